	.target	sm_100a

	.elftype	@"ET_EXEC"


//--------------------- .note.nv.tkinfo           --------------------------
	.section	.note.nv.tkinfo,"",@"SHT_NOTE"
	.sectionflags	@"SHF_NOTE_NV_TKINFO"
	.tkinfo
        /*0018*/ 	.word	0x00000002
        /*0030*/ 	.string	""
        /*0030*/ 	.string	"ptxas"
        /*0030*/ 	.string	"Cuda compilation tools, release 13.0, V13.0.88"
        /*0030*/ 	.string	"Build cuda_13.0.r13.0/compiler.36424714_0"
        /*0030*/ 	.string	"-arch sm_100a -m 64 "



//--------------------- .note.nv.cuinfo           --------------------------
	.section	.note.nv.cuinfo,"",@"SHT_NOTE"
	.sectionflags	@"SHF_NOTE_NV_CUINFO"
        /*0018*/ 	.short	0x0002
        /*001a*/ 	.short	0x0064
        /*001c*/ 	.short	0x0082
	.zero		2


//--------------------- .nv.info                  --------------------------
	.section	.nv.info,"",@"SHT_CUDA_INFO"
	.align	4


	//----- nvinfo : EIATTR_REGCOUNT
	.align		4
        /*0000*/ 	.byte	0x04, 0x2f
        /*0002*/ 	.short	(.L_19 - .L_18)
	.align		4
.L_18:
        /*0004*/ 	.word	index@(_ZN7cutlass13device_kernelINS_4gemm6kernel13GemmUniversalIN4cute5tupleIJiiiiEEENS1_10collective13CollectiveMmaINS1_46MainloopSm100TmaUmmaWarpSpecializedBlockScaledILi3ELi2ELi1ENS5_IJNS4_1CILi2EEESB_NSA_ILi1EEEEEEEENS5_IJNSA_ILi128EEENSA_ILi256EEESF_EEENS5_IJNS_12float_e5m2_tENS_13float_ue8m0_tEEEENS5_IJNS5_IJlSC_lEEENS4_6LayoutINS5_IJNS5_IJNS5_IJNSA_ILi32EEENSA_ILi4EEEEEEiEEESQ_NS5_IJSC_iEEEEEENS5_IJNS5_IJNS5_IJNSA_ILi16EEESO_EEEiEEENS5_IJNS5_IJNSA_ILi0EEESC_EEENSA_ILi512EEEEEENS5_IJSW_iEEEEEEEEEEESK_S13_NS4_8TiledMMAINS4_8MMA_AtomIJNS4_21SM100_MMA_MXF8F6F4_SSISI_SI_fSJ_Li128ELi256ELNS4_4UMMA5MajorE0ELS18_0ELNS17_7ScaleInE0ELS19_0EEEEEENSM_INS5_IJSC_SC_SC_EEENS5_IJSW_SW_SW_EEEEENS5_IJNS4_10UnderscoreES1F_S1F_EEEEENS5_IJNS4_23SM90_TMA_LOAD_MULTICASTES1I_EEENS5_IJNS4_14ComposedLayoutINS4_7SwizzleILi3ELi4ELi3EEENS4_18smem_ptr_flag_bitsILi8EEENSM_INS5_IJNSA_ILi8EEESF_EEENS5_IJSF_SC_EEEEEEENSM_INS5_IJNS5_IJNS5_IJSP_SC_EEENS5_IJSN_SC_EEEEEESC_NS5_IJSO_SC_EEEEEENS5_IJNS5_IJNS5_IJSU_SY_EEESX_EEESW_NS5_IJSC_SY_EEEEEEEEEEEvNS4_8identityES1J_NS5_IJS1T_NSM_INS5_IJNS5_IJNS5_IJSP_SB_EEES1V_EEESC_S1X_EEENS5_IJS20_SW_NS5_IJSC_NSA_ILi1024EEEEEEEEEEEEEEvS25_EENS_8epilogue10collective18CollectiveEpilogueINS2F_23Sm100TmaWarpSpecializedILi4ELi2ELi32ELb1ELb0EEEJNS5_IJNSA_ILi64EEESG_SF_EEENS5_IJNSM_IS2K_SC_EENSM_INS5_IJSN_SB_EEENS5_IJSC_SF_EEEEEEEENS_10bfloat16_tESL_S2R_SL_NS2F_6fusion15FusionCallbacksIS2J_NS2S_17LinearCombinationIS2R_fS2R_fLNS_15FloatRoundStyleE2EEES2L_S2Q_JEEENS4_5SM1004TMEM4LOAD26SM100_TMEM_LOAD_32dp32b32xENS4_13SM90_TMA_LOADENS1K_INS1L_ILi2ELi4ELi3EEENS1N_ILi16EEENSM_INS5_IJS1P_SN_EEES1V_EEEENS4_39AutoVectorizingCopyWithAssumedAlignmentILi128EEENS4_14SM90_TMA_STOREES37_S39_S39_EEEvvEEEEvNT_6ParamsE)
        /*0008*/ 	.word	0x000000de


	//----- nvinfo : EIATTR_FRAME_SIZE
	.align		4
.L_19:
        /*000c*/ 	.byte	0x04, 0x11
        /*000e*/ 	.short	(.L_21 - .L_20)
	.align		4
.L_20:
        /*0010*/ 	.word	index@($__internal_2_$__cuda_sm10x_tcgen05_guardrail_trap_unallocated_columns_being_dealloced)
        /*0014*/ 	.word	0x00000000


	//----- nvinfo : EIATTR_FRAME_SIZE
	.align		4
.L_21:
        /*0018*/ 	.byte	0x04, 0x11
        /*001a*/ 	.short	(.L_23 - .L_22)
	.align		4
.L_22:
        /*001c*/ 	.word	index@($__internal_1_$__cuda_sm10x_tcgen05_guardrail_trap_phase_invalid_during_alloc)
        /*0020*/ 	.word	0x00000000


	//----- nvinfo : EIATTR_FRAME_SIZE
	.align		4
.L_23:
        /*0024*/ 	.byte	0x04, 0x11
        /*0026*/ 	.short	(.L_25 - .L_24)
	.align		4
.L_24:
        /*0028*/ 	.word	index@($__internal_0_$__cuda_sm10x_tcgen05_guardrail_trap_col_being_dealloced_not_returned_by_alloc)
        /*002c*/ 	.word	0x00000000


	//----- nvinfo : EIATTR_FRAME_SIZE
	.align		4
.L_25:
        /*0030*/ 	.byte	0x04, 0x11
        /*0032*/ 	.short	(.L_27 - .L_26)
	.align		4
.L_26:
        /*0034*/ 	.word	index@(_ZN7cutlass13device_kernelINS_4gemm6kernel13GemmUniversalIN4cute5tupleIJiiiiEEENS1_10collective13CollectiveMmaINS1_46MainloopSm100TmaUmmaWarpSpecializedBlockScaledILi3ELi2ELi1ENS5_IJNS4_1CILi2EEESB_NSA_ILi1EEEEEEEENS5_IJNSA_ILi128EEENSA_ILi256EEESF_EEENS5_IJNS_12float_e5m2_tENS_13float_ue8m0_tEEEENS5_IJNS5_IJlSC_lEEENS4_6LayoutINS5_IJNS5_IJNS5_IJNSA_ILi32EEENSA_ILi4EEEEEEiEEESQ_NS5_IJSC_iEEEEEENS5_IJNS5_IJNS5_IJNSA_ILi16EEESO_EEEiEEENS5_IJNS5_IJNSA_ILi0EEESC_EEENSA_ILi512EEEEEENS5_IJSW_iEEEEEEEEEEESK_S13_NS4_8TiledMMAINS4_8MMA_AtomIJNS4_21SM100_MMA_MXF8F6F4_SSISI_SI_fSJ_Li128ELi256ELNS4_4UMMA5MajorE0ELS18_0ELNS17_7ScaleInE0ELS19_0EEEEEENSM_INS5_IJSC_SC_SC_EEENS5_IJSW_SW_SW_EEEEENS5_IJNS4_10UnderscoreES1F_S1F_EEEEENS5_IJNS4_23SM90_TMA_LOAD_MULTICASTES1I_EEENS5_IJNS4_14ComposedLayoutINS4_7SwizzleILi3ELi4ELi3EEENS4_18smem_ptr_flag_bitsILi8EEENSM_INS5_IJNSA_ILi8EEESF_EEENS5_IJSF_SC_EEEEEEENSM_INS5_IJNS5_IJNS5_IJSP_SC_EEENS5_IJSN_SC_EEEEEESC_NS5_IJSO_SC_EEEEEENS5_IJNS5_IJNS5_IJSU_SY_EEESX_EEESW_NS5_IJSC_SY_EEEEEEEEEEEvNS4_8identityES1J_NS5_IJS1T_NSM_INS5_IJNS5_IJNS5_IJSP_SB_EEES1V_EEESC_S1X_EEENS5_IJS20_SW_NS5_IJSC_NSA_ILi1024EEEEEEEEEEEEEEvS25_EENS_8epilogue10collective18CollectiveEpilogueINS2F_23Sm100TmaWarpSpecializedILi4ELi2ELi32ELb1ELb0EEEJNS5_IJNSA_ILi64EEESG_SF_EEENS5_IJNSM_IS2K_SC_EENSM_INS5_IJSN_SB_EEENS5_IJSC_SF_EEEEEEEENS_10bfloat16_tESL_S2R_SL_NS2F_6fusion15FusionCallbacksIS2J_NS2S_17LinearCombinationIS2R_fS2R_fLNS_15FloatRoundStyleE2EEES2L_S2Q_JEEENS4_5SM1004TMEM4LOAD26SM100_TMEM_LOAD_32dp32b32xENS4_13SM90_TMA_LOADENS1K_INS1L_ILi2ELi4ELi3EEENS1N_ILi16EEENSM_INS5_IJS1P_SN_EEES1V_EEEENS4_39AutoVectorizingCopyWithAssumedAlignmentILi128EEENS4_14SM90_TMA_STOREES37_S39_S39_EEEvvEEEEvNT_6ParamsE)
        /*0038*/ 	.word	0x00000000


	//----- nvinfo : EIATTR_MIN_STACK_SIZE
	.align		4
.L_27:
        /*003c*/ 	.byte	0x04, 0x12
        /*003e*/ 	.short	(.L_29 - .L_28)
	.align		4
.L_28:
        /*0040*/ 	.word	index@(_ZN7cutlass13device_kernelINS_4gemm6kernel13GemmUniversalIN4cute5tupleIJiiiiEEENS1_10collective13CollectiveMmaINS1_46MainloopSm100TmaUmmaWarpSpecializedBlockScaledILi3ELi2ELi1ENS5_IJNS4_1CILi2EEESB_NSA_ILi1EEEEEEEENS5_IJNSA_ILi128EEENSA_ILi256EEESF_EEENS5_IJNS_12float_e5m2_tENS_13float_ue8m0_tEEEENS5_IJNS5_IJlSC_lEEENS4_6LayoutINS5_IJNS5_IJNS5_IJNSA_ILi32EEENSA_ILi4EEEEEEiEEESQ_NS5_IJSC_iEEEEEENS5_IJNS5_IJNS5_IJNSA_ILi16EEESO_EEEiEEENS5_IJNS5_IJNSA_ILi0EEESC_EEENSA_ILi512EEEEEENS5_IJSW_iEEEEEEEEEEESK_S13_NS4_8TiledMMAINS4_8MMA_AtomIJNS4_21SM100_MMA_MXF8F6F4_SSISI_SI_fSJ_Li128ELi256ELNS4_4UMMA5MajorE0ELS18_0ELNS17_7ScaleInE0ELS19_0EEEEEENSM_INS5_IJSC_SC_SC_EEENS5_IJSW_SW_SW_EEEEENS5_IJNS4_10UnderscoreES1F_S1F_EEEEENS5_IJNS4_23SM90_TMA_LOAD_MULTICASTES1I_EEENS5_IJNS4_14ComposedLayoutINS4_7SwizzleILi3ELi4ELi3EEENS4_18smem_ptr_flag_bitsILi8EEENSM_INS5_IJNSA_ILi8EEESF_EEENS5_IJSF_SC_EEEEEEENSM_INS5_IJNS5_IJNS5_IJSP_SC_EEENS5_IJSN_SC_EEEEEESC_NS5_IJSO_SC_EEEEEENS5_IJNS5_IJNS5_IJSU_SY_EEESX_EEESW_NS5_IJSC_SY_EEEEEEEEEEEvNS4_8identityES1J_NS5_IJS1T_NSM_INS5_IJNS5_IJNS5_IJSP_SB_EEES1V_EEESC_S1X_EEENS5_IJS20_SW_NS5_IJSC_NSA_ILi1024EEEEEEEEEEEEEEvS25_EENS_8epilogue10collective18CollectiveEpilogueINS2F_23Sm100TmaWarpSpecializedILi4ELi2ELi32ELb1ELb0EEEJNS5_IJNSA_ILi64EEESG_SF_EEENS5_IJNSM_IS2K_SC_EENSM_INS5_IJSN_SB_EEENS5_IJSC_SF_EEEEEEEENS_10bfloat16_tESL_S2R_SL_NS2F_6fusion15FusionCallbacksIS2J_NS2S_17LinearCombinationIS2R_fS2R_fLNS_15FloatRoundStyleE2EEES2L_S2Q_JEEENS4_5SM1004TMEM4LOAD26SM100_TMEM_LOAD_32dp32b32xENS4_13SM90_TMA_LOADENS1K_INS1L_ILi2ELi4ELi3EEENS1N_ILi16EEENSM_INS5_IJS1P_SN_EEES1V_EEEENS4_39AutoVectorizingCopyWithAssumedAlignmentILi128EEENS4_14SM90_TMA_STOREES37_S39_S39_EEEvvEEEEvNT_6ParamsE)
        /*0044*/ 	.word	0x00000000
.L_29:


//--------------------- .nv.compat                --------------------------
	.section	.nv.compat,"",@"SHT_CUDA_COMPAT_INFO"
	.align	4
        /*0000*/ 	.byte	0x02, 0x09, 0x01, 0x00, 0x02, 0x02, 0x02, 0x00, 0x02, 0x05, 0x05, 0x00, 0x03, 0x07, 0x01, 0x01
        /*0010*/ 	.byte	0x02, 0x03, 0x01, 0x00, 0x02, 0x06, 0x01, 0x00, 0x04, 0x0b, 0x08, 0x00, 0x09, 0x00, 0x00, 0x00
        /*0020*/ 	.byte	0x00, 0x00, 0x00, 0x00


//--------------------- .nv.info._ZN7cutlass13device_kernelINS_4gemm6kernel13GemmUniversalIN4cute5tupleIJiiiiEEENS1_10collective13CollectiveMmaINS1_46MainloopSm100TmaUmmaWarpSpecializedBlockScaledILi3ELi2ELi1ENS5_IJNS4_1CILi2EEESB_NSA_ILi1EEEEEEEENS5_IJNSA_ILi128EEENSA_ILi256EEESF_EEENS5_IJNS_12float_e5m2_tENS_13float_ue8m0_tEEEENS5_IJNS5_IJlSC_lEEENS4_6LayoutINS5_IJNS5_IJNS5_IJNSA_ILi32EEENSA_ILi4EEEEEEiEEESQ_NS5_IJSC_iEEEEEENS5_IJNS5_IJNS5_IJNSA_ILi16EEESO_EEEiEEENS5_IJNS5_IJNSA_ILi0EEESC_EEENSA_ILi512EEEEEENS5_IJSW_iEEEEEEEEEEESK_S13_NS4_8TiledMMAINS4_8MMA_AtomIJNS4_21SM100_MMA_MXF8F6F4_SSISI_SI_fSJ_Li128ELi256ELNS4_4UMMA5MajorE0ELS18_0ELNS17_7ScaleInE0ELS19_0EEEEEENSM_INS5_IJSC_SC_SC_EEENS5_IJSW_SW_SW_EEEEENS5_IJNS4_10UnderscoreES1F_S1F_EEEEENS5_IJNS4_23SM90_TMA_LOAD_MULTICASTES1I_EEENS5_IJNS4_14ComposedLayoutINS4_7SwizzleILi3ELi4ELi3EEENS4_18smem_ptr_flag_bitsILi8EEENSM_INS5_IJNSA_ILi8EEESF_EEENS5_IJSF_SC_EEEEEEENSM_INS5_IJNS5_IJNS5_IJSP_SC_EEENS5_IJSN_SC_EEEEEESC_NS5_IJSO_SC_EEEEEENS5_IJNS5_IJNS5_IJSU_SY_EEESX_EEESW_NS5_IJSC_SY_EEEEEEEEEEEvNS4_8identityES1J_NS5_IJS1T_NSM_INS5_IJNS5_IJNS5_IJSP_SB_EEES1V_EEESC_S1X_EEENS5_IJS20_SW_NS5_IJSC_NSA_ILi1024EEEEEEEEEEEEEEvS25_EENS_8epilogue10collective18CollectiveEpilogueINS2F_23Sm100TmaWarpSpecializedILi4ELi2ELi32ELb1ELb0EEEJNS5_IJNSA_ILi64EEESG_SF_EEENS5_IJNSM_IS2K_SC_EENSM_INS5_IJSN_SB_EEENS5_IJSC_SF_EEEEEEEENS_10bfloat16_tESL_S2R_SL_NS2F_6fusion15FusionCallbacksIS2J_NS2S_17LinearCombinationIS2R_fS2R_fLNS_15FloatRoundStyleE2EEES2L_S2Q_JEEENS4_5SM1004TMEM4LOAD26SM100_TMEM_LOAD_32dp32b32xENS4_13SM90_TMA_LOADENS1K_INS1L_ILi2ELi4ELi3EEENS1N_ILi16EEENSM_INS5_IJS1P_SN_EEES1V_EEEENS4_39AutoVectorizingCopyWithAssumedAlignmentILi128EEENS4_14SM90_TMA_STOREES37_S39_S39_EEEvvEEEEvNT_6ParamsE --------------------------
	.section	.nv.info._ZN7cutlass13device_kernelINS_4gemm6kernel13GemmUniversalIN4cute5tupleIJiiiiEEENS1_10collective13CollectiveMmaINS1_46MainloopSm100TmaUmmaWarpSpecializedBlockScaledILi3ELi2ELi1ENS5_IJNS4_1CILi2EEESB_NSA_ILi1EEEEEEEENS5_IJNSA_ILi128EEENSA_ILi256EEESF_EEENS5_IJNS_12float_e5m2_tENS_13float_ue8m0_tEEEENS5_IJNS5_IJlSC_lEEENS4_6LayoutINS5_IJNS5_IJNS5_IJNSA_ILi32EEENSA_ILi4EEEEEEiEEESQ_NS5_IJSC_iEEEEEENS5_IJNS5_IJNS5_IJNSA_ILi16EEESO_EEEiEEENS5_IJNS5_IJNSA_ILi0EEESC_EEENSA_ILi512EEEEEENS5_IJSW_iEEEEEEEEEEESK_S13_NS4_8TiledMMAINS4_8MMA_AtomIJNS4_21SM100_MMA_MXF8F6F4_SSISI_SI_fSJ_Li128ELi256ELNS4_4UMMA5MajorE0ELS18_0ELNS17_7ScaleInE0ELS19_0EEEEEENSM_INS5_IJSC_SC_SC_EEENS5_IJSW_SW_SW_EEEEENS5_IJNS4_10UnderscoreES1F_S1F_EEEEENS5_IJNS4_23SM90_TMA_LOAD_MULTICASTES1I_EEENS5_IJNS4_14ComposedLayoutINS4_7SwizzleILi3ELi4ELi3EEENS4_18smem_ptr_flag_bitsILi8EEENSM_INS5_IJNSA_ILi8EEESF_EEENS5_IJSF_SC_EEEEEEENSM_INS5_IJNS5_IJNS5_IJSP_SC_EEENS5_IJSN_SC_EEEEEESC_NS5_IJSO_SC_EEEEEENS5_IJNS5_IJNS5_IJSU_SY_EEESX_EEESW_NS5_IJSC_SY_EEEEEEEEEEEvNS4_8identityES1J_NS5_IJS1T_NSM_INS5_IJNS5_IJNS5_IJSP_SB_EEES1V_EEESC_S1X_EEENS5_IJS20_SW_NS5_IJSC_NSA_ILi1024EEEEEEEEEEEEEEvS25_EENS_8epilogue10collective18CollectiveEpilogueINS2F_23Sm100TmaWarpSpecializedILi4ELi2ELi32ELb1ELb0EEEJNS5_IJNSA_ILi64EEESG_SF_EEENS5_IJNSM_IS2K_SC_EENSM_INS5_IJSN_SB_EEENS5_IJSC_SF_EEEEEEEENS_10bfloat16_tESL_S2R_SL_NS2F_6fusion15FusionCallbacksIS2J_NS2S_17LinearCombinationIS2R_fS2R_fLNS_15FloatRoundStyleE2EEES2L_S2Q_JEEENS4_5SM1004TMEM4LOAD26SM100_TMEM_LOAD_32dp32b32xENS4_13SM90_TMA_LOADENS1K_INS1L_ILi2ELi4ELi3EEENS1N_ILi16EEENSM_INS5_IJS1P_SN_EEES1V_EEEENS4_39AutoVectorizingCopyWithAssumedAlignmentILi128EEENS4_14SM90_TMA_STOREES37_S39_S39_EEEvvEEEEvNT_6ParamsE,"",@"SHT_CUDA_INFO"
	.sectionflags	@""
	.align	4


	//----- nvinfo : EIATTR_CUDA_API_VERSION
	.align		4
        /*0000*/ 	.byte	0x04, 0x37
        /*0002*/ 	.short	(.L_31 - .L_30)
.L_30:
        /*0004*/ 	.word	0x00000082


	//----- nvinfo : EIATTR_KPARAM_INFO
	.align		4
.L_31:
        /*0008*/ 	.byte	0x04, 0x17
        /*000a*/ 	.short	(.L_33 - .L_32)
.L_32:
        /*000c*/ 	.word	0x00000000
        /*0010*/ 	.short	0x0000
        /*0012*/ 	.short	0x0000
        /*0014*/ 	.byte	0x00, 0xf0, 0x01, 0x30


	//----- nvinfo : EIATTR_AT_ENTRY_FRAGMENTS
	.align		4
.L_33:
        /*0018*/ 	.byte	0x04, 0x4f
        /*001a*/ 	.short	(.L_35 - .L_34)


	//   ....[0]....
.L_34:
        /*001c*/ 	.word	0x00000006


	//----- nvinfo : EIATTR_RESERVED_SMEM_USED
	.align		4
.L_35:
        /*0020*/ 	.byte	0x01, 0x41
	.zero		2


	//----- nvinfo : EIATTR_SPARSE_MMA_MASK
	.align		4
        /*0024*/ 	.byte	0x03, 0x50
        /*0026*/ 	.short	0x0000


	//----- nvinfo : EIATTR_TCGEN05_1CTA_USED
	.align		4
        /*0028*/ 	.byte	0x01, 0x51
	.zero		2


	//----- nvinfo : EIATTR_MAXREG_COUNT
	.align		4
        /*002c*/ 	.byte	0x03, 0x1b
        /*002e*/ 	.short	0x00ff


	//----- nvinfo : EIATTR_NUM_BARRIERS
	.align		4
        /*0030*/ 	.byte	0x02, 0x4c
        /*0032*/ 	.byte	0x07
	.zero		1


	//----- nvinfo : EIATTR_EXTERNS
	.align		4
        /*0034*/ 	.byte	0x04, 0x0f
        /*0036*/ 	.short	(.L_37 - .L_36)


	//   ....[0]....
	.align		4
.L_36:
        /*0038*/ 	.word	index@(__assertfail)


	//----- nvinfo : EIATTR_MERCURY_ISA_VERSION
	.align		4
.L_37:
        /*003c*/ 	.byte	0x03, 0x5f
        /*003e*/ 	.short	0x0101


	//----- nvinfo : EIATTR_INT_WARP_WIDE_INSTR_OFFSETS
	.align		4
        /*0040*/ 	.byte	0x04, 0x31
        /*0042*/ 	.short	(.L_39 - .L_38)


	//   ....[0]....
.L_38:
        /*0044*/ 	.word	0x00000d70


	//   ....[1]....
        /*0048*/ 	.word	0x00000e30


	//   ....[2]....
        /*004c*/ 	.word	0x00004670


	//   ....[3]....
        /*0050*/ 	.word	0x00004690


	//   ....[4]....
        /*0054*/ 	.word	0x000046c0


	//   ....[5]....
        /*0058*/ 	.word	0x00005270


	//   ....[6]....
        /*005c*/ 	.word	0x00005310


	//   ....[7]....
        /*0060*/ 	.word	0x000053b0


	//   ....[8]....
        /*0064*/ 	.word	0x00005430


	//   ....[9]....
        /*0068*/ 	.word	0x000054f0


	//   ....[10]....
        /*006c*/ 	.word	0x00005590


	//   ....[11]....
        /*0070*/ 	.word	0x00005630


	//   ....[12]....
        /*0074*/ 	.word	0x00005750


	//   ....[13]....
        /*0078*/ 	.word	0x00005770


	//   ....[14]....
        /*007c*/ 	.word	0x000057f0


	//   ....[15]....
        /*0080*/ 	.word	0x000058b0


	//   ....[16]....
        /*0084*/ 	.word	0x00005960


	//   ....[17]....
        /*0088*/ 	.word	0x000059e0


	//   ....[18]....
        /*008c*/ 	.word	0x00005a70


	//   ....[19]....
        /*0090*/ 	.word	0x00005b50


	//   ....[20]....
        /*0094*/ 	.word	0x00005bc0


	//   ....[21]....
        /*0098*/ 	.word	0x00005c80


	//   ....[22]....
        /*009c*/ 	.word	0x00005d20


	//   ....[23]....
        /*00a0*/ 	.word	0x00005db0


	//   ....[24]....
        /*00a4*/ 	.word	0x00005e50


	//   ....[25]....
        /*00a8*/ 	.word	0x00005f10


	//   ....[26]....
        /*00ac*/ 	.word	0x00005fb0


	//   ....[27]....
        /*00b0*/ 	.word	0x00006070


	//   ....[28]....
        /*00b4*/ 	.word	0x00006160


	//----- nvinfo : EIATTR_COOP_GROUP_MASK_REGIDS
	.align		4
.L_39:
        /*00b8*/ 	.byte	0x04, 0x29
        /*00ba*/ 	.short	(.L_41 - .L_40)


	//   ....[0]....
.L_40:
        /*00bc*/ 	.word	0xffffffff


	//   ....[1]....
        /*00c0*/ 	.word	0xffffffff


	//   ....[2]....
        /*00c4*/ 	.word	0xffffffff


	//   ....[3]....
        /*00c8*/ 	.word	0xffffffff


	//   ....[4]....
        /*00cc*/ 	.word	0xffffffff


	//   ....[5]....
        /*00d0*/ 	.word	0xffffffff


	//   ....[6]....
        /*00d4*/ 	.word	0xffffffff


	//   ....[7]....
        /*00d8*/ 	.word	0xffffffff


	//   ....[8]....
        /*00dc*/ 	.word	0xffffffff


	//   ....[9]....
        /*00e0*/ 	.word	0xffffffff


	//   ....[10]....
        /*00e4*/ 	.word	0xffffffff


	//   ....[11]....
        /*00e8*/ 	.word	0xffffffff


	//   ....[12]....
        /*00ec*/ 	.word	0xffffffff


	//   ....[13]....
        /*00f0*/ 	.word	0xffffffff


	//----- nvinfo : EIATTR_COOP_GROUP_INSTR_OFFSETS
	.align		4
.L_41:
        /*00f4*/ 	.byte	0x04, 0x28
        /*00f6*/ 	.short	(.L_43 - .L_42)


	//   ....[0]....
.L_42:
        /*00f8*/ 	.word	0x00000080


	//   ....[1]....
        /*00fc*/ 	.word	0x00000550


	//   ....[2]....
        /*0100*/ 	.word	0x000006e0


	//   ....[3]....
        /*0104*/ 	.word	0x00000880


	//   ....[4]....
        /*0108*/ 	.word	0x00000980


	//   ....[5]....
        /*010c*/ 	.word	0x00000af0


	//   ....[6]....
        /*0110*/ 	.word	0x00000c30


	//   ....[7]....
        /*0114*/ 	.word	0x00000ea0


	//   ....[8]....
        /*0118*/ 	.word	0x00002550


	//   ....[9]....
        /*011c*/ 	.word	0x000033b0


	//   ....[10]....
        /*0120*/ 	.word	0x000035c0


	//   ....[11]....
        /*0124*/ 	.word	0x000035f0


	//   ....[12]....
        /*0128*/ 	.word	0x00004550


	//   ....[13]....
        /*012c*/ 	.word	0x00004780


	//----- nvinfo : EIATTR_VRC_CTA_INIT_COUNT
	.align		4
.L_43:
        /*0130*/ 	.byte	0x02, 0x4a
        /*0132*/ 	.byte	0x80
	.zero		1


	//----- nvinfo : EIATTR_SYSCALL_OFFSETS
	.align		4
        /*0134*/ 	.byte	0x04, 0x46
        /*0136*/ 	.short	(.L_45 - .L_44)


	//   ....[0]....
.L_44:
        /*0138*/ 	.word	0x00006d60


	//   ....[1]....
        /*013c*/ 	.word	0x00006e50


	//   ....[2]....
        /*0140*/ 	.word	0x00007a20


	//   ....[3]....
        /*0144*/ 	.word	0x00007b90


	//   ....[4]....
        /*0148*/ 	.word	0x00009050


	//   ....[5]....
        /*014c*/ 	.word	0x000091c0


	//   ....[6]....
        /*0150*/ 	.word	0x0000a6e0


	//   ....[7]....
        /*0154*/ 	.word	0x0000a850


	//   ....[8]....
        /*0158*/ 	.word	0x0000bd00


	//   ....[9]....
        /*015c*/ 	.word	0x0000be70


	//   ....[10]....
        /*0160*/ 	.word	0x0000d380


	//   ....[11]....
        /*0164*/ 	.word	0x0000d4f0


	//   ....[12]....
        /*0168*/ 	.word	0x0000e9c0


	//   ....[13]....
        /*016c*/ 	.word	0x0000eb30


	//   ....[14]....
        /*0170*/ 	.word	0x00010030


	//   ....[15]....
        /*0174*/ 	.word	0x000101a0


	//   ....[16]....
        /*0178*/ 	.word	0x00011600


	//   ....[17]....
        /*017c*/ 	.word	0x00011770


	//----- nvinfo : EIATTR_MBARRIER_INSTR_OFFSETS
	.align		4
.L_45:
        /*0180*/ 	.byte	0x04, 0x39
        /*0182*/ 	.short	(.L_47 - .L_46)


	//   ....[0]....
.L_46:
        /*0184*/ 	.word	0x00000670
        /*0188*/ 	.word	0x000000ff
        /*018c*/ 	.word	0x00000000
        /*0190*/ 	.short	0x0100
        /*0192*/ 	.byte	0x04
	.zero		1


	//   ....[1]....
        /*0194*/ 	.word	0x00000680
        /*0198*/ 	.word	0x000000ff
        /*019c*/ 	.word	0x00000018
        /*01a0*/ 	.short	0x0100
        /*01a2*/ 	.byte	0x04
	.zero		1


	//   ....[2]....
        /*01a4*/ 	.word	0x00000690
        /*01a8*/ 	.word	0x000000ff
        /*01ac*/ 	.word	0x00000008
        /*01b0*/ 	.short	0x0100
        /*01b2*/ 	.byte	0x04
	.zero		1


	//   ....[3]....
        /*01b4*/ 	.word	0x000006a0
        /*01b8*/ 	.word	0x000000ff
        /*01bc*/ 	.word	0x00000020
        /*01c0*/ 	.short	0x0100
        /*01c2*/ 	.byte	0x04
	.zero		1


	//   ....[4]....
        /*01c4*/ 	.word	0x000006b0
        /*01c8*/ 	.word	0x000000ff
        /*01cc*/ 	.word	0x00000010
        /*01d0*/ 	.short	0x0100
        /*01d2*/ 	.byte	0x04
	.zero		1


	//   ....[5]....
        /*01d4*/ 	.word	0x000006c0
        /*01d8*/ 	.word	0x000000ff
        /*01dc*/ 	.word	0x00000028
        /*01e0*/ 	.short	0x0100
        /*01e2*/ 	.byte	0x04
	.zero		1


	//   ....[6]....
        /*01e4*/ 	.word	0x000007f0
        /*01e8*/ 	.word	0x000000ff
        /*01ec*/ 	.word	0x00000030
        /*01f0*/ 	.short	0x0100
        /*01f2*/ 	.byte	0x04
	.zero		1


	//   ....[7]....
        /*01f4*/ 	.word	0x00000800
        /*01f8*/ 	.word	0x000000ff
        /*01fc*/ 	.word	0x00000050
        /*0200*/ 	.short	0x0100
        /*0202*/ 	.byte	0x04
	.zero		1


	//   ....[8]....
        /*0204*/ 	.word	0x00000810
        /*0208*/ 	.word	0x000000ff
        /*020c*/ 	.word	0x00000038
        /*0210*/ 	.short	0x0100
        /*0212*/ 	.byte	0x04
	.zero		1


	//   ....[9]....
        /*0214*/ 	.word	0x00000820
        /*0218*/ 	.word	0x000000ff
        /*021c*/ 	.word	0x00000058
        /*0220*/ 	.short	0x0100
        /*0222*/ 	.byte	0x04
	.zero		1


	//   ....[10]....
        /*0224*/ 	.word	0x00000830
        /*0228*/ 	.word	0x000000ff
        /*022c*/ 	.word	0x00000040
        /*0230*/ 	.short	0x0100
        /*0232*/ 	.byte	0x04
	.zero		1


	//   ....[11]....
        /*0234*/ 	.word	0x00000840
        /*0238*/ 	.word	0x000000ff
        /*023c*/ 	.word	0x00000060
        /*0240*/ 	.short	0x0100
        /*0242*/ 	.byte	0x04
	.zero		1


	//   ....[12]....
        /*0244*/ 	.word	0x00000850
        /*0248*/ 	.word	0x000000ff
        /*024c*/ 	.word	0x00000048
        /*0250*/ 	.short	0x0100
        /*0252*/ 	.byte	0x04
	.zero		1


	//   ....[13]....
        /*0254*/ 	.word	0x00000860
        /*0258*/ 	.word	0x000000ff
        /*025c*/ 	.word	0x00000068
        /*0260*/ 	.short	0x0100
        /*0262*/ 	.byte	0x04
	.zero		1


	//   ....[14]....
        /*0264*/ 	.word	0x00000950
        /*0268*/ 	.word	0x000000ff
        /*026c*/ 	.word	0x00000070
        /*0270*/ 	.short	0x0100
        /*0272*/ 	.byte	0x06
	.zero		1


	//   ....[15]....
        /*0274*/ 	.word	0x00000960
        /*0278*/ 	.word	0x000000ff
        /*027c*/ 	.word	0x00000078
        /*0280*/ 	.short	0x0100
        /*0282*/ 	.byte	0x06
	.zero		1


	//   ....[16]....
        /*0284*/ 	.word	0x00000aa0
        /*0288*/ 	.word	0x000000ff
        /*028c*/ 	.word	0x00000080
        /*0290*/ 	.short	0x0100
        /*0292*/ 	.byte	0x06
	.zero		1


	//   ....[17]....
        /*0294*/ 	.word	0x00000ab0
        /*0298*/ 	.word	0x000000ff
        /*029c*/ 	.word	0x00000090
        /*02a0*/ 	.short	0x0100
        /*02a2*/ 	.byte	0x06
	.zero		1


	//   ....[18]....
        /*02a4*/ 	.word	0x00000ac0
        /*02a8*/ 	.word	0x000000ff
        /*02ac*/ 	.word	0x00000088
        /*02b0*/ 	.short	0x0100
        /*02b2*/ 	.byte	0x06
	.zero		1


	//   ....[19]....
        /*02b4*/ 	.word	0x00000ad0
        /*02b8*/ 	.word	0x000000ff
        /*02bc*/ 	.word	0x00000098
        /*02c0*/ 	.short	0x0100
        /*02c2*/ 	.byte	0x06
	.zero		1


	//   ....[20]....
        /*02c4*/ 	.word	0x00000c00
        /*02c8*/ 	.word	0x000000ff
        /*02cc*/ 	.word	0x000000a0
        /*02d0*/ 	.short	0x0100
        /*02d2*/ 	.byte	0x04
	.zero		1


	//   ....[21]....
        /*02d4*/ 	.word	0x00000c10
        /*02d8*/ 	.word	0x000000ff
        /*02dc*/ 	.word	0x000000a8
        /*02e0*/ 	.short	0x0100
        /*02e2*/ 	.byte	0x04
	.zero		1


	//   ....[22]....
        /*02e4*/ 	.word	0x00000d10
        /*02e8*/ 	.word	0x000000ff
        /*02ec*/ 	.word	0x000000b0
        /*02f0*/ 	.short	0x0100
        /*02f2*/ 	.byte	0x04
	.zero		1


	//   ....[23]....
        /*02f4*/ 	.word	0x00000d20
        /*02f8*/ 	.word	0x000000ff
        /*02fc*/ 	.word	0x000000c0
        /*0300*/ 	.short	0x0100
        /*0302*/ 	.byte	0x04
	.zero		1


	//   ....[24]....
        /*0304*/ 	.word	0x00000d30
        /*0308*/ 	.word	0x000000ff
        /*030c*/ 	.word	0x000000b8
        /*0310*/ 	.short	0x0100
        /*0312*/ 	.byte	0x04
	.zero		1


	//   ....[25]....
        /*0314*/ 	.word	0x00000d40
        /*0318*/ 	.word	0x000000ff
        /*031c*/ 	.word	0x000000c8
        /*0320*/ 	.short	0x0100
        /*0322*/ 	.byte	0x04
	.zero		1


	//   ....[26]....
        /*0324*/ 	.word	0x00000e50
        /*0328*/ 	.word	0x000000ff
        /*032c*/ 	.word	0x000000d0
        /*0330*/ 	.short	0x0100
        /*0332*/ 	.byte	0x06
	.zero		1


	//   ....[27]....
        /*0334*/ 	.word	0x00001b50
        /*0338*/ 	.word	0x00000000
        /*033c*/ 	.word	0x000000c0
        /*0340*/ 	.short	0x010a
        /*0342*/ 	.byte	0xff
	.zero		1


	//   ....[28]....
        /*0344*/ 	.word	0x00001b70
        /*0348*/ 	.word	0x00000000
        /*034c*/ 	.word	0x000000b0
        /*0350*/ 	.short	0x0101
        /*0352*/ 	.byte	0xff
	.zero		1


	//   ....[29]....
        /*0354*/ 	.word	0x00001c30
        /*0358*/ 	.word	0x000000ff
        /*035c*/ 	.word	0x00000018
        /*0360*/ 	.short	0x010a
        /*0362*/ 	.byte	0x04
	.zero		1


	//   ....[30]....
        /*0364*/ 	.word	0x00001cd0
        /*0368*/ 	.word	0x000000ff
        /*036c*/ 	.word	0x00000018
        /*0370*/ 	.short	0x010a
        /*0372*/ 	.byte	0x29
	.zero		1


	//   ....[31]....
        /*0374*/ 	.word	0x00001e10
        /*0378*/ 	.word	0x000000ff
        /*037c*/ 	.word	0x00000018
        /*0380*/ 	.short	0x010a
        /*0382*/ 	.byte	0x05
	.zero		1


	//   ....[32]....
        /*0384*/ 	.word	0x000020e0
        /*0388*/ 	.word	0x000000ff
        /*038c*/ 	.word	0x00000078
        /*0390*/ 	.short	0x0101
        /*0392*/ 	.byte	0x07
	.zero		1


	//   ....[33]....
        /*0394*/ 	.word	0x00002100
        /*0398*/ 	.word	0x000000ff
        /*039c*/ 	.word	0x00000018
        /*03a0*/ 	.short	0x010a
        /*03a2*/ 	.byte	0x04
	.zero		1


	//   ....[34]....
        /*03a4*/ 	.word	0x00002180
        /*03a8*/ 	.word	0x000000ff
        /*03ac*/ 	.word	0x00000018
        /*03b0*/ 	.short	0x010a
        /*03b2*/ 	.byte	0x29
	.zero		1


	//   ....[35]....
        /*03b4*/ 	.word	0x000022c0
        /*03b8*/ 	.word	0x000000ff
        /*03bc*/ 	.word	0x00000018
        /*03c0*/ 	.short	0x010a
        /*03c2*/ 	.byte	0x05
	.zero		1


	//   ....[36]....
        /*03c4*/ 	.word	0x00002580
        /*03c8*/ 	.word	0x00000003
        /*03cc*/ 	.word	0x00000080
        /*03d0*/ 	.short	0x010a
        /*03d2*/ 	.byte	0xff
	.zero		1


	//   ....[37]....
        /*03d4*/ 	.word	0x000026d0
        /*03d8*/ 	.word	0x00000000
        /*03dc*/ 	.word	0x00000000
        /*03e0*/ 	.short	0x0101
        /*03e2*/ 	.byte	0xff
	.zero		1


	//   ....[38]....
        /*03e4*/ 	.word	0x00002c90
        /*03e8*/ 	.word	0x000000ff
        /*03ec*/ 	.word	0x00000000
        /*03f0*/ 	.short	0x010a
        /*03f2*/ 	.byte	0x04
	.zero		1


	//   ....[39]....
        /*03f4*/ 	.word	0x00002d20
        /*03f8*/ 	.word	0x000000ff
        /*03fc*/ 	.word	0x00000000
        /*0400*/ 	.short	0x010a
        /*0402*/ 	.byte	0x05
	.zero		1


	//   ....[40]....
        /*0404*/ 	.word	0x00002dc0
        /*0408*/ 	.word	0x00000000
        /*040c*/ 	.word	0x00000000
        /*0410*/ 	.short	0x010a
        /*0412*/ 	.byte	0xff
	.zero		1


	//   ....[41]....
        /*0414*/ 	.word	0x00002f00
        /*0418*/ 	.word	0x00000002
        /*041c*/ 	.word	0x000000b0
        /*0420*/ 	.short	0x010a
        /*0422*/ 	.byte	0xff
	.zero		1


	//   ....[42]....
        /*0424*/ 	.word	0x00002f60
        /*0428*/ 	.word	0x00000004
        /*042c*/ 	.word	0x00000000
        /*0430*/ 	.short	0x0101
        /*0432*/ 	.byte	0xff
	.zero		1


	//   ....[43]....
        /*0434*/ 	.word	0x00002f80
        /*0438*/ 	.word	0x000000ff
        /*043c*/ 	.word	0x00000090
        /*0440*/ 	.short	0x010a
        /*0442*/ 	.byte	0x04
	.zero		1


	//   ....[44]....
        /*0444*/ 	.word	0x000030a0
        /*0448*/ 	.word	0x00000002
        /*044c*/ 	.word	0x00000080
        /*0450*/ 	.short	0x010a
        /*0452*/ 	.byte	0xff
	.zero		1


	//   ....[45]....
        /*0454*/ 	.word	0x000031b0
        /*0458*/ 	.word	0x00000002
        /*045c*/ 	.word	0x00000000
        /*0460*/ 	.short	0x0101
        /*0462*/ 	.byte	0xff
	.zero		1


	//   ....[46]....
        /*0464*/ 	.word	0x00003240
        /*0468*/ 	.word	0x000000ff
        /*046c*/ 	.word	0x00000090
        /*0470*/ 	.short	0x0106
        /*0472*/ 	.byte	0x04
	.zero		1


	//   ....[47]....
        /*0474*/ 	.word	0x00003260
        /*0478*/ 	.word	0x000000ff
        /*047c*/ 	.word	0x00000090
        /*0480*/ 	.short	0x010a
        /*0482*/ 	.byte	0x04
	.zero		1


	//   ....[48]....
        /*0484*/ 	.word	0x000032f0
        /*0488*/ 	.word	0x000000ff
        /*048c*/ 	.word	0x00000090
        /*0490*/ 	.short	0x0106
        /*0492*/ 	.byte	0x07
	.zero		1


	//   ....[49]....
        /*0494*/ 	.word	0x00003330
        /*0498*/ 	.word	0x00000000
        /*049c*/ 	.word	0x00000090
        /*04a0*/ 	.short	0x010a
        /*04a2*/ 	.byte	0xff
	.zero		1


	//   ....[50]....
        /*04a4*/ 	.word	0x00003b50
        /*04a8*/ 	.word	0x00000000
        /*04ac*/ 	.word	0x00000080
        /*04b0*/ 	.short	0x010a
        /*04b2*/ 	.byte	0xff
	.zero		1


	//   ....[51]....
        /*04b4*/ 	.word	0x00003c60
        /*04b8*/ 	.word	0x00000000
        /*04bc*/ 	.word	0x00000000
        /*04c0*/ 	.short	0x0101
        /*04c2*/ 	.byte	0xff
	.zero		1


	//   ....[52]....
        /*04c4*/ 	.word	0x00003cb0
        /*04c8*/ 	.word	0x000000ff
        /*04cc*/ 	.word	0x00000000
        /*04d0*/ 	.short	0x010a
        /*04d2*/ 	.byte	0x07
	.zero		1


	//   ....[53]....
        /*04d4*/ 	.word	0x00003cd0
        /*04d8*/ 	.word	0x000000ff
        /*04dc*/ 	.word	0x00000000
        /*04e0*/ 	.short	0x010a
        /*04e2*/ 	.byte	0x07
	.zero		1


	//   ....[54]....
        /*04e4*/ 	.word	0x00003df0
        /*04e8*/ 	.word	0x000000ff
        /*04ec*/ 	.word	0x00000000
        /*04f0*/ 	.short	0x010a
        /*04f2*/ 	.byte	0x09
	.zero		1


	//   ....[55]....
        /*04f4*/ 	.word	0x00003e40
        /*04f8*/ 	.word	0x000000ff
        /*04fc*/ 	.word	0x000000a8
        /*0500*/ 	.short	0x010a
        /*0502*/ 	.byte	0x22
	.zero		1


	//   ....[56]....
        /*0504*/ 	.word	0x000040c0
        /*0508*/ 	.word	0x000000ff
        /*050c*/ 	.word	0x00000000
        /*0510*/ 	.short	0x010a
        /*0512*/ 	.byte	0x07
	.zero		1


	//   ....[57]....
        /*0514*/ 	.word	0x00004200
        /*0518*/ 	.word	0x000000ff
        /*051c*/ 	.word	0x00000000
        /*0520*/ 	.short	0x010a
        /*0522*/ 	.byte	0x04
	.zero		1


	//   ....[58]....
        /*0524*/ 	.word	0x00004530
        /*0528*/ 	.word	0x000000ff
        /*052c*/ 	.word	0x000000d0
        /*0530*/ 	.short	0x010a
        /*0532*/ 	.byte	0x22
	.zero		1


	//   ....[59]....
        /*0534*/ 	.word	0x00004a40
        /*0538*/ 	.word	0x0000000c
        /*053c*/ 	.word	0x00000080
        /*0540*/ 	.short	0x010a
        /*0542*/ 	.byte	0xff
	.zero		1


	//   ....[60]....
        /*0544*/ 	.word	0x00004bb0
        /*0548*/ 	.word	0x00000000
        /*054c*/ 	.word	0x00000000
        /*0550*/ 	.short	0x0101
        /*0552*/ 	.byte	0xff
	.zero		1


	//   ....[61]....
        /*0554*/ 	.word	0x00005040
        /*0558*/ 	.word	0x000000ff
        /*055c*/ 	.word	0x00000078
        /*0560*/ 	.short	0x010a
        /*0562*/ 	.byte	0x15
	.zero		1


	//   ....[62]....
        /*0564*/ 	.word	0x000051c0
        /*0568*/ 	.word	0x000000ff
        /*056c*/ 	.word	0x00000050
        /*0570*/ 	.short	0x010a
        /*0572*/ 	.byte	0x15
	.zero		1


	//   ....[63]....
        /*0574*/ 	.word	0x000053d0
        /*0578*/ 	.word	0x000000ff
        /*057c*/ 	.word	0x00000030
        /*0580*/ 	.short	0x010b
        /*0582*/ 	.byte	0x15
	.zero		1


	//   ....[64]....
        /*0584*/ 	.word	0x000053e0
        /*0588*/ 	.word	0x000000ff
        /*058c*/ 	.word	0x00000000
        /*0590*/ 	.short	0x0101
        /*0592*/ 	.byte	0x2e
	.zero		1


	//   ....[65]....
        /*0594*/ 	.word	0x00005400
        /*0598*/ 	.word	0x000000ff
        /*059c*/ 	.word	0x00000058
        /*05a0*/ 	.short	0x010a
        /*05a2*/ 	.byte	0x15
	.zero		1


	//   ....[66]....
        /*05a4*/ 	.word	0x000055b0
        /*05a8*/ 	.word	0x000000ff
        /*05ac*/ 	.word	0x00000038
        /*05b0*/ 	.short	0x010b
        /*05b2*/ 	.byte	0x15
	.zero		1


	//   ....[67]....
        /*05b4*/ 	.word	0x000055c0
        /*05b8*/ 	.word	0x000000ff
        /*05bc*/ 	.word	0x00000000
        /*05c0*/ 	.short	0x0101
        /*05c2*/ 	.byte	0x2d
	.zero		1


	//   ....[68]....
        /*05c4*/ 	.word	0x000055e0
        /*05c8*/ 	.word	0x000000ff
        /*05cc*/ 	.word	0x00000060
        /*05d0*/ 	.short	0x010a
        /*05d2*/ 	.byte	0x15
	.zero		1


	//   ....[69]....
        /*05d4*/ 	.word	0x00005790
        /*05d8*/ 	.word	0x000000ff
        /*05dc*/ 	.word	0x00000040
        /*05e0*/ 	.short	0x010b
        /*05e2*/ 	.byte	0x15
	.zero		1


	//   ....[70]....
        /*05e4*/ 	.word	0x000057a0
        /*05e8*/ 	.word	0x000000ff
        /*05ec*/ 	.word	0x00000000
        /*05f0*/ 	.short	0x0101
        /*05f2*/ 	.byte	0x26
	.zero		1


	//   ....[71]....
        /*05f4*/ 	.word	0x000057c0
        /*05f8*/ 	.word	0x000000ff
        /*05fc*/ 	.word	0x00000068
        /*0600*/ 	.short	0x010a
        /*0602*/ 	.byte	0x15
	.zero		1


	//   ....[72]....
        /*0604*/ 	.word	0x00005980
        /*0608*/ 	.word	0x000000ff
        /*060c*/ 	.word	0x00000048
        /*0610*/ 	.short	0x010b
        /*0612*/ 	.byte	0x15
	.zero		1


	//   ....[73]....
        /*0614*/ 	.word	0x00005990
        /*0618*/ 	.word	0x000000ff
        /*061c*/ 	.word	0x00000000
        /*0620*/ 	.short	0x0101
        /*0622*/ 	.byte	0x25
	.zero		1


	//   ....[74]....
        /*0624*/ 	.word	0x000059a0
        /*0628*/ 	.word	0x000000ff
        /*062c*/ 	.word	0x00000050
        /*0630*/ 	.short	0x010a
        /*0632*/ 	.byte	0x15
	.zero		1


	//   ....[75]....
        /*0634*/ 	.word	0x00005b70
        /*0638*/ 	.word	0x000000ff
        /*063c*/ 	.word	0x00000030
        /*0640*/ 	.short	0x010b
        /*0642*/ 	.byte	0x15
	.zero		1


	//   ....[76]....
        /*0644*/ 	.word	0x00005b80
        /*0648*/ 	.word	0x000000ff
        /*064c*/ 	.word	0x00000000
        /*0650*/ 	.short	0x0101
        /*0652*/ 	.byte	0x2e
	.zero		1


	//   ....[77]....
        /*0654*/ 	.word	0x00005b90
        /*0658*/ 	.word	0x000000ff
        /*065c*/ 	.word	0x00000058
        /*0660*/ 	.short	0x010a
        /*0662*/ 	.byte	0x15
	.zero		1


	//   ....[78]....
        /*0664*/ 	.word	0x00005d40
        /*0668*/ 	.word	0x000000ff
        /*066c*/ 	.word	0x00000038
        /*0670*/ 	.short	0x010b
        /*0672*/ 	.byte	0x15
	.zero		1


	//   ....[79]....
        /*0674*/ 	.word	0x00005d70
        /*0678*/ 	.word	0x000000ff
        /*067c*/ 	.word	0x00000000
        /*0680*/ 	.short	0x0101
        /*0682*/ 	.byte	0x2d
	.zero		1


	//   ....[80]....
        /*0684*/ 	.word	0x00005d80
        /*0688*/ 	.word	0x000000ff
        /*068c*/ 	.word	0x00000060
        /*0690*/ 	.short	0x010a
        /*0692*/ 	.byte	0x15
	.zero		1


	//   ....[81]....
        /*0694*/ 	.word	0x00005f30
        /*0698*/ 	.word	0x000000ff
        /*069c*/ 	.word	0x00000040
        /*06a0*/ 	.short	0x010b
        /*06a2*/ 	.byte	0x15
	.zero		1


	//   ....[82]....
        /*06a4*/ 	.word	0x00005f40
        /*06a8*/ 	.word	0x000000ff
        /*06ac*/ 	.word	0x00000000
        /*06b0*/ 	.short	0x0101
        /*06b2*/ 	.byte	0x26
	.zero		1


	//   ....[83]....
        /*06b4*/ 	.word	0x00005f50
        /*06b8*/ 	.word	0x000000ff
        /*06bc*/ 	.word	0x00000068
        /*06c0*/ 	.short	0x010a
        /*06c2*/ 	.byte	0x15
	.zero		1


	//   ....[84]....
        /*06c4*/ 	.word	0x00006180
        /*06c8*/ 	.word	0x000000ff
        /*06cc*/ 	.word	0x00000048
        /*06d0*/ 	.short	0x010b
        /*06d2*/ 	.byte	0x15
	.zero		1


	//   ....[85]....
        /*06d4*/ 	.word	0x00006190
        /*06d8*/ 	.word	0x000000ff
        /*06dc*/ 	.word	0x00000000
        /*06e0*/ 	.short	0x0101
        /*06e2*/ 	.byte	0x25
	.zero		1


	//   ....[86]....
        /*06e4*/ 	.word	0x000061d0
        /*06e8*/ 	.word	0x000000ff
        /*06ec*/ 	.word	0x00000050
        /*06f0*/ 	.short	0x010a
        /*06f2*/ 	.byte	0x15
	.zero		1


	//   ....[87]....
        /*06f4*/ 	.word	0x000061f0
        /*06f8*/ 	.word	0x000000ff
        /*06fc*/ 	.word	0x00000058
        /*0700*/ 	.short	0x010a
        /*0702*/ 	.byte	0x15
	.zero		1


	//   ....[88]....
        /*0704*/ 	.word	0x00006210
        /*0708*/ 	.word	0x000000ff
        /*070c*/ 	.word	0x00000060
        /*0710*/ 	.short	0x010a
        /*0712*/ 	.byte	0x15
	.zero		1


	//   ....[89]....
        /*0714*/ 	.word	0x00006260
        /*0718*/ 	.word	0x00000002
        /*071c*/ 	.word	0x00000068
        /*0720*/ 	.short	0x010a
        /*0722*/ 	.byte	0xff
	.zero		1


	//   ....[90]....
        /*0724*/ 	.word	0x000065d0
        /*0728*/ 	.word	0x00000000
        /*072c*/ 	.word	0x00000080
        /*0730*/ 	.short	0x010a
        /*0732*/ 	.byte	0xff
	.zero		1


	//   ....[91]....
        /*0734*/ 	.word	0x000066a0
        /*0738*/ 	.word	0x00000000
        /*073c*/ 	.word	0x00000000
        /*0740*/ 	.short	0x0101
        /*0742*/ 	.byte	0xff
	.zero		1


	//   ....[92]....
        /*0744*/ 	.word	0x00007350
        /*0748*/ 	.word	0x000000ff
        /*074c*/ 	.word	0x00000030
        /*0750*/ 	.short	0x010a
        /*0752*/ 	.byte	0x2d
	.zero		1


	//   ....[93]....
        /*0754*/ 	.word	0x00007430
        /*0758*/ 	.word	0x000000ff
        /*075c*/ 	.word	0x000000a0
        /*0760*/ 	.short	0x010a
        /*0762*/ 	.byte	0x2d
	.zero		1


	//   ....[94]....
        /*0764*/ 	.word	0x000075b0
        /*0768*/ 	.word	0x000000ff
        /*076c*/ 	.word	0x00000030
        /*0770*/ 	.short	0x010a
        /*0772*/ 	.byte	0x2d
	.zero		1


	//   ....[95]....
        /*0774*/ 	.word	0x000076d0
        /*0778*/ 	.word	0x000000ff
        /*077c*/ 	.word	0x000000a0
        /*0780*/ 	.short	0x010a
        /*0782*/ 	.byte	0x2d
	.zero		1


	//   ....[96]....
        /*0784*/ 	.word	0x00008d10
        /*0788*/ 	.word	0x00000000
        /*078c*/ 	.word	0x00000000
        /*0790*/ 	.short	0x0101
        /*0792*/ 	.byte	0xff
	.zero		1


	//   ....[97]....
        /*0794*/ 	.word	0x00008d20
        /*0798*/ 	.word	0x00000003
        /*079c*/ 	.word	0x00000030
        /*07a0*/ 	.short	0x010a
        /*07a2*/ 	.byte	0xff
	.zero		1


	//   ....[98]....
        /*07a4*/ 	.word	0x00008df0
        /*07a8*/ 	.word	0x00000003
        /*07ac*/ 	.word	0x00000030
        /*07b0*/ 	.short	0x010a
        /*07b2*/ 	.byte	0xff
	.zero		1


	//   ....[99]....
        /*07b4*/ 	.word	0x00009520
        /*07b8*/ 	.word	0x000000ff
        /*07bc*/ 	.word	0x00000000
        /*07c0*/ 	.short	0x0101
        /*07c2*/ 	.byte	0x04
	.zero		1


	//   ....[100]....
        /*07c4*/ 	.word	0x0000a350
        /*07c8*/ 	.word	0x0000000d
        /*07cc*/ 	.word	0x00000000
        /*07d0*/ 	.short	0x0101
        /*07d2*/ 	.byte	0xff
	.zero		1


	//   ....[101]....
        /*07d4*/ 	.word	0x0000a3b0
        /*07d8*/ 	.word	0x0000000b
        /*07dc*/ 	.word	0x00000030
        /*07e0*/ 	.short	0x010a
        /*07e2*/ 	.byte	0xff
	.zero		1


	//   ....[102]....
        /*07e4*/ 	.word	0x0000a4b0
        /*07e8*/ 	.word	0x0000000b
        /*07ec*/ 	.word	0x00000030
        /*07f0*/ 	.short	0x010a
        /*07f2*/ 	.byte	0xff
	.zero		1


	//   ....[103]....
        /*07f4*/ 	.word	0x0000b980
        /*07f8*/ 	.word	0x00000003
        /*07fc*/ 	.word	0x00000000
        /*0800*/ 	.short	0x0101
        /*0802*/ 	.byte	0xff
	.zero		1


	//   ....[104]....
        /*0804*/ 	.word	0x0000b9a0
        /*0808*/ 	.word	0x00000000
        /*080c*/ 	.word	0x00000030
        /*0810*/ 	.short	0x010a
        /*0812*/ 	.byte	0xff
	.zero		1


	//   ....[105]....
        /*0814*/ 	.word	0x0000ba60
        /*0818*/ 	.word	0x00000000
        /*081c*/ 	.word	0x00000030
        /*0820*/ 	.short	0x010a
        /*0822*/ 	.byte	0xff
	.zero		1


	//   ....[106]....
        /*0824*/ 	.word	0x0000cfa0
        /*0828*/ 	.word	0x00000003
        /*082c*/ 	.word	0x00000000
        /*0830*/ 	.short	0x0101
        /*0832*/ 	.byte	0xff
	.zero		1


	//   ....[107]....
        /*0834*/ 	.word	0x0000d000
        /*0838*/ 	.word	0x00000008
        /*083c*/ 	.word	0x00000030
        /*0840*/ 	.short	0x010a
        /*0842*/ 	.byte	0xff
	.zero		1


	//   ....[108]....
        /*0844*/ 	.word	0x0000d100
        /*0848*/ 	.word	0x00000008
        /*084c*/ 	.word	0x00000030
        /*0850*/ 	.short	0x010a
        /*0852*/ 	.byte	0xff
	.zero		1


	//   ....[109]....
        /*0854*/ 	.word	0x0000e630
        /*0858*/ 	.word	0x00000003
        /*085c*/ 	.word	0x00000000
        /*0860*/ 	.short	0x0101
        /*0862*/ 	.byte	0xff
	.zero		1


	//   ....[110]....
        /*0864*/ 	.word	0x0000e650
        /*0868*/ 	.word	0x00000008
        /*086c*/ 	.word	0x00000030
        /*0870*/ 	.short	0x010a
        /*0872*/ 	.byte	0xff
	.zero		1


	//   ....[111]....
        /*0874*/ 	.word	0x0000e710
        /*0878*/ 	.word	0x00000008
        /*087c*/ 	.word	0x00000030
        /*0880*/ 	.short	0x010a
        /*0882*/ 	.byte	0xff
	.zero		1


	//   ....[112]....
        /*0884*/ 	.word	0x0000fcd0
        /*0888*/ 	.word	0x00000003
        /*088c*/ 	.word	0x00000000
        /*0890*/ 	.short	0x0101
        /*0892*/ 	.byte	0xff
	.zero		1


	//   ....[113]....
        /*0894*/ 	.word	0x0000fcf0
        /*0898*/ 	.word	0x00000000
        /*089c*/ 	.word	0x00000030
        /*08a0*/ 	.short	0x010a
        /*08a2*/ 	.byte	0xff
	.zero		1


	//   ....[114]....
        /*08a4*/ 	.word	0x0000fdb0
        /*08a8*/ 	.word	0x00000000
        /*08ac*/ 	.word	0x00000030
        /*08b0*/ 	.short	0x010a
        /*08b2*/ 	.byte	0xff
	.zero		1


	//   ....[115]....
        /*08b4*/ 	.word	0x000112c0
        /*08b8*/ 	.word	0x00000003
        /*08bc*/ 	.word	0x00000000
        /*08c0*/ 	.short	0x0101
        /*08c2*/ 	.byte	0xff
	.zero		1


	//   ....[116]....
        /*08c4*/ 	.word	0x000112e0
        /*08c8*/ 	.word	0x00000000
        /*08cc*/ 	.word	0x00000030
        /*08d0*/ 	.short	0x010a
        /*08d2*/ 	.byte	0xff
	.zero		1


	//   ....[117]....
        /*08d4*/ 	.word	0x00011390
        /*08d8*/ 	.word	0x00000000
        /*08dc*/ 	.word	0x00000030
        /*08e0*/ 	.short	0x010a
        /*08e2*/ 	.byte	0xff
	.zero		1


	//   ....[118]....
        /*08e4*/ 	.word	0x000128b0
        /*08e8*/ 	.word	0x00000003
        /*08ec*/ 	.word	0x00000000
        /*08f0*/ 	.short	0x0101
        /*08f2*/ 	.byte	0xff
	.zero		1


	//   ....[119]....
        /*08f4*/ 	.word	0x000129b0
        /*08f8*/ 	.word	0x000000ff
        /*08fc*/ 	.word	0x000000d0
        /*0900*/ 	.short	0x0101
        /*0902*/ 	.byte	0x2d
	.zero		1


	//   ....[120]....
        /*0904*/ 	.word	0x00012b50
        /*0908*/ 	.word	0x000000ff
        /*090c*/ 	.word	0x00000000
        /*0910*/ 	.short	0x0101
        /*0912*/ 	.byte	0x04
	.zero		1


	//   ....[121]....
        /*0914*/ 	.word	0x00012b70
        /*0918*/ 	.word	0x00000000
        /*091c*/ 	.word	0x000000c0
        /*0920*/ 	.short	0x010a
        /*0922*/ 	.byte	0xff
	.zero		1


	//   ....[122]....
        /*0924*/ 	.word	0x00012bd0
        /*0928*/ 	.word	0x00000000
        /*092c*/ 	.word	0x00000018
        /*0930*/ 	.short	0x010a
        /*0932*/ 	.byte	0xff
	.zero		1


	//   ....[123]....
        /*0934*/ 	.word	0x00012c30
        /*0938*/ 	.word	0x00000000
        /*093c*/ 	.word	0x00000018
        /*0940*/ 	.short	0x010a
        /*0942*/ 	.byte	0xff
	.zero		1


	//   ....[124]....
        /*0944*/ 	.word	0x00012c80
        /*0948*/ 	.word	0x00000003
        /*094c*/ 	.word	0x00000080
        /*0950*/ 	.short	0x010a
        /*0952*/ 	.byte	0xff
	.zero		1


	//   ....[125]....
        /*0954*/ 	.word	0x00012ce0
        /*0958*/ 	.word	0x00000000
        /*095c*/ 	.word	0x00000000
        /*0960*/ 	.short	0x010a
        /*0962*/ 	.byte	0xff
	.zero		1


	//   ....[126]....
        /*0964*/ 	.word	0x00012d40
        /*0968*/ 	.word	0x00000000
        /*096c*/ 	.word	0x00000000
        /*0970*/ 	.short	0x010a
        /*0972*/ 	.byte	0xff
	.zero		1


	//   ....[127]....
        /*0974*/ 	.word	0x00012d90
        /*0978*/ 	.word	0x00000002
        /*097c*/ 	.word	0x000000b0
        /*0980*/ 	.short	0x010a
        /*0982*/ 	.byte	0xff
	.zero		1


	//   ....[128]....
        /*0984*/ 	.word	0x00012df0
        /*0988*/ 	.word	0x00000002
        /*098c*/ 	.word	0x00000090
        /*0990*/ 	.short	0x010a
        /*0992*/ 	.byte	0xff
	.zero		1


	//   ....[129]....
        /*0994*/ 	.word	0x00012e40
        /*0998*/ 	.word	0x00000002
        /*099c*/ 	.word	0x00000080
        /*09a0*/ 	.short	0x010a
        /*09a2*/ 	.byte	0xff
	.zero		1


	//   ....[130]....
        /*09a4*/ 	.word	0x00012ea0
        /*09a8*/ 	.word	0x00000000
        /*09ac*/ 	.word	0x00000090
        /*09b0*/ 	.short	0x010a
        /*09b2*/ 	.byte	0xff
	.zero		1


	//   ....[131]....
        /*09b4*/ 	.word	0x00012ef0
        /*09b8*/ 	.word	0x00000000
        /*09bc*/ 	.word	0x00000080
        /*09c0*/ 	.short	0x010a
        /*09c2*/ 	.byte	0xff
	.zero		1


	//   ....[132]....
        /*09c4*/ 	.word	0x00012f50
        /*09c8*/ 	.word	0x00000000
        /*09cc*/ 	.word	0x00000000
        /*09d0*/ 	.short	0x010a
        /*09d2*/ 	.byte	0xff
	.zero		1


	//   ....[133]....
        /*09d4*/ 	.word	0x00012fb0
        /*09d8*/ 	.word	0x00000000
        /*09dc*/ 	.word	0x000000a8
        /*09e0*/ 	.short	0x010a
        /*09e2*/ 	.byte	0xff
	.zero		1


	//   ....[134]....
        /*09e4*/ 	.word	0x00013010
        /*09e8*/ 	.word	0x00000000
        /*09ec*/ 	.word	0x00000000
        /*09f0*/ 	.short	0x010a
        /*09f2*/ 	.byte	0xff
	.zero		1


	//   ....[135]....
        /*09f4*/ 	.word	0x00013070
        /*09f8*/ 	.word	0x00000000
        /*09fc*/ 	.word	0x000000d0
        /*0a00*/ 	.short	0x010a
        /*0a02*/ 	.byte	0xff
	.zero		1


	//   ....[136]....
        /*0a04*/ 	.word	0x000130c0
        /*0a08*/ 	.word	0x0000000c
        /*0a0c*/ 	.word	0x00000080
        /*0a10*/ 	.short	0x010a
        /*0a12*/ 	.byte	0xff
	.zero		1


	//   ....[137]....
        /*0a14*/ 	.word	0x00013120
        /*0a18*/ 	.word	0x00000000
        /*0a1c*/ 	.word	0x00000078
        /*0a20*/ 	.short	0x010a
        /*0a22*/ 	.byte	0xff
	.zero		1


	//   ....[138]....
        /*0a24*/ 	.word	0x00013180
        /*0a28*/ 	.word	0x00000009
        /*0a2c*/ 	.word	0x00000050
        /*0a30*/ 	.short	0x010a
        /*0a32*/ 	.byte	0xff
	.zero		1


	//   ....[139]....
        /*0a34*/ 	.word	0x000131e0
        /*0a38*/ 	.word	0x00000009
        /*0a3c*/ 	.word	0x00000058
        /*0a40*/ 	.short	0x010a
        /*0a42*/ 	.byte	0xff
	.zero		1


	//   ....[140]....
        /*0a44*/ 	.word	0x00013240
        /*0a48*/ 	.word	0x00000009
        /*0a4c*/ 	.word	0x00000060
        /*0a50*/ 	.short	0x010a
        /*0a52*/ 	.byte	0xff
	.zero		1


	//   ....[141]....
        /*0a54*/ 	.word	0x000132a0
        /*0a58*/ 	.word	0x00000009
        /*0a5c*/ 	.word	0x00000068
        /*0a60*/ 	.short	0x010a
        /*0a62*/ 	.byte	0xff
	.zero		1


	//   ....[142]....
        /*0a64*/ 	.word	0x00013300
        /*0a68*/ 	.word	0x00000000
        /*0a6c*/ 	.word	0x00000050
        /*0a70*/ 	.short	0x010a
        /*0a72*/ 	.byte	0xff
	.zero		1


	//   ....[143]....
        /*0a74*/ 	.word	0x00013360
        /*0a78*/ 	.word	0x00000000
        /*0a7c*/ 	.word	0x00000058
        /*0a80*/ 	.short	0x010a
        /*0a82*/ 	.byte	0xff
	.zero		1


	//   ....[144]....
        /*0a84*/ 	.word	0x000133c0
        /*0a88*/ 	.word	0x00000000
        /*0a8c*/ 	.word	0x00000060
        /*0a90*/ 	.short	0x010a
        /*0a92*/ 	.byte	0xff
	.zero		1


	//   ....[145]....
        /*0a94*/ 	.word	0x00013420
        /*0a98*/ 	.word	0x00000000
        /*0a9c*/ 	.word	0x00000068
        /*0aa0*/ 	.short	0x010a
        /*0aa2*/ 	.byte	0xff
	.zero		1


	//   ....[146]....
        /*0aa4*/ 	.word	0x00013480
        /*0aa8*/ 	.word	0x00000003
        /*0aac*/ 	.word	0x00000050
        /*0ab0*/ 	.short	0x010a
        /*0ab2*/ 	.byte	0xff
	.zero		1


	//   ....[147]....
        /*0ab4*/ 	.word	0x000134e0
        /*0ab8*/ 	.word	0x00000003
        /*0abc*/ 	.word	0x00000058
        /*0ac0*/ 	.short	0x010a
        /*0ac2*/ 	.byte	0xff
	.zero		1


	//   ....[148]....
        /*0ac4*/ 	.word	0x00013540
        /*0ac8*/ 	.word	0x00000003
        /*0acc*/ 	.word	0x00000060
        /*0ad0*/ 	.short	0x010a
        /*0ad2*/ 	.byte	0xff
	.zero		1


	//   ....[149]....
        /*0ad4*/ 	.word	0x00013590
        /*0ad8*/ 	.word	0x00000000
        /*0adc*/ 	.word	0x00000080
        /*0ae0*/ 	.short	0x010a
        /*0ae2*/ 	.byte	0xff
	.zero		1


	//   ....[150]....
        /*0ae4*/ 	.word	0x000135f0
        /*0ae8*/ 	.word	0x00000003
        /*0aec*/ 	.word	0x00000030
        /*0af0*/ 	.short	0x010a
        /*0af2*/ 	.byte	0xff
	.zero		1


	//   ....[151]....
        /*0af4*/ 	.word	0x00013650
        /*0af8*/ 	.word	0x00000003
        /*0afc*/ 	.word	0x000000a0
        /*0b00*/ 	.short	0x010a
        /*0b02*/ 	.byte	0xff
	.zero		1


	//   ....[152]....
        /*0b04*/ 	.word	0x000136a0
        /*0b08*/ 	.word	0x00000003
        /*0b0c*/ 	.word	0x00000030
        /*0b10*/ 	.short	0x010a
        /*0b12*/ 	.byte	0xff
	.zero		1


	//   ....[153]....
        /*0b14*/ 	.word	0x000136f0
        /*0b18*/ 	.word	0x0000000b
        /*0b1c*/ 	.word	0x00000030
        /*0b20*/ 	.short	0x010a
        /*0b22*/ 	.byte	0xff
	.zero		1


	//   ....[154]....
        /*0b24*/ 	.word	0x00013740
        /*0b28*/ 	.word	0x00000000
        /*0b2c*/ 	.word	0x00000030
        /*0b30*/ 	.short	0x010a
        /*0b32*/ 	.byte	0xff
	.zero		1


	//   ....[155]....
        /*0b34*/ 	.word	0x00013790
        /*0b38*/ 	.word	0x00000008
        /*0b3c*/ 	.word	0x00000030
        /*0b40*/ 	.short	0x010a
        /*0b42*/ 	.byte	0xff
	.zero		1


	//   ....[156]....
        /*0b44*/ 	.word	0x000137e0
        /*0b48*/ 	.word	0x00000008
        /*0b4c*/ 	.word	0x00000030
        /*0b50*/ 	.short	0x010a
        /*0b52*/ 	.byte	0xff
	.zero		1


	//   ....[157]....
        /*0b54*/ 	.word	0x00013830
        /*0b58*/ 	.word	0x00000000
        /*0b5c*/ 	.word	0x00000030
        /*0b60*/ 	.short	0x010a
        /*0b62*/ 	.byte	0xff
	.zero		1


	//   ....[158]....
        /*0b64*/ 	.word	0x00013880
        /*0b68*/ 	.word	0x00000000
        /*0b6c*/ 	.word	0x00000030
        /*0b70*/ 	.short	0x010a
        /*0b72*/ 	.byte	0xff
	.zero		1


	//----- nvinfo : EIATTR_NUM_MBARRIERS
	.align		4
.L_47:
        /*0b74*/ 	.byte	0x03, 0x38
        /*0b76*/ 	.short	0x001b


	//----- nvinfo : EIATTR_EXIT_INSTR_OFFSETS
	.align		4
        /*0b78*/ 	.byte	0x04, 0x1c
        /*0b7a*/ 	.short	(.L_49 - .L_48)


	//   ....[0]....
.L_48:
        /*0b7c*/ 	.word	0x00002df0


	//   ....[1]....
        /*0b80*/ 	.word	0x00003300


	//   ....[2]....
        /*0b84*/ 	.word	0x00003360


	//   ....[3]....
        /*0b88*/ 	.word	0x00004790


	//   ....[4]....
        /*0b8c*/ 	.word	0x00006290


	//   ....[5]....
        /*0b90*/ 	.word	0x000062d0


	//   ....[6]....
        /*0b94*/ 	.word	0x00012a30


	//   ....[7]....
        /*0b98*/ 	.word	0x00012ab0


	//   ....[8]....
        /*0b9c*/ 	.word	0x00012ae0


	//   ....[9]....
        /*0ba0*/ 	.word	0x00012b60


	//----- nvinfo : EIATTR_MAX_THREADS
	.align		4
.L_49:
        /*0ba4*/ 	.byte	0x04, 0x05
        /*0ba6*/ 	.short	(.L_51 - .L_50)
.L_50:
        /*0ba8*/ 	.word	0x00000100
        /*0bac*/ 	.word	0x00000001
        /*0bb0*/ 	.word	0x00000001


	//----- nvinfo : EIATTR_CRS_STACK_SIZE
	.align		4
.L_51:
        /*0bb4*/ 	.byte	0x04, 0x1e
        /*0bb6*/ 	.short	(.L_53 - .L_52)
.L_52:
        /*0bb8*/ 	.word	0x00000000


	//----- nvinfo : EIATTR_CBANK_PARAM_SIZE
	.align		4
.L_53:
        /*0bbc*/ 	.byte	0x03, 0x19
        /*0bbe*/ 	.short	0x0c00


	//----- nvinfo : EIATTR_PARAM_CBANK
	.align		4
        /*0bc0*/ 	.byte	0x04, 0x0a
        /*0bc2*/ 	.short	(.L_55 - .L_54)
	.align		4
.L_54:
        /*0bc4*/ 	.word	index@(.nv.constant0._ZN7cutlass13device_kernelINS_4gemm6kernel13GemmUniversalIN4cute5tupleIJiiiiEEENS1_10collective13CollectiveMmaINS1_46MainloopSm100TmaUmmaWarpSpecializedBlockScaledILi3ELi2ELi1ENS5_IJNS4_1CILi2EEESB_NSA_ILi1EEEEEEEENS5_IJNSA_ILi128EEENSA_ILi256EEESF_EEENS5_IJNS_12float_e5m2_tENS_13float_ue8m0_tEEEENS5_IJNS5_IJlSC_lEEENS4_6LayoutINS5_IJNS5_IJNS5_IJNSA_ILi32EEENSA_ILi4EEEEEEiEEESQ_NS5_IJSC_iEEEEEENS5_IJNS5_IJNS5_IJNSA_ILi16EEESO_EEEiEEENS5_IJNS5_IJNSA_ILi0EEESC_EEENSA_ILi512EEEEEENS5_IJSW_iEEEEEEEEEEESK_S13_NS4_8TiledMMAINS4_8MMA_AtomIJNS4_21SM100_MMA_MXF8F6F4_SSISI_SI_fSJ_Li128ELi256ELNS4_4UMMA5MajorE0ELS18_0ELNS17_7ScaleInE0ELS19_0EEEEEENSM_INS5_IJSC_SC_SC_EEENS5_IJSW_SW_SW_EEEEENS5_IJNS4_10UnderscoreES1F_S1F_EEEEENS5_IJNS4_23SM90_TMA_LOAD_MULTICASTES1I_EEENS5_IJNS4_14ComposedLayoutINS4_7SwizzleILi3ELi4ELi3EEENS4_18smem_ptr_flag_bitsILi8EEENSM_INS5_IJNSA_ILi8EEESF_EEENS5_IJSF_SC_EEEEEEENSM_INS5_IJNS5_IJNS5_IJSP_SC_EEENS5_IJSN_SC_EEEEEESC_NS5_IJSO_SC_EEEEEENS5_IJNS5_IJNS5_IJSU_SY_EEESX_EEESW_NS5_IJSC_SY_EEEEEEEEEEEvNS4_8identityES1J_NS5_IJS1T_NSM_INS5_IJNS5_IJNS5_IJSP_SB_EEES1V_EEESC_S1X_EEENS5_IJS20_SW_NS5_IJSC_NSA_ILi1024EEEEEEEEEEEEEEvS25_EENS_8epilogue10collective18CollectiveEpilogueINS2F_23Sm100TmaWarpSpecializedILi4ELi2ELi32ELb1ELb0EEEJNS5_IJNSA_ILi64EEESG_SF_EEENS5_IJNSM_IS2K_SC_EENSM_INS5_IJSN_SB_EEENS5_IJSC_SF_EEEEEEEENS_10bfloat16_tESL_S2R_SL_NS2F_6fusion15FusionCallbacksIS2J_NS2S_17LinearCombinationIS2R_fS2R_fLNS_15FloatRoundStyleE2EEES2L_S2Q_JEEENS4_5SM1004TMEM4LOAD26SM100_TMEM_LOAD_32dp32b32xENS4_13SM90_TMA_LOADENS1K_INS1L_ILi2ELi4ELi3EEENS1N_ILi16EEENSM_INS5_IJS1P_SN_EEES1V_EEEENS4_39AutoVectorizingCopyWithAssumedAlignmentILi128EEENS4_14SM90_TMA_STOREES37_S39_S39_EEEvvEEEEvNT_6ParamsE)
        /*0bc8*/ 	.short	0x0380
        /*0bca*/ 	.short	0x0c00


	//----- nvinfo : EIATTR_SW_WAR
	.align		4
.L_55:
        /*0bcc*/ 	.byte	0x04, 0x36
        /*0bce*/ 	.short	(.L_57 - .L_56)
.L_56:
        /*0bd0*/ 	.word	0x00000008
.L_57:


//--------------------- .nv.callgraph             --------------------------
	.section	.nv.callgraph,"",@"SHT_CUDA_CALLGRAPH"
	.align	4
	.sectionentsize	8
	.align		4
        /*0000*/ 	.word	0x00000000
	.align		4
        /*0004*/ 	.word	0xffffffff
	.align		4
        /*0008*/ 	.word	index@(_ZN7cutlass13device_kernelINS_4gemm6kernel13GemmUniversalIN4cute5tupleIJiiiiEEENS1_10collective13CollectiveMmaINS1_46MainloopSm100TmaUmmaWarpSpecializedBlockScaledILi3ELi2ELi1ENS5_IJNS4_1CILi2EEESB_NSA_ILi1EEEEEEEENS5_IJNSA_ILi128EEENSA_ILi256EEESF_EEENS5_IJNS_12float_e5m2_tENS_13float_ue8m0_tEEEENS5_IJNS5_IJlSC_lEEENS4_6LayoutINS5_IJNS5_IJNS5_IJNSA_ILi32EEENSA_ILi4EEEEEEiEEESQ_NS5_IJSC_iEEEEEENS5_IJNS5_IJNS5_IJNSA_ILi16EEESO_EEEiEEENS5_IJNS5_IJNSA_ILi0EEESC_EEENSA_ILi512EEEEEENS5_IJSW_iEEEEEEEEEEESK_S13_NS4_8TiledMMAINS4_8MMA_AtomIJNS4_21SM100_MMA_MXF8F6F4_SSISI_SI_fSJ_Li128ELi256ELNS4_4UMMA5MajorE0ELS18_0ELNS17_7ScaleInE0ELS19_0EEEEEENSM_INS5_IJSC_SC_SC_EEENS5_IJSW_SW_SW_EEEEENS5_IJNS4_10UnderscoreES1F_S1F_EEEEENS5_IJNS4_23SM90_TMA_LOAD_MULTICASTES1I_EEENS5_IJNS4_14ComposedLayoutINS4_7SwizzleILi3ELi4ELi3EEENS4_18smem_ptr_flag_bitsILi8EEENSM_INS5_IJNSA_ILi8EEESF_EEENS5_IJSF_SC_EEEEEEENSM_INS5_IJNS5_IJNS5_IJSP_SC_EEENS5_IJSN_SC_EEEEEESC_NS5_IJSO_SC_EEEEEENS5_IJNS5_IJNS5_IJSU_SY_EEESX_EEESW_NS5_IJSC_SY_EEEEEEEEEEEvNS4_8identityES1J_NS5_IJS1T_NSM_INS5_IJNS5_IJNS5_IJSP_SB_EEES1V_EEESC_S1X_EEENS5_IJS20_SW_NS5_IJSC_NSA_ILi1024EEEEEEEEEEEEEEvS25_EENS_8epilogue10collective18CollectiveEpilogueINS2F_23Sm100TmaWarpSpecializedILi4ELi2ELi32ELb1ELb0EEEJNS5_IJNSA_ILi64EEESG_SF_EEENS5_IJNSM_IS2K_SC_EENSM_INS5_IJSN_SB_EEENS5_IJSC_SF_EEEEEEEENS_10bfloat16_tESL_S2R_SL_NS2F_6fusion15FusionCallbacksIS2J_NS2S_17LinearCombinationIS2R_fS2R_fLNS_15FloatRoundStyleE2EEES2L_S2Q_JEEENS4_5SM1004TMEM4LOAD26SM100_TMEM_LOAD_32dp32b32xENS4_13SM90_TMA_LOADENS1K_INS1L_ILi2ELi4ELi3EEENS1N_ILi16EEENSM_INS5_IJS1P_SN_EEES1V_EEEENS4_39AutoVectorizingCopyWithAssumedAlignmentILi128EEENS4_14SM90_TMA_STOREES37_S39_S39_EEEvvEEEEvNT_6ParamsE)
	.align		4
        /*000c*/ 	.word	index@(__assertfail)
	.align		4
        /*0010*/ 	.word	0x00000000
	.align		4
        /*0014*/ 	.word	0xfffffffe
	.align		4
        /*0018*/ 	.word	0x00000000
	.align		4
        /*001c*/ 	.word	0xfffffffd
	.align		4
        /*0020*/ 	.word	0x00000000
	.align		4
        /*0024*/ 	.word	0xfffffffc


//--------------------- .nv.constant4             --------------------------
	.section	.nv.constant4,"a",@progbits
	.align	8
	.align		8
.nv.constant4:
        /*0000*/ 	.dword	__assertfail
	.align		8
        /*0008*/ 	.dword	__unnamed_1
	.align		8
        /*0010*/ 	.dword	__unnamed_2
	.align		8
        /*0018*/ 	.dword	_ZN40_INTERNAL_10dc9d96_4_k_cu_52e3165c_335154cuda3std3__45__cpo5beginE
	.align		8
        /*0020*/ 	.dword	_ZN40_INTERNAL_10dc9d96_4_k_cu_52e3165c_335154cuda3std3__45__cpo3endE
	.align		8
        /*0028*/ 	.dword	_ZN40_INTERNAL_10dc9d96_4_k_cu_52e3165c_335154cuda3std3__45__cpo6cbeginE
	.align		8
        /*0030*/ 	.dword	_ZN40_INTERNAL_10dc9d96_4_k_cu_52e3165c_335154cuda3std3__45__cpo4cendE
	.align		8
        /*0038*/ 	.dword	_ZN40_INTERNAL_10dc9d96_4_k_cu_52e3165c_335154cuda3std3__442_GLOBAL__N__10dc9d96_4_k_cu_52e3165c_335156ignoreE
	.align		8
        /*0040*/ 	.dword	_ZN40_INTERNAL_10dc9d96_4_k_cu_52e3165c_335154cuda3std3__419piecewise_constructE
	.align		8
        /*0048*/ 	.dword	_ZN40_INTERNAL_10dc9d96_4_k_cu_52e3165c_335154cuda3std3__48in_placeE
	.align		8
        /*0050*/ 	.dword	_ZN40_INTERNAL_10dc9d96_4_k_cu_52e3165c_335154cuda3std6ranges3__45__cpo4swapE
	.align		8
        /*0058*/ 	.dword	_ZN40_INTERNAL_10dc9d96_4_k_cu_52e3165c_335154cuda3std6ranges3__45__cpo9iter_moveE
	.align		8
        /*0060*/ 	.dword	_ZN40_INTERNAL_10dc9d96_4_k_cu_52e3165c_335154cute7productE
	.align		8
        /*0068*/ 	.dword	_ZN40_INTERNAL_10dc9d96_4_k_cu_52e3165c_335154cute1_E
	.align		8
        /*0070*/ 	.dword	$str$25
	.align		8
        /*0078*/ 	.dword	$str$26
	.align		8
        /*0080*/ 	.dword	$str$27
	.align		8
        /*0088*/ 	.dword	$str$28


//--------------------- .text._ZN7cutlass13device_kernelINS_4gemm6kernel13GemmUniversalIN4cute5tupleIJiiiiEEENS1_10collective13CollectiveMmaINS1_46MainloopSm100TmaUmmaWarpSpecializedBlockScaledILi3ELi2ELi1ENS5_IJNS4_1CILi2EEESB_NSA_ILi1EEEEEEEENS5_IJNSA_ILi128EEENSA_ILi256EEESF_EEENS5_IJNS_12float_e5m2_tENS_13float_ue8m0_tEEEENS5_IJNS5_IJlSC_lEEENS4_6LayoutINS5_IJNS5_IJNS5_IJNSA_ILi32EEENSA_ILi4EEEEEEiEEESQ_NS5_IJSC_iEEEEEENS5_IJNS5_IJNS5_IJNSA_ILi16EEESO_EEEiEEENS5_IJNS5_IJNSA_ILi0EEESC_EEENSA_ILi512EEEEEENS5_IJSW_iEEEEEEEEEEESK_S13_NS4_8TiledMMAINS4_8MMA_AtomIJNS4_21SM100_MMA_MXF8F6F4_SSISI_SI_fSJ_Li128ELi256ELNS4_4UMMA5MajorE0ELS18_0ELNS17_7ScaleInE0ELS19_0EEEEEENSM_INS5_IJSC_SC_SC_EEENS5_IJSW_SW_SW_EEEEENS5_IJNS4_10UnderscoreES1F_S1F_EEEEENS5_IJNS4_23SM90_TMA_LOAD_MULTICASTES1I_EEENS5_IJNS4_14ComposedLayoutINS4_7SwizzleILi3ELi4ELi3EEENS4_18smem_ptr_flag_bitsILi8EEENSM_INS5_IJNSA_ILi8EEESF_EEENS5_IJSF_SC_EEEEEEENSM_INS5_IJNS5_IJNS5_IJSP_SC_EEENS5_IJSN_SC_EEEEEESC_NS5_IJSO_SC_EEEEEENS5_IJNS5_IJNS5_IJSU_SY_EEESX_EEESW_NS5_IJSC_SY_EEEEEEEEEEEvNS4_8identityES1J_NS5_IJS1T_NSM_INS5_IJNS5_IJNS5_IJSP_SB_EEES1V_EEESC_S1X_EEENS5_IJS20_SW_NS5_IJSC_NSA_ILi1024EEEEEEEEEEEEEEvS25_EENS_8epilogue10collective18CollectiveEpilogueINS2F_23Sm100TmaWarpSpecializedILi4ELi2ELi32ELb1ELb0EEEJNS5_IJNSA_ILi64EEESG_SF_EEENS5_IJNSM_IS2K_SC_EENSM_INS5_IJSN_SB_EEENS5_IJSC_SF_EEEEEEEENS_10bfloat16_tESL_S2R_SL_NS2F_6fusion15FusionCallbacksIS2J_NS2S_17LinearCombinationIS2R_fS2R_fLNS_15FloatRoundStyleE2EEES2L_S2Q_JEEENS4_5SM1004TMEM4LOAD26SM100_TMEM_LOAD_32dp32b32xENS4_13SM90_TMA_LOADENS1K_INS1L_ILi2ELi4ELi3EEENS1N_ILi16EEENSM_INS5_IJS1P_SN_EEES1V_EEEENS4_39AutoVectorizingCopyWithAssumedAlignmentILi128EEENS4_14SM90_TMA_STOREES37_S39_S39_EEEvvEEEEvNT_6ParamsE --------------------------
	.section	.text._ZN7cutlass13device_kernelINS_4gemm6kernel13GemmUniversalIN4cute5tupleIJiiiiEEENS1_10collective13CollectiveMmaINS1_46MainloopSm100TmaUmmaWarpSpecializedBlockScaledILi3ELi2ELi1ENS5_IJNS4_1CILi2EEESB_NSA_ILi1EEEEEEEENS5_IJNSA_ILi128EEENSA_ILi256EEESF_EEENS5_IJNS_12float_e5m2_tENS_13float_ue8m0_tEEEENS5_IJNS5_IJlSC_lEEENS4_6LayoutINS5_IJNS5_IJNS5_IJNSA_ILi32EEENSA_ILi4EEEEEEiEEESQ_NS5_IJSC_iEEEEEENS5_IJNS5_IJNS5_IJNSA_ILi16EEESO_EEEiEEENS5_IJNS5_IJNSA_ILi0EEESC_EEENSA_ILi512EEEEEENS5_IJSW_iEEEEEEEEEEESK_S13_NS4_8TiledMMAINS4_8MMA_AtomIJNS4_21SM100_MMA_MXF8F6F4_SSISI_SI_fSJ_Li128ELi256ELNS4_4UMMA5MajorE0ELS18_0ELNS17_7ScaleInE0ELS19_0EEEEEENSM_INS5_IJSC_SC_SC_EEENS5_IJSW_SW_SW_EEEEENS5_IJNS4_10UnderscoreES1F_S1F_EEEEENS5_IJNS4_23SM90_TMA_LOAD_MULTICASTES1I_EEENS5_IJNS4_14ComposedLayoutINS4_7SwizzleILi3ELi4ELi3EEENS4_18smem_ptr_flag_bitsILi8EEENSM_INS5_IJNSA_ILi8EEESF_EEENS5_IJSF_SC_EEEEEEENSM_INS5_IJNS5_IJNS5_IJSP_SC_EEENS5_IJSN_SC_EEEEEESC_NS5_IJSO_SC_EEEEEENS5_IJNS5_IJNS5_IJSU_SY_EEESX_EEESW_NS5_IJSC_SY_EEEEEEEEEEEvNS4_8identityES1J_NS5_IJS1T_NSM_INS5_IJNS5_IJNS5_IJSP_SB_EEES1V_EEESC_S1X_EEENS5_IJS20_SW_NS5_IJSC_NSA_ILi1024EEEEEEEEEEEEEEvS25_EENS_8epilogue10collective18CollectiveEpilogueINS2F_23Sm100TmaWarpSpecializedILi4ELi2ELi32ELb1ELb0EEEJNS5_IJNSA_ILi64EEESG_SF_EEENS5_IJNSM_IS2K_SC_EENSM_INS5_IJSN_SB_EEENS5_IJSC_SF_EEEEEEEENS_10bfloat16_tESL_S2R_SL_NS2F_6fusion15FusionCallbacksIS2J_NS2S_17LinearCombinationIS2R_fS2R_fLNS_15FloatRoundStyleE2EEES2L_S2Q_JEEENS4_5SM1004TMEM4LOAD26SM100_TMEM_LOAD_32dp32b32xENS4_13SM90_TMA_LOADENS1K_INS1L_ILi2ELi4ELi3EEENS1N_ILi16EEENSM_INS5_IJS1P_SN_EEES1V_EEEENS4_39AutoVectorizingCopyWithAssumedAlignmentILi128EEENS4_14SM90_TMA_STOREES37_S39_S39_EEEvvEEEEvNT_6ParamsE,"ax",@progbits
	.align	128
.text._ZN7cutlass13device_kernelINS_4gemm6kernel13GemmUniversalIN4cute5tupleIJiiiiEEENS1_10collective13CollectiveMmaINS1_46MainloopSm100TmaUmmaWarpSpecializedBlockScaledILi3ELi2ELi1ENS5_IJNS4_1CILi2EEESB_NSA_ILi1EEEEEEEENS5_IJNSA_ILi128EEENSA_ILi256EEESF_EEENS5_IJNS_12float_e5m2_tENS_13float_ue8m0_tEEEENS5_IJNS5_IJlSC_lEEENS4_6LayoutINS5_IJNS5_IJNS5_IJNSA_ILi32EEENSA_ILi4EEEEEEiEEESQ_NS5_IJSC_iEEEEEENS5_IJNS5_IJNS5_IJNSA_ILi16EEESO_EEEiEEENS5_IJNS5_IJNSA_ILi0EEESC_EEENSA_ILi512EEEEEENS5_IJSW_iEEEEEEEEEEESK_S13_NS4_8TiledMMAINS4_8MMA_AtomIJNS4_21SM100_MMA_MXF8F6F4_SSISI_SI_fSJ_Li128ELi256ELNS4_4UMMA5MajorE0ELS18_0ELNS17_7ScaleInE0ELS19_0EEEEEENSM_INS5_IJSC_SC_SC_EEENS5_IJSW_SW_SW_EEEEENS5_IJNS4_10UnderscoreES1F_S1F_EEEEENS5_IJNS4_23SM90_TMA_LOAD_MULTICASTES1I_EEENS5_IJNS4_14ComposedLayoutINS4_7SwizzleILi3ELi4ELi3EEENS4_18smem_ptr_flag_bitsILi8EEENSM_INS5_IJNSA_ILi8EEESF_EEENS5_IJSF_SC_EEEEEEENSM_INS5_IJNS5_IJNS5_IJSP_SC_EEENS5_IJSN_SC_EEEEEESC_NS5_IJSO_SC_EEEEEENS5_IJNS5_IJNS5_IJSU_SY_EEESX_EEESW_NS5_IJSC_SY_EEEEEEEEEEEvNS4_8identityES1J_NS5_IJS1T_NSM_INS5_IJNS5_IJNS5_IJSP_SB_EEES1V_EEESC_S1X_EEENS5_IJS20_SW_NS5_IJSC_NSA_ILi1024EEEEEEEEEEEEEEvS25_EENS_8epilogue10collective18CollectiveEpilogueINS2F_23Sm100TmaWarpSpecializedILi4ELi2ELi32ELb1ELb0EEEJNS5_IJNSA_ILi64EEESG_SF_EEENS5_IJNSM_IS2K_SC_EENSM_INS5_IJSN_SB_EEENS5_IJSC_SF_EEEEEEEENS_10bfloat16_tESL_S2R_SL_NS2F_6fusion15FusionCallbacksIS2J_NS2S_17LinearCombinationIS2R_fS2R_fLNS_15FloatRoundStyleE2EEES2L_S2Q_JEEENS4_5SM1004TMEM4LOAD26SM100_TMEM_LOAD_32dp32b32xENS4_13SM90_TMA_LOADENS1K_INS1L_ILi2ELi4ELi3EEENS1N_ILi16EEENSM_INS5_IJS1P_SN_EEES1V_EEEENS4_39AutoVectorizingCopyWithAssumedAlignmentILi128EEENS4_14SM90_TMA_STOREES37_S39_S39_EEEvvEEEEvNT_6ParamsE:
        .type           _ZN7cutlass13device_kernelINS_4gemm6kernel13GemmUniversalIN4cute5tupleIJiiiiEEENS1_10collective13CollectiveMmaINS1_46MainloopSm100TmaUmmaWarpSpecializedBlockScaledILi3ELi2ELi1ENS5_IJNS4_1CILi2EEESB_NSA_ILi1EEEEEEEENS5_IJNSA_ILi128EEENSA_ILi256EEESF_EEENS5_IJNS_12float_e5m2_tENS_13float_ue8m0_tEEEENS5_IJNS5_IJlSC_lEEENS4_6LayoutINS5_IJNS5_IJNS5_IJNSA_ILi32EEENSA_ILi4EEEEEEiEEESQ_NS5_IJSC_iEEEEEENS5_IJNS5_IJNS5_IJNSA_ILi16EEESO_EEEiEEENS5_IJNS5_IJNSA_ILi0EEESC_EEENSA_ILi512EEEEEENS5_IJSW_iEEEEEEEEEEESK_S13_NS4_8TiledMMAINS4_8MMA_AtomIJNS4_21SM100_MMA_MXF8F6F4_SSISI_SI_fSJ_Li128ELi256ELNS4_4UMMA5MajorE0ELS18_0ELNS17_7ScaleInE0ELS19_0EEEEEENSM_INS5_IJSC_SC_SC_EEENS5_IJSW_SW_SW_EEEEENS5_IJNS4_10UnderscoreES1F_S1F_EEEEENS5_IJNS4_23SM90_TMA_LOAD_MULTICASTES1I_EEENS5_IJNS4_14ComposedLayoutINS4_7SwizzleILi3ELi4ELi3EEENS4_18smem_ptr_flag_bitsILi8EEENSM_INS5_IJNSA_ILi8EEESF_EEENS5_IJSF_SC_EEEEEEENSM_INS5_IJNS5_IJNS5_IJSP_SC_EEENS5_IJSN_SC_EEEEEESC_NS5_IJSO_SC_EEEEEENS5_IJNS5_IJNS5_IJSU_SY_EEESX_EEESW_NS5_IJSC_SY_EEEEEEEEEEEvNS4_8identityES1J_NS5_IJS1T_NSM_INS5_IJNS5_IJNS5_IJSP_SB_EEES1V_EEESC_S1X_EEENS5_IJS20_SW_NS5_IJSC_NSA_ILi1024EEEEEEEEEEEEEEvS25_EENS_8epilogue10collective18CollectiveEpilogueINS2F_23Sm100TmaWarpSpecializedILi4ELi2ELi32ELb1ELb0EEEJNS5_IJNSA_ILi64EEESG_SF_EEENS5_IJNSM_IS2K_SC_EENSM_INS5_IJSN_SB_EEENS5_IJSC_SF_EEEEEEEENS_10bfloat16_tESL_S2R_SL_NS2F_6fusion15FusionCallbacksIS2J_NS2S_17LinearCombinationIS2R_fS2R_fLNS_15FloatRoundStyleE2EEES2L_S2Q_JEEENS4_5SM1004TMEM4LOAD26SM100_TMEM_LOAD_32dp32b32xENS4_13SM90_TMA_LOADENS1K_INS1L_ILi2ELi4ELi3EEENS1N_ILi16EEENSM_INS5_IJS1P_SN_EEES1V_EEEENS4_39AutoVectorizingCopyWithAssumedAlignmentILi128EEENS4_14SM90_TMA_STOREES37_S39_S39_EEEvvEEEEvNT_6ParamsE,@function
        .size           _ZN7cutlass13device_kernelINS_4gemm6kernel13GemmUniversalIN4cute5tupleIJiiiiEEENS1_10collective13CollectiveMmaINS1_46MainloopSm100TmaUmmaWarpSpecializedBlockScaledILi3ELi2ELi1ENS5_IJNS4_1CILi2EEESB_NSA_ILi1EEEEEEEENS5_IJNSA_ILi128EEENSA_ILi256EEESF_EEENS5_IJNS_12float_e5m2_tENS_13float_ue8m0_tEEEENS5_IJNS5_IJlSC_lEEENS4_6LayoutINS5_IJNS5_IJNS5_IJNSA_ILi32EEENSA_ILi4EEEEEEiEEESQ_NS5_IJSC_iEEEEEENS5_IJNS5_IJNS5_IJNSA_ILi16EEESO_EEEiEEENS5_IJNS5_IJNSA_ILi0EEESC_EEENSA_ILi512EEEEEENS5_IJSW_iEEEEEEEEEEESK_S13_NS4_8TiledMMAINS4_8MMA_AtomIJNS4_21SM100_MMA_MXF8F6F4_SSISI_SI_fSJ_Li128ELi256ELNS4_4UMMA5MajorE0ELS18_0ELNS17_7ScaleInE0ELS19_0EEEEEENSM_INS5_IJSC_SC_SC_EEENS5_IJSW_SW_SW_EEEEENS5_IJNS4_10UnderscoreES1F_S1F_EEEEENS5_IJNS4_23SM90_TMA_LOAD_MULTICASTES1I_EEENS5_IJNS4_14ComposedLayoutINS4_7SwizzleILi3ELi4ELi3EEENS4_18smem_ptr_flag_bitsILi8EEENSM_INS5_IJNSA_ILi8EEESF_EEENS5_IJSF_SC_EEEEEEENSM_INS5_IJNS5_IJNS5_IJSP_SC_EEENS5_IJSN_SC_EEEEEESC_NS5_IJSO_SC_EEEEEENS5_IJNS5_IJNS5_IJSU_SY_EEESX_EEESW_NS5_IJSC_SY_EEEEEEEEEEEvNS4_8identityES1J_NS5_IJS1T_NSM_INS5_IJNS5_IJNS5_IJSP_SB_EEES1V_EEESC_S1X_EEENS5_IJS20_SW_NS5_IJSC_NSA_ILi1024EEEEEEEEEEEEEEvS25_EENS_8epilogue10collective18CollectiveEpilogueINS2F_23Sm100TmaWarpSpecializedILi4ELi2ELi32ELb1ELb0EEEJNS5_IJNSA_ILi64EEESG_SF_EEENS5_IJNSM_IS2K_SC_EENSM_INS5_IJSN_SB_EEENS5_IJSC_SF_EEEEEEEENS_10bfloat16_tESL_S2R_SL_NS2F_6fusion15FusionCallbacksIS2J_NS2S_17LinearCombinationIS2R_fS2R_fLNS_15FloatRoundStyleE2EEES2L_S2Q_JEEENS4_5SM1004TMEM4LOAD26SM100_TMEM_LOAD_32dp32b32xENS4_13SM90_TMA_LOADENS1K_INS1L_ILi2ELi4ELi3EEENS1N_ILi16EEENSM_INS5_IJS1P_SN_EEES1V_EEEENS4_39AutoVectorizingCopyWithAssumedAlignmentILi128EEENS4_14SM90_TMA_STOREES37_S39_S39_EEEvvEEEEvNT_6ParamsE,(.L_x_239 - _ZN7cutlass13device_kernelINS_4gemm6kernel13GemmUniversalIN4cute5tupleIJiiiiEEENS1_10collective13CollectiveMmaINS1_46MainloopSm100TmaUmmaWarpSpecializedBlockScaledILi3ELi2ELi1ENS5_IJNS4_1CILi2EEESB_NSA_ILi1EEEEEEEENS5_IJNSA_ILi128EEENSA_ILi256EEESF_EEENS5_IJNS_12float_e5m2_tENS_13float_ue8m0_tEEEENS5_IJNS5_IJlSC_lEEENS4_6LayoutINS5_IJNS5_IJNS5_IJNSA_ILi32EEENSA_ILi4EEEEEEiEEESQ_NS5_IJSC_iEEEEEENS5_IJNS5_IJNS5_IJNSA_ILi16EEESO_EEEiEEENS5_IJNS5_IJNSA_ILi0EEESC_EEENSA_ILi512EEEEEENS5_IJSW_iEEEEEEEEEEESK_S13_NS4_8TiledMMAINS4_8MMA_AtomIJNS4_21SM100_MMA_MXF8F6F4_SSISI_SI_fSJ_Li128ELi256ELNS4_4UMMA5MajorE0ELS18_0ELNS17_7ScaleInE0ELS19_0EEEEEENSM_INS5_IJSC_SC_SC_EEENS5_IJSW_SW_SW_EEEEENS5_IJNS4_10UnderscoreES1F_S1F_EEEEENS5_IJNS4_23SM90_TMA_LOAD_MULTICASTES1I_EEENS5_IJNS4_14ComposedLayoutINS4_7SwizzleILi3ELi4ELi3EEENS4_18smem_ptr_flag_bitsILi8EEENSM_INS5_IJNSA_ILi8EEESF_EEENS5_IJSF_SC_EEEEEEENSM_INS5_IJNS5_IJNS5_IJSP_SC_EEENS5_IJSN_SC_EEEEEESC_NS5_IJSO_SC_EEEEEENS5_IJNS5_IJNS5_IJSU_SY_EEESX_EEESW_NS5_IJSC_SY_EEEEEEEEEEEvNS4_8identityES1J_NS5_IJS1T_NSM_INS5_IJNS5_IJNS5_IJSP_SB_EEES1V_EEESC_S1X_EEENS5_IJS20_SW_NS5_IJSC_NSA_ILi1024EEEEEEEEEEEEEEvS25_EENS_8epilogue10collective18CollectiveEpilogueINS2F_23Sm100TmaWarpSpecializedILi4ELi2ELi32ELb1ELb0EEEJNS5_IJNSA_ILi64EEESG_SF_EEENS5_IJNSM_IS2K_SC_EENSM_INS5_IJSN_SB_EEENS5_IJSC_SF_EEEEEEEENS_10bfloat16_tESL_S2R_SL_NS2F_6fusion15FusionCallbacksIS2J_NS2S_17LinearCombinationIS2R_fS2R_fLNS_15FloatRoundStyleE2EEES2L_S2Q_JEEENS4_5SM1004TMEM4LOAD26SM100_TMEM_LOAD_32dp32b32xENS4_13SM90_TMA_LOADENS1K_INS1L_ILi2ELi4ELi3EEENS1N_ILi16EEENSM_INS5_IJS1P_SN_EEES1V_EEEENS4_39AutoVectorizingCopyWithAssumedAlignmentILi128EEENS4_14SM90_TMA_STOREES37_S39_S39_EEEvvEEEEvNT_6ParamsE)
        .other          _ZN7cutlass13device_kernelINS_4gemm6kernel13GemmUniversalIN4cute5tupleIJiiiiEEENS1_10collective13CollectiveMmaINS1_46MainloopSm100TmaUmmaWarpSpecializedBlockScaledILi3ELi2ELi1ENS5_IJNS4_1CILi2EEESB_NSA_ILi1EEEEEEEENS5_IJNSA_ILi128EEENSA_ILi256EEESF_EEENS5_IJNS_12float_e5m2_tENS_13float_ue8m0_tEEEENS5_IJNS5_IJlSC_lEEENS4_6LayoutINS5_IJNS5_IJNS5_IJNSA_ILi32EEENSA_ILi4EEEEEEiEEESQ_NS5_IJSC_iEEEEEENS5_IJNS5_IJNS5_IJNSA_ILi16EEESO_EEEiEEENS5_IJNS5_IJNSA_ILi0EEESC_EEENSA_ILi512EEEEEENS5_IJSW_iEEEEEEEEEEESK_S13_NS4_8TiledMMAINS4_8MMA_AtomIJNS4_21SM100_MMA_MXF8F6F4_SSISI_SI_fSJ_Li128ELi256ELNS4_4UMMA5MajorE0ELS18_0ELNS17_7ScaleInE0ELS19_0EEEEEENSM_INS5_IJSC_SC_SC_EEENS5_IJSW_SW_SW_EEEEENS5_IJNS4_10UnderscoreES1F_S1F_EEEEENS5_IJNS4_23SM90_TMA_LOAD_MULTICASTES1I_EEENS5_IJNS4_14ComposedLayoutINS4_7SwizzleILi3ELi4ELi3EEENS4_18smem_ptr_flag_bitsILi8EEENSM_INS5_IJNSA_ILi8EEESF_EEENS5_IJSF_SC_EEEEEEENSM_INS5_IJNS5_IJNS5_IJSP_SC_EEENS5_IJSN_SC_EEEEEESC_NS5_IJSO_SC_EEEEEENS5_IJNS5_IJNS5_IJSU_SY_EEESX_EEESW_NS5_IJSC_SY_EEEEEEEEEEEvNS4_8identityES1J_NS5_IJS1T_NSM_INS5_IJNS5_IJNS5_IJSP_SB_EEES1V_EEESC_S1X_EEENS5_IJS20_SW_NS5_IJSC_NSA_ILi1024EEEEEEEEEEEEEEvS25_EENS_8epilogue10collective18CollectiveEpilogueINS2F_23Sm100TmaWarpSpecializedILi4ELi2ELi32ELb1ELb0EEEJNS5_IJNSA_ILi64EEESG_SF_EEENS5_IJNSM_IS2K_SC_EENSM_INS5_IJSN_SB_EEENS5_IJSC_SF_EEEEEEEENS_10bfloat16_tESL_S2R_SL_NS2F_6fusion15FusionCallbacksIS2J_NS2S_17LinearCombinationIS2R_fS2R_fLNS_15FloatRoundStyleE2EEES2L_S2Q_JEEENS4_5SM1004TMEM4LOAD26SM100_TMEM_LOAD_32dp32b32xENS4_13SM90_TMA_LOADENS1K_INS1L_ILi2ELi4ELi3EEENS1N_ILi16EEENSM_INS5_IJS1P_SN_EEES1V_EEEENS4_39AutoVectorizingCopyWithAssumedAlignmentILi128EEENS4_14SM90_TMA_STOREES37_S39_S39_EEEvvEEEEvNT_6ParamsE,@"STO_CUDA_ENTRY STV_DEFAULT"
_ZN7cutlass13device_kernelINS_4gemm6kernel13GemmUniversalIN4cute5tupleIJiiiiEEENS1_10collective13CollectiveMmaINS1_46MainloopSm100TmaUmmaWarpSpecializedBlockScaledILi3ELi2ELi1ENS5_IJNS4_1CILi2EEESB_NSA_ILi1EEEEEEEENS5_IJNSA_ILi128EEENSA_ILi256EEESF_EEENS5_IJNS_12float_e5m2_tENS_13float_ue8m0_tEEEENS5_IJNS5_IJlSC_lEEENS4_6LayoutINS5_IJNS5_IJNS5_IJNSA_ILi32EEENSA_ILi4EEEEEEiEEESQ_NS5_IJSC_iEEEEEENS5_IJNS5_IJNS5_IJNSA_ILi16EEESO_EEEiEEENS5_IJNS5_IJNSA_ILi0EEESC_EEENSA_ILi512EEEEEENS5_IJSW_iEEEEEEEEEEESK_S13_NS4_8TiledMMAINS4_8MMA_AtomIJNS4_21SM100_MMA_MXF8F6F4_SSISI_SI_fSJ_Li128ELi256ELNS4_4UMMA5MajorE0ELS18_0ELNS17_7ScaleInE0ELS19_0EEEEEENSM_INS5_IJSC_SC_SC_EEENS5_IJSW_SW_SW_EEEEENS5_IJNS4_10UnderscoreES1F_S1F_EEEEENS5_IJNS4_23SM90_TMA_LOAD_MULTICASTES1I_EEENS5_IJNS4_14ComposedLayoutINS4_7SwizzleILi3ELi4ELi3EEENS4_18smem_ptr_flag_bitsILi8EEENSM_INS5_IJNSA_ILi8EEESF_EEENS5_IJSF_SC_EEEEEEENSM_INS5_IJNS5_IJNS5_IJSP_SC_EEENS5_IJSN_SC_EEEEEESC_NS5_IJSO_SC_EEEEEENS5_IJNS5_IJNS5_IJSU_SY_EEESX_EEESW_NS5_IJSC_SY_EEEEEEEEEEEvNS4_8identityES1J_NS5_IJS1T_NSM_INS5_IJNS5_IJNS5_IJSP_SB_EEES1V_EEESC_S1X_EEENS5_IJS20_SW_NS5_IJSC_NSA_ILi1024EEEEEEEEEEEEEEvS25_EENS_8epilogue10collective18CollectiveEpilogueINS2F_23Sm100TmaWarpSpecializedILi4ELi2ELi32ELb1ELb0EEEJNS5_IJNSA_ILi64EEESG_SF_EEENS5_IJNSM_IS2K_SC_EENSM_INS5_IJSN_SB_EEENS5_IJSC_SF_EEEEEEEENS_10bfloat16_tESL_S2R_SL_NS2F_6fusion15FusionCallbacksIS2J_NS2S_17LinearCombinationIS2R_fS2R_fLNS_15FloatRoundStyleE2EEES2L_S2Q_JEEENS4_5SM1004TMEM4LOAD26SM100_TMEM_LOAD_32dp32b32xENS4_13SM90_TMA_LOADENS1K_INS1L_ILi2ELi4ELi3EEENS1N_ILi16EEENSM_INS5_IJS1P_SN_EEES1V_EEEENS4_39AutoVectorizingCopyWithAssumedAlignmentILi128EEENS4_14SM90_TMA_STOREES37_S39_S39_EEEvvEEEEvNT_6ParamsE:
[----:B------:R-:W1:Y:S01]  /*0000*/  LDC R1, c[0x0][0x37c] ;  /* 0x0000df00ff017b82 */ /* 0x000e620000000800 */
[----:B------:R-:W2:Y:S01]  /*0010*/  S2R R184, SR_TID.X ;  /* 0x0000000000b87919 */ /* 0x000ea20000002100 */
[----:B------:R-:W3:Y:S01]  /*0020*/  LDCU.64 UR12, c[0x0][0xc90] ;  /* 0x00019200ff0c77ac */ /* 0x000ee20008000a00 */
[----:B------:R-:W-:Y:S02]  /*0030*/  PRMT R176, RZ, 0x7610, R176 ;  /* 0x00007610ffb07816 */ /* 0x000fe400000000b0 */
[----:B------:R-:W-:Y:S01]  /*0040*/  ELECT P4, URZ, PT ;  /* 0x0000000000ff782f */ /* 0x000fe20003880000 */
[----:B---3--:R-:W-:-:S04]  /*0050*/  UISETP.NE.U32.AND UP0, UPT, UR12, URZ, UPT ;  /* 0x000000ff0c00728c */ /* 0x008fc8000bf05070 */
[----:B------:R-:W-:Y:S01]  /*0060*/  UISETP.NE.AND.EX UP0, UPT, UR13, URZ, UPT, UP0 ;  /* 0x000000ff0d00728c */ /* 0x000fe2000bf05300 */
[----:B--2---:R-:W-:-:S05]  /*0070*/  SHF.R.U32.HI R177, RZ, 0x5, R184 ;  /* 0x00000005ffb17819 */ /* 0x004fca00000116b8 */
[----:B------:R-:W2:Y:S02]  /*0080*/  SHFL.IDX PT, R0, R177, RZ, 0x1f ;  /* 0x00001fffb1007589 */ /* 0x000ea400000e0000 */
[----:B--2---:R-:W-:Y:S01]  /*0090*/  R2UR UR21, R0 ;  /* 0x00000000001572ca */ /* 0x004fe200000e0000 */
[----:B-1----:R-:W-:-:S14]  /*00a0*/  BRA.U UP0, `(.L_x_0) ;  /* 0x0000000100307547 */ /* 0x002fdc000b800000 */
[----:B------:R-:W1:Y:S02]  /*00b0*/  LDCU.64 UR4, c[0x0][0xc88] ;  /* 0x00019100ff0477ac */ /* 0x000e640008000a00 */
[----:B-1----:R-:W-:-:S04]  /*00c0*/  UISETP.NE.U32.AND UP0, UPT, UR4, URZ, UPT ;  /* 0x000000ff0400728c */ /* 0x002fc8000bf05070 */
[----:B------:R-:W-:-:S09]  /*00d0*/  UISETP.NE.AND.EX UP0, UPT, UR5, URZ, UPT, UP0 ;  /* 0x000000ff0500728c */ /* 0x000fd2000bf05300 */
[----:B------:R-:W-:Y:S05]  /*00e0*/  BRA.U !UP0, `(.L_x_1) ;  /* 0x0000000108147547 */ /* 0x000fea000b800000 */
[----:B------:R-:W1:Y:S01]  /*00f0*/  LDC.64 R2, c[0x0][0xc88] ;  /* 0x00032200ff027b82 */ /* 0x000e620000000a00 */
[----:B------:R-:W1:Y:S02]  /*0100*/  LDCU.64 UR4, c[0x0][0x358] ;  /* 0x00006b00ff0477ac */ /* 0x000e640008000a00 */
[----:B-1----:R1:W5:Y:S01]  /*0110*/  LDG.E R133, desc[UR4][R2.64] ;  /* 0x0000000402857981 */ /* 0x002362000c1e1900 */
[----:B------:R-:W-:Y:S01]  /*0120*/  HFMA2 R176, -RZ, RZ, 0, 5.9604644775390625e-08 ;  /* 0x00000001ffb07431 */ /* 0x000fe200000001ff */
[----:B------:R-:W-:Y:S05]  /*0130*/  BRA `(.L_x_0) ;  /* 0x00000000000c7947 */ /* 0x000fea0003800000 */
.L_x_1:
[----:B------:R-:W1:Y:S01]  /*0140*/  LDCU UR4, c[0x0][0xc80] ;  /* 0x00019000ff0477ac */ /* 0x000e620008000800 */
[----:B------:R-:W-:Y:S01]  /*0150*/  HFMA2 R176, -RZ, RZ, 0, 5.9604644775390625e-08 ;  /* 0x00000001ffb07431 */ /* 0x000fe200000001ff */
[----:B-1----:R-:W-:-:S07]  /*0160*/  MOV R133, UR4 ;  /* 0x0000000400857c02 */ /* 0x002fce0008000f00 */
.L_x_0:
[----:B------:R-:W2:Y:S02]  /*0170*/  LDCU.64 UR4, c[0x0][0xcb0] ;  /* 0x00019600ff0477ac */ /* 0x000ea40008000a00 */
[----:B--2---:R-:W-:-:S04]  /*0180*/  UISETP.NE.U32.AND UP0, UPT, UR4, URZ, UPT ;  /* 0x000000ff0400728c */ /* 0x004fc8000bf05070 */
[----:B------:R-:W-:-:S09]  /*0190*/  UISETP.NE.AND.EX UP0, UPT, UR5, URZ, UPT, UP0 ;  /* 0x000000ff0500728c */ /* 0x000fd2000bf05300 */
[----:B------:R-:W-:Y:S05]  /*01a0*/  BRA.U UP0, `(.L_x_2) ;  /* 0x0000000100287547 */ /* 0x000fea000b800000 */
[----:B------:R-:W2:Y:S02]  /*01b0*/  LDCU.64 UR4, c[0x0][0xca8] ;  /* 0x00019500ff0477ac */ /* 0x000ea40008000a00 */
[----:B--2---:R-:W-:-:S04]  /*01c0*/  UISETP.NE.U32.AND UP0, UPT, UR4, URZ, UPT ;  /* 0x000000ff0400728c */ /* 0x004fc8000bf05070 */
[----:B------:R-:W-:-:S09]  /*01d0*/  UISETP.NE.AND.EX UP0, UPT, UR5, URZ, UPT, UP0 ;  /* 0x000000ff0500728c */ /* 0x000fd2000bf05300 */
[----:B------:R-:W-:Y:S05]  /*01e0*/  BRA.U !UP0, `(.L_x_3) ;  /* 0x0000000108107547 */ /* 0x000fea000b800000 */
[----:B------:R-:W2:Y:S01]  /*01f0*/  LDC.64 R130, c[0x0][0xca8] ;  /* 0x00032a00ff827b82 */ /* 0x000ea20000000a00 */
[----:B------:R-:W2:Y:S02]  /*0200*/  LDCU.64 UR4, c[0x0][0x358] ;  /* 0x00006b00ff0477ac */ /* 0x000ea40008000a00 */
[----:B--2---:R2:W5:Y:S01]  /*0210*/  LDG.E R130, desc[UR4][R130.64] ;  /* 0x0000000482827981 */ /* 0x004562000c1e1900 */
[----:B------:R-:W-:Y:S05]  /*0220*/  BRA `(.L_x_2) ;  /* 0x0000000000087947 */ /* 0x000fea0003800000 */
.L_x_3:
[----:B------:R-:W2:Y:S02]  /*0230*/  LDCU UR4, c[0x0][0xca0] ;  /* 0x00019400ff0477ac */ /* 0x000ea40008000800 */
[----:B--2---:R-:W-:Y:S02]  /*0240*/  MOV R130, UR4 ;  /* 0x0000000400827c02 */ /* 0x004fe40008000f00 */
.L_x_2:
[----:B------:R-:W-:Y:S01]  /*0250*/  IMAD.U32 R0, RZ, RZ, UR21 ;  /* 0x00000015ff007e24 */ /* 0x000fe2000f8e00ff */
[----:B------:R-:W-:Y:S04]  /*0260*/  BSSY.RECONVERGENT B0, `(.L_x_4) ;  /* 0x0000012000007945 */ /* 0x000fe80003800200 */
[C---:B------:R-:W-:Y:S02]  /*0270*/  ISETP.NE.OR P1, PT, R0.reuse, 0x1, !P4 ;  /* 0x000000010000780c */ /* 0x040fe40006725670 */
[----:B------:R-:W-:-:S11]  /*0280*/  ISETP.NE.OR P0, PT, R0, 0x3, !P4 ;  /* 0x000000030000780c */ /* 0x000fd60006705670 */
[----:B------:R-:W-:Y:S05]  /*0290*/  @P1 BRA `(.L_x_5) ;  /* 0x0000000000381947 */ /* 0x000fea0003800000 */
[----:B------:R-:W3:Y:S02]  /*02a0*/  LDCU.64 UR4, c[0x0][0x348] ;  /* 0x00006900ff0477ac */ /* 0x000ee40008000a00 */
[----:B---3--:R-:W-:Y:S02]  /*02b0*/  UIADD3 UR10, UP3, UPT, UR4, 0x80, URZ ;  /* 0x00000080040a7890 */ /* 0x008fe4000ff7e0ff */
[----:B------:R-:W-:Y:S02]  /*02c0*/  UIADD3 UR8, UP2, UPT, UR4, 0x180, URZ ;  /* 0x0000018004087890 */ /* 0x000fe4000ff5e0ff */
[----:B------:R-:W-:Y:S02]  /*02d0*/  UIADD3 UR6, UP1, UPT, UR4, 0x280, URZ ;  /* 0x0000028004067890 */ /* 0x000fe4000ff3e0ff */
[----:B------:R-:W-:Y:S02]  /*02e0*/  UIADD3 UR4, UP0, UPT, UR4, 0x380, URZ ;  /* 0x0000038004047890 */ /* 0x000fe4000ff1e0ff */
[----:B------:R-:W-:-:S02]  /*02f0*/  UIADD3.X UR11, UPT, UPT, URZ, UR5, URZ, UP3, !UPT ;  /* 0x00000005ff0b7290 */ /* 0x000fc40009ffe4ff */
[----:B------:R-:W-:Y:S02]  /*0300*/  UIADD3.X UR9, UPT, UPT, URZ, UR5, URZ, UP2, !UPT ;  /* 0x00000005ff097290 */ /* 0x000fe400097fe4ff */
[----:B------:R-:W-:Y:S02]  /*0310*/  UIADD3.X UR7, UPT, UPT, URZ, UR5, URZ, UP1, !UPT ;  /* 0x00000005ff077290 */ /* 0x000fe40008ffe4ff */
[----:B------:R-:W-:-:S03]  /*0320*/  UIADD3.X UR5, UPT, UPT, URZ, UR5, URZ, UP0, !UPT ;  /* 0x00000005ff057290 */ /* 0x000fc600087fe4ff */
[----:B------:R3:W-:Y:S02]  /*0330*/  UTMACCTL.PF [UR10] ;  /* 0x000000000a0079b9 */ /* 0x0007e40008040000 */
[----:B------:R3:W-:Y:S02]  /*0340*/  UTMACCTL.PF [UR8] ;  /* 0x00000000080079b9 */ /* 0x0007e40008040000 */
[----:B------:R3:W-:Y:S02]  /*0350*/  UTMACCTL.PF [UR6] ;  /* 0x00000000060079b9 */ /* 0x0007e40008040000 */
[----:B------:R3:W-:Y:S02]  /*0360*/  UTMACCTL.PF [UR4] ;  /* 0x00000000040079b9 */ /* 0x0007e40008040000 */
[----:B---3--:R-:W-:Y:S01]  /*0370*/  NOP ;  /* 0x0000000000007918 */ /* 0x008fe20000000000 */
.L_x_5:
[----:B------:R-:W-:Y:S05]  /*0380*/  BSYNC.RECONVERGENT B0 ;  /* 0x0000000000007941 */ /* 0x000fea0003800200 */
.L_x_4:
[----:B------:R-:W-:Y:S04]  /*0390*/  BSSY.RECONVERGENT B0, `(.L_x_6) ;  /* 0x000000a000007945 */ /* 0x000fe80003800200 */
[----:B------:R-:W-:Y:S05]  /*03a0*/  @P0 BRA `(.L_x_7) ;  /* 0x0000000000200947 */ /* 0x000fea0003800000 */
[----:B------:R-:W3:Y:S02]  /*03b0*/  LDCU.64 UR4, c[0x0][0x348] ;  /* 0x00006900ff0477ac */ /* 0x000ee40008000a00 */
[----:B---3--:R-:W-:Y:S02]  /*03c0*/  UIADD3 UR6, UP1, UPT, UR4, 0x980, URZ ;  /* 0x0000098004067890 */ /* 0x008fe4000ff3e0ff */
[----:B------:R-:W-:Y:S02]  /*03d0*/  UIADD3 UR4, UP0, UPT, UR4, 0xa80, URZ ;  /* 0x00000a8004047890 */ /* 0x000fe4000ff1e0ff */
[----:B------:R-:W-:Y:S02]  /*03e0*/  UIADD3.X UR7, UPT, UPT, URZ, UR5, URZ, UP1, !UPT ;  /* 0x00000005ff077290 */ /* 0x000fe40008ffe4ff */
[----:B------:R-:W-:-:S07]  /*03f0*/  UIADD3.X UR5, UPT, UPT, URZ, UR5, URZ, UP0, !UPT ;  /* 0x00000005ff057290 */ /* 0x000fce00087fe4ff */
[----:B------:R3:W-:Y:S02]  /*0400*/  UTMACCTL.PF [UR6] ;  /* 0x00000000060079b9 */ /* 0x0007e40008040000 */
[----:B------:R3:W-:Y:S02]  /*0410*/  UTMACCTL.PF [UR4] ;  /* 0x00000000040079b9 */ /* 0x0007e40008040000 */
[----:B---3--:R-:W-:Y:S01]  /*0420*/  NOP ;  /* 0x0000000000007918 */ /* 0x008fe20000000000 */
.L_x_7:
[----:B------:R-:W-:Y:S05]  /*0430*/  BSYNC.RECONVERGENT B0 ;  /* 0x0000000000007941 */ /* 0x000fea0003800200 */
.L_x_6:
[----:B------:R-:W3:Y:S01]  /*0440*/  LDCU.64 UR4, c[0x0][0xc88] ;  /* 0x00019100ff0477ac */ /* 0x000ee20008000a00 */
[----:B------:R-:W-:Y:S02]  /*0450*/  UISETP.EQ.U32.AND UP1, UPT, UR12, URZ, UPT ;  /* 0x000000ff0c00728c */ /* 0x000fe4000bf22070 */
[----:B------:R-:W-:Y:S02]  /*0460*/  UPLOP3.LUT UP3, UPT, UPT, UPT, UPT, 0x80, 0x8 ;  /* 0x000000000008789c */ /* 0x000fe40003f6f070 */
[----:B---3--:R-:W-:-:S04]  /*0470*/  UISETP.NE.U32.AND UP0, UPT, UR4, URZ, UPT ;  /* 0x000000ff0400728c */ /* 0x008fc8000bf05070 */
[----:B------:R-:W-:-:S04]  /*0480*/  UISETP.NE.AND.EX UP0, UPT, UR5, URZ, UPT, UP0 ;  /* 0x000000ff0500728c */ /* 0x000fc8000bf05300 */
[----:B------:R-:W-:-:S04]  /*0490*/  UISETP.EQ.OR.EX UP2, UPT, UR13, URZ, !UP0, UP1 ;  /* 0x000000ff0d00728c */ /* 0x000fc8000c742710 */
[----:B------:R-:W-:-:S06]  /*04a0*/  UP2UR UR4, UPR, URZ, 0x4 ;  /* 0x00000004ff047883 */ /* 0x000fcc0008000000 */
[----:B------:R-:W-:Y:S01]  /*04b0*/  MOV R180, UR4 ;  /* 0x0000000400b47c02 */ /* 0x000fe20008000f00 */
[----:B------:R-:W-:Y:S06]  /*04c0*/  BRA.U !UP2, `(.L_x_8) ;  /* 0x000000010a207547 */ /* 0x000fec000b800000 */
[----:B------:R-:W-:Y:S01]  /*04d0*/  UISETP.NE.U32.AND UP1, UPT, UR12, URZ, UPT ;  /* 0x000000ff0c00728c */ /* 0x000fe2000bf25070 */
[----:B-----5:R-:W-:Y:S01]  /*04e0*/  FSETP.NEU.AND P0, PT, R133, RZ, PT ;  /* 0x000000ff8500720b */ /* 0x020fe20003f0d000 */
[----:B------:R-:W-:Y:S02]  /*04f0*/  USEL UR4, URZ, 0xffffffff, UP0 ;  /* 0xffffffffff047887 */ /* 0x000fe40008000000 */
[----:B------:R-:W-:-:S10]  /*0500*/  UISETP.NE.AND.EX UP1, UPT, UR13, URZ, UPT, UP1 ;  /* 0x000000ff0d00728c */ /* 0x000fd4000bf25310 */
[----:B------:R-:W-:Y:S01]  /*0510*/  VOTEU.ANY UP0, P0 ;  /* 0x0000000000ff7886 */ /* 0x000fe20000000100 */
[----:B------:R-:W-:-:S04]  /*0520*/  @!UP1 USEL UR4, URZ, 0xffffffff, UP0 ;  /* 0xffffffffff049887 */ /* 0x000fc80008000000 */
[----:B------:R-:W-:-:S04]  /*0530*/  ULOP3.LUT UR4, UR4, 0x1, URZ, 0xc0, !UPT ;  /* 0x0000000104047892 */ /* 0x000fc8000f8ec0ff */
[----:B------:R-:W-:-:S11]  /*0540*/  UISETP.NE.U32.AND UP3, UPT, UR4, 0x1, UPT ;  /* 0x000000010400788c */ /* 0x000fd6000bf65070 */
.L_x_8:
[----:B-1----:R-:W1:Y:S01]  /*0550*/  SHFL.IDX PT, R2, R177, RZ, 0x1f ;  /* 0x00001fffb1027589 */ /* 0x002e6200000e0000 */
[----:B------:R-:W-:-:S04]  /*0560*/  UISETP.NE.AND UP0, UPT, UR21, 0x2, UPT ;  /* 0x000000021500788c */ /* 0x000fc8000bf05270 */
[----:B------:R-:W-:Y:S01]  /*0570*/  USEL UR62, URZ, 0x1, UP0 ;  /* 0x00000001ff3e7887 */ /* 0x000fe20008000000 */
[----:B-1----:R-:W-:-:S13]  /*0580*/  ISETP.NE.AND P0, PT, R2, RZ, PT ;  /* 0x000000ff0200720c */ /* 0x002fda0003f05270 */
[----:B------:R-:W-:Y:S05]  /*0590*/  @P0 BRA `(.L_x_9) ;  /* 0x0000000000500947 */ /* 0x000fea0003800000 */
[----:B------:R-:W1:Y:S01]  /*05a0*/  S2UR UR4, SR_CgaCtaId ;  /* 0x00000000000479c3 */ /* 0x000e620000008800 */
[----:B------:R-:W-:Y:S01]  /*05b0*/  UMOV UR5, 0x400 ;  /* 0x0000040000057882 */ /* 0x000fe20000000000 */
[----:B------:R-:W-:Y:S01]  /*05c0*/  UMOV UR8, 0x1 ;  /* 0x0000000100087882 */ /* 0x000fe20000000000 */
[----:B------:R-:W-:Y:S01]  /*05d0*/  UMOV UR6, 0x3 ;  /* 0x0000000300067882 */ /* 0x000fe20000000000 */
[----:B------:R-:W-:-:S04]  /*05e0*/  UIADD3 UR8, UPT, UPT, -UR8, 0x100000, URZ ;  /* 0x0010000008087890 */ /* 0x000fc8000fffe1ff */
[----:B------:R-:W-:Y:S02]  /*05f0*/  USHF.L.U32 UR9, UR8, 0xb, URZ ;  /* 0x0000000b08097899 */ /* 0x000fe400080006ff */
[----:B------:R-:W-:Y:S02]  /*0600*/  USHF.L.U32 UR8, UR8, 0x1, URZ ;  /* 0x0000000108087899 */ /* 0x000fe400080006ff */
[----:B------:R-:W-:-:S04]  /*0610*/  UIADD3 UR6, UPT, UPT, -UR6, 0x100000, URZ ;  /* 0x0010000006067890 */ /* 0x000fc8000fffe1ff */
[----:B------:R-:W-:Y:S02]  /*0620*/  USHF.L.U32 UR7, UR6, 0xb, URZ ;  /* 0x0000000b06077899 */ /* 0x000fe400080006ff */
[----:B------:R-:W-:Y:S01]  /*0630*/  USHF.L.U32 UR6, UR6, 0x1, URZ ;  /* 0x0000000106067899 */ /* 0x000fe200080006ff */
[----:B------:R-:W-:Y:S01]  /*0640*/  ELECT P0, URZ, PT ;  /* 0x0000000000ff782f */ /* 0x000fe20003800000 */
[----:B-1----:R-:W-:Y:S01]  /*0650*/  ULEA UR4, UR4, UR5, 0x18 ;  /* 0x0000000504047291 */ /* 0x002fe2000f8ec0ff */
[----:B------:R-:W1:Y:S11]  /*0660*/  FENCE.VIEW.ASYNC.S ;  /* 0x00000000000073c6 */ /* 0x000e760000000000 */
[----:B-1----:R1:W3:Y:S01]  /*0670*/  SYNCS.EXCH.64 URZ, [UR4], UR8 ;  /* 0x0000000804ff75b2 */ /* 0x0022e20008000100 */
[----:B------:R1:W4:Y:S01]  /*0680*/  SYNCS.EXCH.64 URZ, [UR4+0x18], UR6 ;  /* 0x0000180604ff75b2 */ /* 0x0003220008000100 */
[----:B------:R1:W1:Y:S01]  /*0690*/  SYNCS.EXCH.64 URZ, [UR4+0x8], UR8 ;  /* 0x0000080804ff75b2 */ /* 0x0002620008000100 */
[----:B------:R1:W1:Y:S01]  /*06a0*/  SYNCS.EXCH.64 URZ, [UR4+0x20], UR6 ;  /* 0x0000200604ff75b2 */ /* 0x0002620008000100 */
[----:B------:R1:W1:Y:S01]  /*06b0*/  SYNCS.EXCH.64 URZ, [UR4+0x10], UR8 ;  /* 0x0000100804ff75b2 */ /* 0x0002620008000100 */
[----:B------:R1:W1:Y:S01]  /*06c0*/  SYNCS.EXCH.64 URZ, [UR4+0x28], UR6 ;  /* 0x0000280604ff75b2 */ /* 0x0002620008000100 */
[----:B------:R-:W-:Y:S01]  /*06d0*/  NOP ;  /* 0x0000000000007918 */ /* 0x000fe20000000000 */
.L_x_9:
[----:B------:R-:W2:Y:S01]  /*06e0*/  SHFL.IDX PT, R2, R177, RZ, 0x1f ;  /* 0x00001fffb1027589 */ /* 0x000ea200000e0000 */
[----:B------:R-:W-:Y:S01]  /*06f0*/  NOP ;  /* 0x0000000000007918 */ /* 0x000fe20000000000 */
[----:B--2---:R-:W-:-:S13]  /*0700*/  ISETP.NE.AND P0, PT, R2, 0x1, PT ;  /* 0x000000010200780c */ /* 0x004fda0003f05270 */
[----:B------:R-:W-:Y:S05]  /*0710*/  @P0 BRA `(.L_x_10) ;  /* 0x0000000000580947 */ /* 0x000fea0003800000 */
[----:B-1----:R-:W1:Y:S01]  /*0720*/  S2UR UR4, SR_CgaCtaId ;  /* 0x00000000000479c3 */ /* 0x002e620000008800 */
        /* <DEDUP_REMOVED lines=12> */
[----:B-1----:R2:W1:Y:S01]  /*07f0*/  SYNCS.EXCH.64 URZ, [UR4+0x30], UR8 ;  /* 0x0000300804ff75b2 */ /* 0x0024620008000100 */
[----:B------:R2:W1:Y:S01]  /*0800*/  SYNCS.EXCH.64 URZ, [UR4+0x50], UR6 ;  /* 0x0000500604ff75b2 */ /* 0x0004620008000100 */
[----:B------:R2:W1:Y:S01]  /*0810*/  SYNCS.EXCH.64 URZ, [UR4+0x38], UR8 ;  /* 0x0000380804ff75b2 */ /* 0x0004620008000100 */
[----:B------:R2:W1:Y:S01]  /*0820*/  SYNCS.EXCH.64 URZ, [UR4+0x58], UR6 ;  /* 0x0000580604ff75b2 */ /* 0x0004620008000100 */
[----:B------:R2:W1:Y:S01]  /*0830*/  SYNCS.EXCH.64 URZ, [UR4+0x40], UR8 ;  /* 0x0000400804ff75b2 */ /* 0x0004620008000100 */
[----:B------:R2:W1:Y:S01]  /*0840*/  SYNCS.EXCH.64 URZ, [UR4+0x60], UR6 ;  /* 0x0000600604ff75b2 */ /* 0x0004620008000100 */
[----:B------:R2:W1:Y:S01]  /*0850*/  SYNCS.EXCH.64 URZ, [UR4+0x48], UR8 ;  /* 0x0000480804ff75b2 */ /* 0x0004620008000100 */
[----:B------:R2:W1:Y:S02]  /*0860*/  SYNCS.EXCH.64 URZ, [UR4+0x68], UR6 ;  /* 0x0000680604ff75b2 */ /* 0x0004640008000100 */
[----:B--2---:R-:W-:Y:S01]  /*0870*/  NOP ;  /* 0x0000000000007918 */ /* 0x004fe20000000000 */
.L_x_10:
[----:B------:R-:W2:Y:S01]  /*0880*/  SHFL.IDX PT, R2, R177, RZ, 0x1f ;  /* 0x00001fffb1027589 */ /* 0x000ea200000e0000 */
[----:B------:R-:W-:Y:S01]  /*0890*/  NOP ;  /* 0x0000000000007918 */ /* 0x000fe20000000000 */
[----:B--2---:R-:W-:-:S13]  /*08a0*/  ISETP.NE.AND P0, PT, R2, 0x3, PT ;  /* 0x000000030200780c */ /* 0x004fda0003f05270 */
[----:B------:R-:W-:Y:S05]  /*08b0*/  @P0 BRA `(.L_x_11) ;  /* 0x0000000000300947 */ /* 0x000fea0003800000 */
[----:B-1----:R-:W1:Y:S01]  /*08c0*/  S2UR UR4, SR_CgaCtaId ;  /* 0x00000000000479c3 */ /* 0x002e620000008800 */
[----:B------:R-:W-:Y:S01]  /*08d0*/  UMOV UR6, 0x400 ;  /* 0x0000040000067882 */ /* 0x000fe20000000000 */
[----:B------:R-:W-:Y:S01]  /*08e0*/  UMOV UR5, 0x20 ;  /* 0x0000002000057882 */ /* 0x000fe20000000000 */
[----:B------:R-:W-:Y:S01]  /*08f0*/  ELECT P0, URZ, PT ;  /* 0x0000000000ff782f */ /* 0x000fe20003800000 */
[----:B-1----:R-:W-:Y:S02]  /*0900*/  ULEA UR6, UR4, UR6, 0x18 ;  /* 0x0000000604067291 */ /* 0x002fe4000f8ec0ff */
[----:B------:R-:W-:-:S04]  /*0910*/  UIADD3 UR4, UPT, UPT, -UR5, 0x100000, URZ ;  /* 0x0010000005047890 */ /* 0x000fc8000fffe1ff */
[----:B------:R-:W-:Y:S02]  /*0920*/  USHF.L.U32 UR5, UR4, 0xb, URZ ;  /* 0x0000000b04057899 */ /* 0x000fe400080006ff */
[----:B------:R-:W-:Y:S01]  /*0930*/  USHF.L.U32 UR4, UR4, 0x1, URZ ;  /* 0x0000000104047899 */ /* 0x000fe200080006ff */
[----:B------:R-:W1:Y:S11]  /*0940*/  FENCE.VIEW.ASYNC.S ;  /* 0x00000000000073c6 */ /* 0x000e760000000000 */
[----:B-1----:R2:W1:Y:S01]  /*0950*/  SYNCS.EXCH.64 URZ, [UR6+0x70], UR4 ;  /* 0x0000700406ff75b2 */ /* 0x0024620008000100 */
[----:B------:R2:W1:Y:S02]  /*0960*/  SYNCS.EXCH.64 URZ, [UR6+0x78], UR4 ;  /* 0x0000780406ff75b2 */ /* 0x0004640008000100 */
[----:B--2---:R-:W-:Y:S01]  /*0970*/  NOP ;  /* 0x0000000000007918 */ /* 0x004fe20000000000 */
.L_x_11:
[----:B------:R-:W2:Y:S01]  /*0980*/  SHFL.IDX PT, R2, R177, RZ, 0x1f ;  /* 0x00001fffb1027589 */ /* 0x000ea200000e0000 */
[----:B------:R-:W-:Y:S01]  /*0990*/  NOP ;  /* 0x0000000000007918 */ /* 0x000fe20000000000 */
[----:B--2---:R-:W-:-:S13]  /*09a0*/  ISETP.NE.AND P0, PT, R2, 0x4, PT ;  /* 0x000000040200780c */ /* 0x004fda0003f05270 */
[----:B------:R-:W-:Y:S05]  /*09b0*/  @P0 BRA `(.L_x_12) ;  /* 0x00000000004c0947 */ /* 0x000fea0003800000 */
[----:B-1----:R-:W1:Y:S01]  /*09c0*/  S2UR UR6, SR_CgaCtaId ;  /* 0x00000000000679c3 */ /* 0x002e620000008800 */
[----:B------:R-:W-:Y:S01]  /*09d0*/  UMOV UR4, 0x3a0 ;  /* 0x000003a000047882 */ /* 0x000fe20000000000 */
[----:B------:R-:W-:Y:S01]  /*09e0*/  UMOV UR5, 0x400 ;  /* 0x0000040000057882 */ /* 0x000fe20000000000 */
[----:B------:R-:W-:Y:S01]  /*09f0*/  USEL UR4, UR4, 0x320, UP3 ;  /* 0x0000032004047887 */ /* 0x000fe20009800000 */
[----:B------:R-:W-:Y:S01]  /*0a00*/  UMOV UR8, 0x1 ;  /* 0x0000000100087882 */ /* 0x000fe20000000000 */
[----:B------:R-:W-:Y:S01]  /*0a10*/  ELECT P0, URZ, PT ;  /* 0x0000000000ff782f */ /* 0x000fe20003800000 */
[----:B------:R-:W-:-:S04]  /*0a20*/  UIADD3 UR8, UPT, UPT, -UR8, 0x100000, URZ ;  /* 0x0010000008087890 */ /* 0x000fc8000fffe1ff */
[----:B------:R-:W-:Y:S02]  /*0a30*/  USHF.L.U32 UR9, UR8, 0xb, URZ ;  /* 0x0000000b08097899 */ /* 0x000fe400080006ff */
[----:B------:R-:W-:Y:S02]  /*0a40*/  USHF.L.U32 UR8, UR8, 0x1, URZ ;  /* 0x0000000108087899 */ /* 0x000fe400080006ff */
[----:B-1----:R-:W-:Y:S02]  /*0a50*/  ULEA UR6, UR6, UR5, 0x18 ;  /* 0x0000000506067291 */ /* 0x002fe4000f8ec0ff */
[----:B------:R-:W-:-:S04]  /*0a60*/  UIADD3 UR4, UPT, UPT, -UR4, 0x100000, URZ ;  /* 0x0010000004047890 */ /* 0x000fc8000fffe1ff */
[----:B------:R-:W-:Y:S02]  /*0a70*/  USHF.L.U32 UR5, UR4, 0xb, URZ ;  /* 0x0000000b04057899 */ /* 0x000fe400080006ff */
[----:B------:R-:W-:Y:S01]  /*0a80*/  USHF.L.U32 UR4, UR4, 0x1, URZ ;  /* 0x0000000104047899 */ /* 0x000fe200080006ff */
[----:B------:R-:W1:Y:S03]  /*0a90*/  FENCE.VIEW.ASYNC.S ;  /* 0x00000000000073c6 */ /* 0x000e660000000000 */
[----:B-1----:R2:W1:Y:S08]  /*0aa0*/  SYNCS.EXCH.64 URZ, [UR6+0x80], UR8 ;  /* 0x0000800806ff75b2 */ /* 0x0024700008000100 */
[----:B------:R2:W1:Y:S01]  /*0ab0*/  SYNCS.EXCH.64 URZ, [UR6+0x90], UR4 ;  /* 0x0000900406ff75b2 */ /* 0x0004620008000100 */
[----:B------:R2:W1:Y:S01]  /*0ac0*/  SYNCS.EXCH.64 URZ, [UR6+0x88], UR8 ;  /* 0x0000880806ff75b2 */ /* 0x0004620008000100 */
[----:B------:R2:W1:Y:S02]  /*0ad0*/  SYNCS.EXCH.64 URZ, [UR6+0x98], UR4 ;  /* 0x0000980406ff75b2 */ /* 0x0004640008000100 */
[----:B--2---:R-:W-:Y:S01]  /*0ae0*/  NOP ;  /* 0x0000000000007918 */ /* 0x004fe20000000000 */
.L_x_12:
        /* <DEDUP_REMOVED lines=18> */
[----:B------:R2:W1:Y:S02]  /*0c10*/  SYNCS.EXCH.64 URZ, [UR4+0xa8], UR6 ;  /* 0x0000a80604ff75b2 */ /* 0x0004640008000100 */
[----:B--2---:R-:W-:Y:S01]  /*0c20*/  NOP ;  /* 0x0000000000007918 */ /* 0x004fe20000000000 */
.L_x_13:
[----:B------:R-:W2:Y:S01]  /*0c30*/  SHFL.IDX PT, R2, R177, RZ, 0x1f ;  /* 0x00001fffb1027589 */ /* 0x000ea200000e0000 */
[----:B------:R-:W-:Y:S01]  /*0c40*/  ISETP.NE.OR P1, PT, RZ, UR21, !P4 ;  /* 0x00000015ff007c0c */ /* 0x000fe2000e725670 */
[----:B------:R-:W-:Y:S01]  /*0c50*/  NOP ;  /* 0x0000000000007918 */ /* 0x000fe20000000000 */
[----:B--2---:R-:W-:-:S13]  /*0c60*/  ISETP.NE.AND P0, PT, R2, 0x3, PT ;  /* 0x000000030200780c */ /* 0x004fda0003f05270 */
[----:B------:R-:W-:Y:S05]  /*0c70*/  @P0 BRA `(.L_x_14) ;  /* 0x0000000000380947 */ /* 0x000fea0003800000 */
[----:B-1----:R-:W1:Y:S01]  /*0c80*/  S2UR UR4, SR_CgaCtaId ;  /* 0x00000000000479c3 */ /* 0x002e620000008800 */
[----:B------:R-:W-:Y:S01]  /*0c90*/  UMOV UR5, 0x400 ;  /* 0x0000040000057882 */ /* 0x000fe20000000000 */
[----:B------:R-:W-:Y:S01]  /*0ca0*/  UMOV UR6, 0x20 ;  /* 0x0000002000067882 */ /* 0x000fe20000000000 */
[----:B------:R-:W-:Y:S01]  /*0cb0*/  ELECT P0, URZ, PT ;  /* 0x0000000000ff782f */ /* 0x000fe20003800000 */
[----:B------:R-:W-:-:S04]  /*0cc0*/  UIADD3 UR6, UPT, UPT, -UR6, 0x100000, URZ ;  /* 0x0010000006067890 */ /* 0x000fc8000fffe1ff */
[----:B------:R-:W-:Y:S02]  /*0cd0*/  USHF.L.U32 UR7, UR6, 0xb, URZ ;  /* 0x0000000b06077899 */ /* 0x000fe400080006ff */
[----:B------:R-:W-:Y:S02]  /*0ce0*/  USHF.L.U32 UR6, UR6, 0x1, URZ ;  /* 0x0000000106067899 */ /* 0x000fe400080006ff */
[----:B-1----:R-:W-:Y:S01]  /*0cf0*/  ULEA UR4, UR4, UR5, 0x18 ;  /* 0x0000000504047291 */ /* 0x002fe2000f8ec0ff */
[----:B------:R-:W1:Y:S11]  /*0d00*/  FENCE.VIEW.ASYNC.S ;  /* 0x00000000000073c6 */ /* 0x000e760000000000 */
[----:B-1----:R2:W1:Y:S01]  /*0d10*/  SYNCS.EXCH.64 URZ, [UR4+0xb0], UR6 ;  /* 0x0000b00604ff75b2 */ /* 0x0024620008000100 */
[----:B------:R2:W1:Y:S01]  /*0d20*/  SYNCS.EXCH.64 URZ, [UR4+0xc0], UR6 ;  /* 0x0000c00604ff75b2 */ /* 0x0004620008000100 */
[----:B------:R2:W1:Y:S01]  /*0d30*/  SYNCS.EXCH.64 URZ, [UR4+0xb8], UR6 ;  /* 0x0000b80604ff75b2 */ /* 0x0004620008000100 */
[----:B------:R2:W1:Y:S02]  /*0d40*/  SYNCS.EXCH.64 URZ, [UR4+0xc8], UR6 ;  /* 0x0000c80604ff75b2 */ /* 0x0004640008000100 */
[----:B--2---:R-:W-:Y:S01]  /*0d50*/  NOP ;  /* 0x0000000000007918 */ /* 0x004fe20000000000 */
.L_x_14:
[----:B-1----:R-:W1:Y:S01]  /*0d60*/  S2UR UR7, SR_CgaCtaId ;  /* 0x00000000000779c3 */ /* 0x002e620000008800 */
[----:B------:R-:W-:Y:S01]  /*0d70*/  VOTEU.ALL UP0, P1 ;  /* 0x0000000000ff7886 */ /* 0x000fe20000800000 */
[----:B------:R-:W-:Y:S01]  /*0d80*/  UMOV UR4, 0x80 ;  /* 0x0000008000047882 */ /* 0x000fe20000000000 */
[----:B------:R-:W-:Y:S01]  /*0d90*/  NOP ;  /* 0x0000000000007918 */ /* 0x000fe20000000000 */
[----:B------:R-:W-:Y:S01]  /*0da0*/  ISETP.NE.OR P4, PT, R0, 0x2, !P4 ;  /* 0x000000020000780c */ /* 0x000fe20006785670 */
[----:B------:R-:W-:Y:S01]  /*0db0*/  UISETP.NE.AND UP4, UPT, UR21, URZ, UPT ;  /* 0x000000ff1500728c */ /* 0x000fe2000bf85270 */
[----:B------:R-:W-:Y:S01]  /*0dc0*/  LOP3.LUT R0, R184, 0x1f, RZ, 0xc0, !PT ;  /* 0x0000001fb8007812 */ /* 0x000fe200078ec0ff */
[----:B------:R-:W-:Y:S01]  /*0dd0*/  @!UP0 UMOV UR6, 0x400 ;  /* 0x0000040000068882 */ /* 0x000fe20000000000 */
[----:B------:R-:W-:-:S04]  /*0de0*/  @!UP0 UIADD3 UR4, UPT, UPT, -UR4, 0x100000, URZ ;  /* 0x0010000004048890 */ /* 0x000fc8000fffe1ff */
[----:B------:R-:W-:Y:S02]  /*0df0*/  @!UP0 USHF.L.U32 UR5, UR4, 0xb, URZ ;  /* 0x0000000b04058899 */ /* 0x000fe400080006ff */
[----:B------:R-:W-:Y:S02]  /*0e00*/  @!UP0 USHF.L.U32 UR4, UR4, 0x1, URZ ;  /* 0x0000000104048899 */ /* 0x000fe400080006ff */
[----:B-1----:R-:W-:Y:S01]  /*0e10*/  @!UP0 ULEA UR6, UR7, UR6, 0x18 ;  /* 0x0000000607068291 */ /* 0x002fe2000f8ec0ff */
[----:B------:R-:W1:Y:S01]  /*0e20*/  LDCU UR7, c[0x0][0x36c] ;  /* 0x00006d80ff0777ac */ /* 0x000e620008000800 */
[----:B------:R-:W-:Y:S01]  /*0e30*/  VOTEU.ALL UP0, P1 ;  /* 0x0000000000ff7886 */ /* 0x000fe20000800000 */
[----:B------:R-:W2:Y:S09]  /*0e40*/  FENCE.VIEW.ASYNC.S ;  /* 0x00000000000073c6 */ /* 0x000eb20000000000 */
[----:B--2---:R2:W2:Y:S01]  /*0e50*/  @!UP0 SYNCS.EXCH.64 URZ, [UR6+0xd0], UR4 ;  /* 0x0000d00406ff85b2 */ /* 0x0044a20008000100 */
[----:B-1----:R-:W-:-:S09]  /*0e60*/  UISETP.EQ.U32.AND UP5, UPT, UR7, 0x1, UPT ;  /* 0x000000010700788c */ /* 0x002fd2000bfa2070 */
[----:B------:R-:W-:Y:S05]  /*0e70*/  BRA.U !UP5, `(.L_x_15) ;  /* 0x000000010d087547 */ /* 0x000fea000b800000 */
[----:B--234-:R-:W-:Y:S01]  /*0e80*/  UCGABAR_ARV ;  /* 0x00000000000079c7 */ /* 0x01cfe20008000000 */
[----:B------:R-:W-:Y:S05]  /*0e90*/  BRA `(.L_x_16) ;  /* 0x0000000000047947 */ /* 0x000fea0003800000 */
.L_x_15:
[----:B--234-:R-:W-:Y:S01]  /*0ea0*/  NOP ;  /* 0x0000000000007918 */ /* 0x01cfe20000000000 */
.L_x_16:
[----:B------:R-:W1:Y:S01]  /*0eb0*/  S2UR UR19, SR_CTAID.X ;  /* 0x00000000001379c3 */ /* 0x000e620000002500 */
[----:B------:R-:W-:-:S05]  /*0ec0*/  CS2R.32 R179, SR_CgaSize ;  /* 0x0000000000b37805 */ /* 0x000fca0000008a00 */
[----:B------:R-:W-:-:S05]  /*0ed0*/  IMAD R179, R179, -0xa0, RZ ;  /* 0xffffff60b3b37824 */ /* 0x000fca00078e02ff */
[----:B------:R-:W-:-:S14]  /*0ee0*/  R2UR UR5, R179 ;  /* 0x00000000b30572ca */ /* 0x000fdc00000e0000 */
[----:B------:R-:W2:Y:S01]  /*0ef0*/  LDCU UR5, c[0x0][UR5+0x2b0] ;  /* 0x00005600050577ac */ /* 0x000ea20008000800 */
[----:B------:R-:W-:-:S05]  /*0f00*/  CS2R.32 R179, SR_CgaSize ;  /* 0x0000000000b37805 */ /* 0x000fca0000008a00 */
[----:B------:R-:W-:-:S05]  /*0f10*/  IMAD R179, R179, -0xa0, RZ ;  /* 0xffffff60b3b37824 */ /* 0x000fca00078e02ff */
[----:B------:R-:W-:-:S14]  /*0f20*/  R2UR UR4, R179 ;  /* 0x00000000b30472ca */ /* 0x000fdc00000e0000 */
[----:B------:R-:W3:Y:S01]  /*0f30*/  LDCU UR4, c[0x0][UR4+0x2b4] ;  /* 0x00005680040477ac */ /* 0x000ee20008000800 */
[----:B------:R-:W4:Y:S01]  /*0f40*/  S2UR UR20, SR_CTAID.Y ;  /* 0x00000000001479c3 */ /* 0x000f220000002600 */
[----:B------:R-:W-:-:S05]  /*0f50*/  CS2R.32 R179, SR_CgaSize ;  /* 0x0000000000b37805 */ /* 0x000fca0000008a00 */
[----:B------:R-:W-:-:S05]  /*0f60*/  IMAD R179, R179, -0xa0, RZ ;  /* 0xffffff60b3b37824 */ /* 0x000fca00078e02ff */
[----:B------:R-:W-:-:S14]  /*0f70*/  R2UR UR7, R179 ;  /* 0x00000000b30772ca */ /* 0x000fdc00000e0000 */
[----:B------:R-:W3:Y:S01]  /*0f80*/  LDCU UR7, c[0x0][UR7+0x2a0] ;  /* 0x00005400070777ac */ /* 0x000ee20008000800 */
[----:B------:R-:W-:-:S05]  /*0f90*/  CS2R.32 R179, SR_CgaSize ;  /* 0x0000000000b37805 */ /* 0x000fca0000008a00 */
[----:B------:R-:W-:-:S05]  /*0fa0*/  IMAD R179, R179, -0xa0, RZ ;  /* 0xffffff60b3b37824 */ /* 0x000fca00078e02ff */
[----:B------:R-:W-:-:S14]  /*0fb0*/  R2UR UR8, R179 ;  /* 0x00000000b30872ca */ /* 0x000fdc00000e0000 */
[----:B------:R-:W3:Y:S01]  /*0fc0*/  LDCU UR8, c[0x0][UR8+0x2a4] ;  /* 0x00005480080877ac */ /* 0x000ee20008000800 */
[----:B------:R-:W3:Y:S01]  /*0fd0*/  S2UR UR9, SR_CgaCtaId ;  /* 0x00000000000979c3 */ /* 0x000ee20000008800 */
[----:B------:R-:W3:Y:S01]  /*0fe0*/  LDCU UR18, c[0x0][0xf24] ;  /* 0x0001e480ff1277ac */ /* 0x000ee20008000800 */
[----:B------:R-:W3:Y:S01]  /*0ff0*/  LDCU UR39, c[0x0][0xf24] ;  /* 0x0001e480ff2777ac */ /* 0x000ee20008000800 */
[----:B-1----:R-:W-:Y:S01]  /*1000*/  I2FP.F32.U32 R3, UR19 ;  /* 0x0000001300037c45 */ /* 0x002fe20008201000 */
[----:B------:R-:W1:Y:S04]  /*1010*/  LDCU UR29, c[0x0][0xf30] ;  /* 0x0001e600ff1d77ac */ /* 0x000e680008000800 */
[----:B--2---:R-:W-:Y:S01]  /*1020*/  FMUL R3, R3, UR5 ;  /* 0x0000000503037c20 */ /* 0x004fe20008400000 */
[----:B------:R-:W-:Y:S01]  /*1030*/  UMOV UR31, 0x5 ;  /* 0x00000005001f7882 */ /* 0x000fe20000000000 */
[----:B----4-:R-:W-:-:S04]  /*1040*/  I2FP.F32.U32 R2, UR20 ;  /* 0x0000001400027c45 */ /* 0x010fc80008201000 */
[----:B------:R-:W2:Y:S01]  /*1050*/  F2I.U32.TRUNC.NTZ R3, R3 ;  /* 0x0000000300037305 */ /* 0x000ea2000020f000 */
[----:B---3--:R-:W-:Y:S01]  /*1060*/  FMUL R2, R2, UR4 ;  /* 0x0000000402027c20 */ /* 0x008fe20008400000 */
[----:B------:R-:W-:Y:S02]  /*1070*/  ULOP3.LUT UR5, UR9, 0x2, URZ, 0xc0, !UPT ;  /* 0x0000000209057892 */ /* 0x000fe4000f8ec0ff */
[----:B------:R-:W-:-:S04]  /*1080*/  ULOP3.LUT UR68, UR9, 0x1, URZ, 0xc0, !UPT ;  /* 0x0000000109447892 */ /* 0x000fc8000f8ec0ff */
[----:B------:R-:W3:Y:S01]  /*1090*/  F2I.U32.TRUNC.NTZ R2, R2 ;  /* 0x0000000200027305 */ /* 0x000ee2000020f000 */
[----:B------:R-:W-:Y:S02]  /*10a0*/  UISETP.GT.U32.AND UP0, UPT, UR5, 0xffff, UPT ;  /* 0x0000ffff0500788c */ /* 0x000fe4000bf04070 */
[----:B------:R-:W-:Y:S02]  /*10b0*/  UISETP.GT.U32.AND UP1, UPT, UR68, 0xffff, UPT ;  /* 0x0000ffff4400788c */ /* 0x000fe4000bf24070 */
[----:B------:R-:W-:Y:S01]  /*10c0*/  USEL UR38, UR5, 0xffff, !UP0 ;  /* 0x0000ffff05267887 */ /* 0x000fe2000c000000 */
[----:B--2---:R-:W-:Y:S01]  /*10d0*/  R2UR UR4, R3 ;  /* 0x00000000030472ca */ /* 0x004fe200000e0000 */
[----:B------:R-:W-:Y:S02]  /*10e0*/  USHF.R.U32.HI UR28, URZ, 0x1, UR9 ;  /* 0x00000001ff1c7899 */ /* 0x000fe40008011609 */
[----:B------:R-:W-:Y:S02]  /*10f0*/  USHF.L.U32 UR53, UR9, 0xc, URZ ;  /* 0x0000000c09357899 */ /* 0x000fe400080006ff */
[----:B------:R-:W-:-:S02]  /*1100*/  USHF.L.U32 UR52, UR9, 0xe, URZ ;  /* 0x0000000e09347899 */ /* 0x000fc400080006ff */
[----:B------:R-:W-:Y:S01]  /*1110*/  USHF.L.U32 UR51, UR9, 0x7, URZ ;  /* 0x0000000709337899 */ /* 0x000fe200080006ff */
[----:B---3--:R-:W-:Y:S01]  /*1120*/  R2UR UR6, R2 ;  /* 0x00000000020672ca */ /* 0x008fe200000e0000 */
[----:B------:R-:W-:Y:S01]  /*1130*/  USHF.L.U32 UR27, UR9, 0x6, URZ ;  /* 0x00000006091b7899 */ /* 0x000fe200080006ff */
[----:B------:R-:W-:Y:S01]  /*1140*/  PRMT R2, RZ, 0x7610, R2 ;  /* 0x00007610ff027816 */ /* 0x000fe20000000002 */
[----:B------:R-:W-:Y:S02]  /*1150*/  USHF.L.U32 UR50, UR9, 0x9, URZ ;  /* 0x0000000909327899 */ /* 0x000fe400080006ff */
[----:B------:R-:W-:Y:S02]  /*1160*/  UIADD3 UR5, UPT, UPT, -UR4, URZ, URZ ;  /* 0x000000ff04057290 */ /* 0x000fe4000fffe1ff */
[----:B------:R-:W-:Y:S02]  /*1170*/  USEL UR45, UR68, 0xffff, !UP1 ;  /* 0x0000ffff442d7887 */ /* 0x000fe4000c800000 */
[----:B------:R-:W-:-:S04]  /*1180*/  UIMAD UR5, UR7, UR5, UR19 ;  /* 0x00000005070572a4 */ /* 0x000fc8000f8e0213 */
[----:B------:R-:W-:Y:S02]  /*1190*/  UIADD3 UR4, UPT, UPT, -UR6, URZ, URZ ;  /* 0x000000ff06047290 */ /* 0x000fe4000fffe1ff */
[----:B------:R-:W-:Y:S02]  /*11a0*/  IMAD.U32 R179, RZ, RZ, UR5 ;  /* 0x00000005ffb37e24 */ /* 0x000fe4000f8e00ff */
[----:B------:R-:W-:-:S06]  /*11b0*/  UIMAD UR4, UR8, UR4, UR20 ;  /* 0x00000004080472a4 */ /* 0x000fcc000f8e0214 */
[----:B------:R-:W-:Y:S01]  /*11c0*/  IMAD.U32 R178, RZ, RZ, UR4 ;  /* 0x00000004ffb27e24 */ /* 0x000fe2000f8e00ff */
[----:B-1----:R-:W-:Y:S06]  /*11d0*/  BRA.U UP4, `(.L_x_17) ;  /* 0x0000000104447547 */ /* 0x002fec000b800000 */
[----:B------:R-:W-:Y:S02]  /*11e0*/  R2UR UR4, R178 ;  /* 0x00000000b20472ca */ /* 0x000fe400000e0000 */
[----:B------:R-:W-:-:S11]  /*11f0*/  R2UR UR6, R179 ;  /* 0x00000000b30672ca */ /* 0x000fd600000e0000 */
[----:B------:R-:W-:Y:S02]  /*1200*/  UISETP.NE.AND UP0, UPT, UR4, URZ, UPT ;  /* 0x000000ff0400728c */ /* 0x000fe4000bf05270 */
[----:B------:R-:W-:Y:S02]  /*1210*/  UISETP.NE.AND UP1, UPT, UR4, 0x1, UPT ;  /* 0x000000010400788c */ /* 0x000fe4000bf25270 */
[----:B------:R-:W-:Y:S02]  /*1220*/  UISETP.NE.AND UP2, UPT, UR6, URZ, UP0 ;  /* 0x000000ff0600728c */ /* 0x000fe40008745270 */
[----:B------:R-:W-:Y:S02]  /*1230*/  USEL UR4, URZ, 0x2, UP0 ;  /* 0x00000002ff047887 */ /* 0x000fe40008000000 */
[----:B------:R-:W-:Y:S02]  /*1240*/  USEL UR8, URZ, 0x1, UP2 ;  /* 0x00000001ff087887 */ /* 0x000fe40009000000 */
[----:B------:R-:W-:-:S02]  /*1250*/  UISETP.NE.AND UP2, UPT, UR6, URZ, UPT ;  /* 0x000000ff0600728c */ /* 0x000fc4000bf45270 */
[----:B------:R-:W-:Y:S02]  /*1260*/  USEL UR5, URZ, 0x4, UP1 ;  /* 0x00000004ff057887 */ /* 0x000fe40008800000 */
[----:B------:R-:W-:Y:S02]  /*1270*/  UISETP.NE.AND UP0, UPT, UR6, 0x1, UPT ;  /* 0x000000010600788c */ /* 0x000fe4000bf05270 */
[----:B------:R-:W-:Y:S02]  /*1280*/  USEL UR6, URZ, 0x8, UP1 ;  /* 0x00000008ff067887 */ /* 0x000fe40008800000 */
[----:B------:R-:W-:Y:S02]  /*1290*/  USEL UR7, UR5, 0x4, UP2 ;  /* 0x0000000405077887 */ /* 0x000fe40009000000 */
[----:B------:R-:W-:Y:S02]  /*12a0*/  USEL UR4, UR4, 0x2, UP0 ;  /* 0x0000000204047887 */ /* 0x000fe40008000000 */
[----:B------:R-:W-:-:S02]  /*12b0*/  USEL UR5, UR6, 0x8, UP0 ;  /* 0x0000000806057887 */ /* 0x000fc40008000000 */
[----:B------:R-:W-:-:S04]  /*12c0*/  UIADD3 UR4, UPT, UPT, UR4, UR7, UR8 ;  /* 0x0000000704047290 */ /* 0x000fc8000fffe008 */
[----:B------:R-:W-:-:S06]  /*12d0*/  UIADD3 UR4, UPT, UPT, UR4, UR5, URZ ;  /* 0x0000000504047290 */ /* 0x000fcc000fffe0ff */
[----:B------:R-:W-:-:S07]  /*12e0*/  IMAD.U32 R2, RZ, RZ, UR4 ;  /* 0x00000004ff027e24 */ /* 0x000fce000f8e00ff */
.L_x_17:
[----:B------:R-:W1:Y:S01]  /*12f0*/  S2UR UR44, SR_CTAID.Z ;  /* 0x00000000002c79c3 */ /* 0x000e620000002700 */
[----:B------:R-:W-:Y:S01]  /*1300*/  UISETP.GE.AND UP0, UPT, UR18, 0x1, UPT ;  /* 0x000000011200788c */ /* 0x000fe2000bf06270 */
[----:B------:R-:W-:-:S08]  /*1310*/  UMOV UR30, 0x3 ;  /* 0x00000003001e7882 */ /* 0x000fd00000000000 */
[----:B------:R-:W-:Y:S05]  /*1320*/  BRA.U !UP0, `(.L_x_18) ;  /* 0x0000000108d47547 */ /* 0x000fea000b800000 */
[----:B------:R-:W2:Y:S01]  /*1330*/  LDCU.128 UR12, c[0x0][0xf10] ;  /* 0x0001e200ff0c77ac */ /* 0x000ea20008000c00 */
[----:B------:R-:W3:Y:S01]  /*1340*/  LDCU UR6, c[0x0][0x370] ;  /* 0x00006e00ff0677ac */ /* 0x000ee20008000800 */
[----:B------:R-:W4:Y:S01]  /*1350*/  LDCU UR5, c[0x0][0x374] ;  /* 0x00006e80ff0577ac */ /* 0x000f220008000800 */
[----:B------:R-:W1:Y:S01]  /*1360*/  LDCU UR26, c[0x0][0xf0c] ;  /* 0x0001e180ff1a77ac */ /* 0x000e620008000800 */
[----:B------:R-:W1:Y:S01]  /*1370*/  LDCU UR4, c[0x0][0xf20] ;  /* 0x0001e400ff0477ac */ /* 0x000e620008000800 */
[----:B------:R-:W1:Y:S01]  /*1380*/  LDCU.64 UR8, c[0x0][0xf28] ;  /* 0x0001e500ff0877ac */ /* 0x000e620008000a00 */
[----:B--2---:R-:W-:Y:S02]  /*1390*/  UISETP.NE.AND UP0, UPT, UR14, 0x1, UPT ;  /* 0x000000010e00788c */ /* 0x004fe4000bf05270 */
[----:B----4-:R-:W-:Y:S02]  /*13a0*/  UIMAD.WIDE.U32 UR10, UR5, UR15, URZ ;  /* 0x0000000f050a72a5 */ /* 0x010fe4000f8e00ff */
[----:B---3--:R-:W-:-:S02]  /*13b0*/  UIMAD.WIDE.U32 UR22, UR6, UR12, URZ ;  /* 0x0000000c061672a5 */ /* 0x008fc4000f8e00ff */
[----:B-1----:R-:W-:Y:S02]  /*13c0*/  UISETP.NE.AND UP1, UPT, UR26, 0x1, UPT ;  /* 0x000000011a00788c */ /* 0x002fe4000bf25270 */
[----:B------:R-:W-:Y:S01]  /*13d0*/  UISETP.NE.AND UP2, UPT, UR18, 0x1, UPT ;  /* 0x000000011200788c */ /* 0x000fe2000bf45270 */
[----:B------:R-:W-:Y:S02]  /*13e0*/  UMOV UR10, UR11 ;  /* 0x0000000b000a7c82 */ /* 0x000fe40008000000 */
[----:B------:R-:W-:Y:S01]  /*13f0*/  UMOV UR22, UR23 ;  /* 0x0000001700167c82 */ /* 0x000fe20008000000 */
[----:B------:R-:W-:Y:S02]  /*1400*/  @UP0 USHF.R.U32.HI UR5, URZ, UR4, UR10 ;  /* 0x00000004ff050299 */ /* 0x000fe4000801160a */
[----:B------:R-:W-:Y:S02]  /*1410*/  UIMAD.WIDE.U32 UR24, UR20, UR15, URZ ;  /* 0x0000000f141872a5 */ /* 0x000fe4000f8e00ff */
[----:B------:R-:W-:-:S02]  /*1420*/  UIMAD.WIDE.U32 UR10, UR5, UR8, URZ ;  /* 0x00000008050a72a5 */ /* 0x000fc4000f8e00ff */
[----:B------:R-:W-:Y:S02]  /*1430*/  @UP1 USHF.R.U32.HI UR6, URZ, UR13, UR22 ;  /* 0x0000000dff061299 */ /* 0x000fe40008011616 */
[----:B------:R-:W-:Y:S02]  /*1440*/  UIMAD.WIDE.U32 UR16, UR19, UR12, URZ ;  /* 0x0000000c131072a5 */ /* 0x000fe4000f8e00ff */
[----:B------:R-:W-:Y:S01]  /*1450*/  UIMAD.WIDE.U32 UR22, UR6, UR8, URZ ;  /* 0x00000008061672a5 */ /* 0x000fe2000f8e00ff */
[----:B------:R-:W-:Y:S01]  /*1460*/  UMOV UR24, UR25 ;  /* 0x0000001900187c82 */ /* 0x000fe20008000000 */
[----:B------:R-:W-:Y:S01]  /*1470*/  UMOV UR10, UR11 ;  /* 0x0000000b000a7c82 */ /* 0x000fe20008000000 */
[----:B------:R-:W-:Y:S02]  /*1480*/  USHF.R.U32.HI UR24, URZ, UR4, UR24 ;  /* 0x00000004ff187299 */ /* 0x000fe40008011618 */
[----:B------:R-:W-:Y:S02]  /*1490*/  @UP2 USHF.R.U32.HI UR5, URZ, UR9, UR10 ;  /* 0x00000009ff052299 */ /* 0x000fe4000801160a */
[----:B------:R-:W-:Y:S01]  /*14a0*/  UMOV UR7, UR23 ;  /* 0x0000001700077c82 */ /* 0x000fe20008000000 */
[----:B------:R-:W-:Y:S01]  /*14b0*/  UMOV UR16, UR17 ;  /* 0x0000001100107c82 */ /* 0x000fe20008000000 */
[----:B------:R-:W-:-:S02]  /*14c0*/  @UP2 USHF.R.U32.HI UR6, URZ, UR9, UR7 ;  /* 0x00000009ff062299 */ /* 0x000fc40008011607 */
[----:B------:R-:W-:Y:S02]  /*14d0*/  USHF.R.U32.HI UR16, URZ, UR13, UR16 ;  /* 0x0000000dff107299 */ /* 0x000fe40008011610 */
[----:B------:R-:W-:Y:S02]  /*14e0*/  USEL UR4, UR20, UR24, !UP0 ;  /* 0x0000001814047287 */ /* 0x000fe4000c000000 */
[----:B------:R-:W-:Y:S02]  /*14f0*/  UIMAD UR7, UR5, UR18, URZ ;  /* 0x00000012050772a4 */ /* 0x000fe4000f8e02ff */
[----:B------:R-:W-:Y:S02]  /*1500*/  USEL UR5, UR19, UR16, !UP1 ;  /* 0x0000001013057287 */ /* 0x000fe4000c800000 */
[----:B------:R-:W-:Y:S02]  /*1510*/  UIMAD UR12, UR6, UR18, URZ ;  /* 0x00000012060c72a4 */ /* 0x000fe4000f8e02ff */
[----:B------:R-:W-:-:S02]  /*1520*/  UISETP.GE.AND UP0, UPT, UR4, UR7, UPT ;  /* 0x000000070400728c */ /* 0x000fc4000bf06270 */
[----:B------:R-:W-:Y:S02]  /*1530*/  UIMAD.WIDE.U32 UR10, UR4, UR8, URZ ;  /* 0x00000008040a72a5 */ /* 0x000fe4000f8e00ff */
[----:B------:R-:W-:Y:S02]  /*1540*/  UISETP.GE.OR UP0, UPT, UR5, UR12, UP0 ;  /* 0x0000000c0500728c */ /* 0x000fe40008706670 */
[----:B------:R-:W-:Y:S02]  /*1550*/  UIMAD.WIDE.U32 UR12, UR5, UR8, URZ ;  /* 0x00000008050c72a5 */ /* 0x000fe4000f8e00ff */
[----:B------:R-:W-:Y:S01]  /*1560*/  UIADD3 UR10, UPT, UPT, -UR4, URZ, URZ ;  /* 0x000000ff040a7290 */ /* 0x000fe2000fffe1ff */
[----:B------:R-:W-:Y:S01]  /*1570*/  UMOV UR8, UR11 ;  /* 0x0000000b00087c82 */ /* 0x000fe20008000000 */
[----:B------:R-:W-:Y:S02]  /*1580*/  UIADD3 UR11, UPT, UPT, -UR5, URZ, URZ ;  /* 0x000000ff050b7290 */ /* 0x000fe4000fffe1ff */
[----:B------:R-:W-:-:S03]  /*1590*/  USHF.R.U32.HI UR8, URZ, UR9, UR8 ;  /* 0x00000009ff087299 */ /* 0x000fc60008011608 */
[----:B------:R-:W-:Y:S01]  /*15a0*/  @!UP0 UMOV UR7, UR13 ;  /* 0x0000000d00078c82 */ /* 0x000fe20008000000 */
[----:B------:R-:W-:Y:S02]  /*15b0*/  UIMAD UR20, UR14, UR10, UR20 ;  /* 0x0000000a0e1472a4 */ /* 0x000fe4000f8e0214 */
[----:B------:R-:W-:Y:S02]  /*15c0*/  USEL UR8, UR4, UR8, !UP2 ;  /* 0x0000000804087287 */ /* 0x000fe4000d000000 */
[----:B------:R-:W-:Y:S02]  /*15d0*/  @!UP0 USHF.R.U32.HI UR7, URZ, UR9, UR7 ;  /* 0x00000009ff078299 */ /* 0x000fe40008011607 */
[----:B------:R-:W-:Y:S02]  /*15e0*/  UIADD3 UR9, UPT, UPT, -UR8, URZ, URZ ;  /* 0x000000ff08097290 */ /* 0x000fe4000fffe1ff */
[----:B------:R-:W-:Y:S02]  /*15f0*/  @!UP0 USEL UR7, UR5, UR7, !UP2 ;  /* 0x0000000705078287 */ /* 0x000fe4000d000000 */
[----:B------:R-:W-:-:S02]  /*1600*/  UIMAD UR9, UR18, UR9, UR4 ;  /* 0x00000009120972a4 */ /* 0x000fc4000f8e0204 */
[----:B------:R-:W-:Y:S02]  /*1610*/  @!UP0 UIADD3 UR8, UPT, UPT, UR8, -UR7, URZ ;  /* 0x8000000708088290 */ /* 0x000fe4000fffe0ff */
[----:B------:R-:W-:Y:S02]  /*1620*/  @!UP0 UIMAD UR6, UR9, UR6, UR7 ;  /* 0x00000006090682a4 */ /* 0x000fe4000f8e0207 */
[----:B------:R-:W-:Y:S02]  /*1630*/  @!UP0 UIMAD UR4, UR8, UR18, UR5 ;  /* 0x00000012080482a4 */ /* 0x000fe4000f8e0205 */
[----:B------:R-:W-:Y:S02]  /*1640*/  UIMAD UR19, UR26, UR11, UR19 ;  /* 0x0000000b1a1372a4 */ /* 0x000fe4000f8e0213 */
[----:B------:R-:W-:Y:S01]  /*1650*/  UIMAD UR20, UR4, UR14, UR20 ;  /* 0x0000000e041472a4 */ /* 0x000fe2000f8e0214 */
[----:B------:R-:W-:Y:S02]  /*1660*/  @!UP0 UMOV UR5, UR6 ;  /* 0x0000000600058c82 */ /* 0x000fe40008000000 */
[----:B------:R-:W-:-:S12]  /*1670*/  UIMAD UR19, UR5, UR26, UR19 ;  /* 0x0000001a051372a4 */ /* 0x000fd8000f8e0213 */
.L_x_18:
[----:B------:R-:W-:Y:S02]  /*1680*/  UISETP.NE.AND UP0, UPT, UR29, 0x1, UPT ;  /* 0x000000011d00788c */ /* 0x000fe4000bf05270 */
[----:B------:R-:W-:Y:S02]  /*1690*/  ULOP3.LUT UR45, UR45, 0xffff, URZ, 0xc0, !UPT ;  /* 0x0000ffff2d2d7892 */ /* 0x000fe4000f8ec0ff */
[----:B------:R-:W-:Y:S02]  /*16a0*/  ULOP3.LUT UR38, UR38, 0xffff, URZ, 0xc0, !UPT ;  /* 0x0000ffff26267892 */ /* 0x000fe4000f8ec0ff */
[----:B------:R-:W-:Y:S02]  /*16b0*/  UISETP.NE.AND UP1, UPT, UR21, 0x2, UPT ;  /* 0x000000021500788c */ /* 0x000fe4000bf25270 */
[----:B------:R-:W-:Y:S02]  /*16c0*/  ULOP3.LUT UR53, UR53, 0x2000, URZ, 0xc0, !UPT ;  /* 0x0000200035357892 */ /* 0x000fe4000f8ec0ff */
[----:B------:R-:W-:-:S02]  /*16d0*/  ULOP3.LUT UR52, UR52, 0x4000, URZ, 0xc0, !UPT ;  /* 0x0000400034347892 */ /* 0x000fc4000f8ec0ff */
[----:B------:R-:W-:Y:S02]  /*16e0*/  ULOP3.LUT UR51, UR51, 0x100, URZ, 0xc0, !UPT ;  /* 0x0000010033337892 */ /* 0x000fe4000f8ec0ff */
[----:B------:R-:W-:Y:S02]  /*16f0*/  ULOP3.LUT UR50, UR50, 0x200, URZ, 0xc0, !UPT ;  /* 0x0000020032327892 */ /* 0x000fe4000f8ec0ff */
[----:B------:R-:W-:Y:S02]  /*1700*/  ULOP3.LUT UR18, UR27, 0x80, URZ, 0xc0, !UPT ;  /* 0x000000801b127892 */ /* 0x000fe4000f8ec0ff */
[----:B------:R-:W-:Y:S02]  /*1710*/  USHF.L.U32 UR45, UR31, UR45, URZ ;  /* 0x0000002d1f2d7299 */ /* 0x000fe400080006ff */
[----:B------:R-:W-:Y:S01]  /*1720*/  USHF.L.U32 UR38, UR30, UR38, URZ ;  /* 0x000000261e267299 */ /* 0x000fe200080006ff */
[----:B------:R-:W-:Y:S11]  /*1730*/  BRA.U UP0, `(.L_x_19) ;  /* 0x0000000100447547 */ /* 0x000ff6000b800000 */
[----:B------:R-:W2:Y:S01]  /*1740*/  LDCU.128 UR8, c[0x0][0xf10] ;  /* 0x0001e200ff0877ac */ /* 0x000ea20008000c00 */
[----:B------:R-:W3:Y:S01]  /*1750*/  LDCU UR12, c[0x0][0xf0c] ;  /* 0x0001e180ff0c77ac */ /* 0x000ee20008000800 */
[----:B------:R-:W4:Y:S01]  /*1760*/  LDCU UR13, c[0x0][0xf20] ;  /* 0x0001e400ff0d77ac */ /* 0x000f220008000800 */
[----:B--2---:R-:W-:Y:S02]  /*1770*/  UIMAD.WIDE.U32 UR6, UR19, UR8, URZ ;  /* 0x00000008130672a5 */ /* 0x004fe4000f8e00ff */
[----:B------:R-:W-:Y:S02]  /*1780*/  UIMAD.WIDE.U32 UR4, UR20, UR11, URZ ;  /* 0x0000000b140472a5 */ /* 0x000fe4000f8e00ff */
[----:B---3--:R-:W-:Y:S02]  /*1790*/  UISETP.NE.AND UP2, UPT, UR12, 0x1, UPT ;  /* 0x000000010c00788c */ /* 0x008fe4000bf45270 */
[----:B------:R-:W-:Y:S01]  /*17a0*/  UISETP.NE.AND UP0, UPT, UR10, 0x1, UPT ;  /* 0x000000010a00788c */ /* 0x000fe2000bf05270 */
[----:B------:R-:W-:-:S02]  /*17b0*/  UMOV UR6, UR7 ;  /* 0x0000000700067c82 */ /* 0x000fc40008000000 */
[----:B------:R-:W-:Y:S01]  /*17c0*/  UMOV UR4, UR5 ;  /* 0x0000000500047c82 */ /* 0x000fe20008000000 */
[----:B------:R-:W-:Y:S02]  /*17d0*/  USHF.R.U32.HI UR9, URZ, UR9, UR6 ;  /* 0x00000009ff097299 */ /* 0x000fe40008011606 */
[----:B----4-:R-:W-:Y:S02]  /*17e0*/  USHF.R.U32.HI UR4, URZ, UR13, UR4 ;  /* 0x0000000dff047299 */ /* 0x010fe40008011604 */
[----:B------:R-:W-:Y:S02]  /*17f0*/  USEL UR5, UR19, UR9, !UP2 ;  /* 0x0000000913057287 */ /* 0x000fe4000d000000 */
[----:B------:R-:W-:-:S04]  /*1800*/  USEL UR4, UR20, UR4, !UP0 ;  /* 0x0000000414047287 */ /* 0x000fc8000c000000 */
[----:B------:R-:W-:Y:S02]  /*1810*/  UIADD3 UR6, UPT, UPT, UR5, -UR4, URZ ;  /* 0x8000000405067290 */ /* 0x000fe4000fffe0ff */
[----:B------:R-:W-:Y:S02]  /*1820*/  UIADD3 UR4, UPT, UPT, -UR5, UR4, URZ ;  /* 0x0000000405047290 */ /* 0x000fe4000fffe1ff */
[----:B------:R-:W-:Y:S02]  /*1830*/  UIMAD UR20, UR6, UR10, UR20 ;  /* 0x0000000a061472a4 */ /* 0x000fe4000f8e0214 */
[----:B------:R-:W-:-:S12]  /*1840*/  UIMAD UR19, UR4, UR12, UR19 ;  /* 0x0000000c041372a4 */ /* 0x000fd8000f8e0213 */
.L_x_19:
[----:B------:R-:W-:Y:S05]  /*1850*/  BRA.U !UP5, `(.L_x_20) ;  /* 0x000000010d0c7547 */ /* 0x000fea000b800000 */
[----:B------:R-:W-:Y:S01]  /*1860*/  UCGABAR_WAIT ;  /* 0x0000000000007dc7 */ /* 0x000fe20008000000 */
[----:B------:R-:W-:Y:S01]  /*1870*/  CCTL.IVALL ;  /* 0x00000000ff00798f */ /* 0x000fe20002000000 */
[----:B------:R-:W-:Y:S05]  /*1880*/  BRA `(.L_x_21) ;  /* 0x0000000000047947 */ /* 0x000fea0003800000 */
.L_x_20:
[----:B------:R-:W-:Y:S06]  /*1890*/  BAR.SYNC.DEFER_BLOCKING 0x0 ;  /* 0x0000000000007b1d */ /* 0x000fec0000010000 */
.L_x_21:
[----:B------:R-:W-:Y:S05]  /*18a0*/  BRA.U UP1, `(.L_x_22) ;  /* 0x0000001501587547 */ /* 0x000fea000b800000 */
[----:B------:R-:W2:Y:S01]  /*18b0*/  LDCU UR8, c[0x0][0x38c] ;  /* 0x00007180ff0877ac */ /* 0x000ea20008000800 */
[----:B------:R-:W3:Y:S01]  /*18c0*/  S2UR UR9, SR_CgaCtaId ;  /* 0x00000000000979c3 */ /* 0x000ee20000008800 */
[----:B------:R-:W-:Y:S01]  /*18d0*/  PLOP3.LUT P2, PT, PT, PT, UP3, 0x80, 0x8 ;  /* 0x000000000008781c */ /* 0x000fe20003f4f038 */
[----:B------:R-:W-:Y:S01]  /*18e0*/  IMAD.MOV.U32 R12, RZ, RZ, 0x1 ;  /* 0x00000001ff0c7424 */ /* 0x000fe200078e00ff */
[----:B------:R-:W-:Y:S01]  /*18f0*/  UISETP.NE.AND UP0, UPT, UR21, URZ, UPT ;  /* 0x000000ff1500728c */ /* 0x000fe2000bf05270 */
[----:B------:R-:W-:Y:S01]  /*1900*/  ISETP.EQ.OR P3, PT, R0, RZ, P4 ;  /* 0x000000ff0000720c */ /* 0x000fe20002762670 */
[----:B------:R-:W-:Y:S01]  /*1910*/  UMOV UR7, 0x400 ;  /* 0x0000040000077882 */ /* 0x000fe20000000000 */
[----:B------:R-:W-:Y:S01]  /*1920*/  USHF.L.U32 UR5, UR28, 0x6, URZ ;  /* 0x000000061c057899 */ /* 0x000fe200080006ff */
[----:B------:R-:W-:Y:S01]  /*1930*/  PLOP3.LUT P2, PT, P2, PT, PT, 0x8, 0x80 ;  /* 0x000000000080781c */ /* 0x000fe2000174e170 */
[----:B------:R-:W-:Y:S01]  /*1940*/  USEL UR37, UR62, 0x2, UP0 ;  /* 0x000000023e257887 */ /* 0x000fe20008000000 */
[----:B------:R-:W-:Y:S01]  /*1950*/  CS2R R10, SRZ ;  /* 0x00000000000a7805 */ /* 0x000fe2000001ff00 */
[----:B------:R-:W-:Y:S01]  /*1960*/  IMAD.MOV.U32 R9, RZ, RZ, RZ ;  /* 0x000000ffff097224 */ /* 0x000fe200078e00ff */
[----:B------:R-:W4:Y:S01]  /*1970*/  LDCU UR61, c[0x0][0x370] ;  /* 0x00006e00ff3d77ac */ /* 0x000f220008000800 */
[----:B------:R-:W-:Y:S01]  /*1980*/  IMAD.MOV.U32 R8, RZ, RZ, 0x1 ;  /* 0x00000001ff087424 */ /* 0x000fe200078e00ff */
[----:B------:R-:W1:Y:S01]  /*1990*/  LDCU.64 UR30, c[0x0][0x348] ;  /* 0x00006900ff1e77ac */ /* 0x000e620008000a00 */
[----:B--2---:R-:W-:-:S02]  /*19a0*/  UIADD3 UR6, UPT, UPT, UR8, 0x7f, URZ ;  /* 0x0000007f08067890 */ /* 0x004fc4000fffe0ff */
[----:B------:R-:W-:Y:S02]  /*19b0*/  USHF.R.U32.HI UR66, URZ, 0x9, UR50 ;  /* 0x00000009ff427899 */ /* 0x000fe40008011632 */
[----:B------:R-:W-:Y:S02]  /*19c0*/  USHF.R.S32.HI UR4, URZ, 0x1f, UR6 ;  /* 0x0000001fff047899 */ /* 0x000fe40008011406 */
[----:B---3--:R-:W-:Y:S02]  /*19d0*/  ULEA UR7, UR9, UR7, 0x18 ;  /* 0x0000000709077291 */ /* 0x008fe4000f8ec0ff */
[----:B------:R-:W-:Y:S02]  /*19e0*/  ULEA.HI UR4, UR4, UR6, URZ, 0x7 ;  /* 0x0000000604047291 */ /* 0x000fe4000f8f38ff */
[----:B------:R-:W-:Y:S02]  /*19f0*/  UIADD3 UR6, UPT, UPT, UR8, -0x1, URZ ;  /* 0xffffffff08067890 */ /* 0x000fe4000fffe0ff */
[----:B------:R-:W-:-:S02]  /*1a00*/  USHF.R.S32.HI UR63, URZ, 0x7, UR4 ;  /* 0x00000007ff3f7899 */ /* 0x000fc40008011404 */
[----:B------:R-:W-:Y:S02]  /*1a10*/  UISETP.GE.U32.AND UP1, UPT, UR6, -0xff, UPT ;  /* 0xffffff010600788c */ /* 0x000fe4000bf26070 */
[----:B------:R-:W-:Y:S02]  /*1a20*/  UISETP.LT.U32.AND UP0, UPT, UR63, 0x3, UPT ;  /* 0x000000033f00788c */ /* 0x000fe4000bf01070 */
[----:B------:R-:W-:Y:S02]  /*1a30*/  UIADD3 UR67, UPT, UPT, UR8, 0xfe, URZ ;  /* 0x000000fe08437890 */ /* 0x000fe4000fffe0ff */
[----:B------:R-:W-:Y:S01]  /*1a40*/  USEL UR62, UR63, 0x3, UP0 ;  /* 0x000000033f3e7887 */ /* 0x000fe20008000000 */
[----:B------:R-:W2:Y:S03]  /*1a50*/  LDCU UR60, c[0x0][0x374] ;  /* 0x00006e80ff3c77ac */ /* 0x000ea60008000800 */
[----:B------:R-:W-:-:S02]  /*1a60*/  UIADD3 UR15, UPT, UPT, UR62, -0x1, URZ ;  /* 0xffffffff3e0f7890 */ /* 0x000fc4000fffe0ff */
[----:B------:R-:W-:Y:S02]  /*1a70*/  @UP1 UIADD3 UR15, UPT, UPT, UR62, URZ, URZ ;  /* 0x000000ff3e0f1290 */ /* 0x000fe4000fffe0ff */
[----:B------:R-:W-:Y:S02]  /*1a80*/  ULOP3.LUT UR64, UR5, 0x40, URZ, 0xe2, !UPT ;  /* 0x0000004005407892 */ /* 0x000fe4000f8ee2ff */
[----:B------:R-:W-:Y:S02]  /*1a90*/  UIADD3 UR57, UPT, UPT, UR7, 0x8400, UR53 ;  /* 0x0000840007397890 */ /* 0x000fe4000fffe035 */
[----:B------:R-:W-:Y:S02]  /*1aa0*/  UIADD3 UR56, UPT, UPT, UR7, 0x14400, UR52 ;  /* 0x0001440007387890 */ /* 0x000fe4000fffe034 */
[----:B------:R-:W-:Y:S02]  /*1ab0*/  UIADD3 UR55, UPT, UPT, UR7, 0x2c400, UR51 ;  /* 0x0002c40007377890 */ /* 0x000fe4000fffe033 */
[----:B------:R-:W-:-:S02]  /*1ac0*/  UIADD3 UR54, UPT, UPT, UR7, 0x2ca00, UR50 ;  /* 0x0002ca0007367890 */ /* 0x000fc4000fffe032 */
[----:B------:R-:W-:Y:S02]  /*1ad0*/  UIADD3 UR65, UPT, UPT, UR63, -UR62, URZ ;  /* 0x8000003e3f417290 */ /* 0x000fe4000fffe0ff */
[----:B------:R-:W-:Y:S01]  /*1ae0*/  UIADD3 UR15, UPT, UPT, UR15, 0x1, URZ ;  /* 0x000000010f0f7890 */ /* 0x000fe2000fffe0ff */
[----:B-12-4-:R-:W-:-:S11]  /*1af0*/  UMOV UR14, URZ ;  /* 0x000000ff000e7c82 */ /* 0x016fd60008000000 */
.L_x_46:
[----:B-1----:R-:W1:Y:S02]  /*1b00*/  S2UR UR4, SR_CgaCtaId ;  /* 0x00000000000479c3 */ /* 0x002e640000008800 */
[----:B-1----:R-:W-:-:S09]  /*1b10*/  UISETP.NE.AND UP0, UPT, UR4, URZ, UPT ;  /* 0x000000ff0400728c */ /* 0x002fd2000bf05270 */
[----:B---3--:R-:W-:Y:S05]  /*1b20*/  BRA.U UP0, `(.L_x_23) ;  /* 0x0000000100287547 */ /* 0x008fea000b800000 */
[----:B------:R-:W-:Y:S02]  /*1b30*/  LEA R0, R9, UR7, 0x3 ;  /* 0x0000000709007c11 */ /* 0x000fe4000f8e18ff */
[----:B------:R-:W-:-:S04]  /*1b40*/  SHF.L.U32 R3, R8, 0x1f, RZ ;  /* 0x0000001f08037819 */ /* 0x000fc800000006ff */
[----:B------:R-:W1:Y:S02]  /*1b50*/  SYNCS.PHASECHK.TRANS64.TRYWAIT P0, [R0+URZ+0xc0], R3 ;  /* 0x0000c003000075a7 */ /* 0x000e6400080011ff */
[----:B-1----:R-:W-:Y:S05]  /*1b60*/  @!P0 BRA `(.L_x_24) ;  /* 0x0000011000008947 */ /* 0x002fea0003800000 */
.L_x_193:
[----:B------:R2:W-:Y:S01]  /*1b70*/  SYNCS.ARRIVE.TRANS64.A1T0 RZ, [R0+URZ+0xb0], RZ ;  /* 0x0000b0ff00ff79a7 */ /* 0x0005e200081000ff */
[----:B------:R-:W-:-:S05]  /*1b80*/  VIADD R9, R9, 0x1 ;  /* 0x0000000109097836 */ /* 0x000fca0000000000 */
[----:B------:R-:W-:-:S04]  /*1b90*/  ISETP.NE.AND P0, PT, R9, 0x2, PT ;  /* 0x000000020900780c */ /* 0x000fc80003f05270 */
[----:B-1----:R-:W-:Y:S02]  /*1ba0*/  SEL R3, RZ, 0x1, P0 ;  /* 0x00000001ff037807 */ /* 0x002fe40000000000 */
[----:B------:R-:W-:Y:S02]  /*1bb0*/  SEL R9, R9, RZ, P0 ;  /* 0x000000ff09097207 */ /* 0x000fe40000000000 */
[----:B------:R-:W-:Y:S02]  /*1bc0*/  LOP3.LUT R8, R8, R3, RZ, 0x3c, !PT ;  /* 0x0000000308087212 */ /* 0x000fe400078e3cff */
.L_x_23:
[----:B------:R-:W-:Y:S01]  /*1bd0*/  ULEA UR4, UR14, UR7, 0x3 ;  /* 0x000000070e047291 */ /* 0x000fe2000f8e18ff */
[----:B--2---:R-:W-:Y:S01]  /*1be0*/  SHF.L.U32 R0, R12, 0x1f, RZ ;  /* 0x0000001f0c007819 */ /* 0x004fe200000006ff */
[----:B------:R-:W-:Y:S02]  /*1bf0*/  UISETP.GE.U32.AND UP0, UPT, UR67, 0xff, UPT ;  /* 0x000000ff4300788c */ /* 0x000fe4000bf06070 */
[----:B------:R-:W-:Y:S02]  /*1c00*/  ULEA UR35, UR20, UR68, 0x1 ;  /* 0x0000004414237291 */ /* 0x000fe4000f8e08ff */
[----:B------:R-:W-:Y:S02]  /*1c10*/  ULEA UR43, UR19, UR64, 0x7 ;  /* 0x00000040132b7291 */ /* 0x000fe4000f8e38ff */
[----:B------:R-:W-:Y:S01]  /*1c20*/  ULEA UR11, UR20, UR66, 0x1 ;  /* 0x00000042140b7291 */ /* 0x000fe2000f8e08ff */
[----:B------:R1:W2:Y:S01]  /*1c30*/  SYNCS.PHASECHK.TRANS64.TRYWAIT P1, [UR4+0x18], R0 ;  /* 0x00001800ff0075a7 */ /* 0x0002a20008021104 */
[----:B------:R-:W-:Y:S01]  /*1c40*/  USHF.L.U32 UR35, UR35, 0x7, URZ ;  /* 0x0000000723237899 */ /* 0x000fe200080006ff */
[----:B------:R-:W-:Y:S01]  /*1c50*/  UMOV UR28, URZ ;  /* 0x000000ff001c7c82 */ /* 0x000fe20008000000 */
[----:B------:R-:W-:Y:S10]  /*1c60*/  BRA.U !UP0, `(.L_x_25) ;  /* 0x0000000508147547 */ /* 0x000ff4000b800000 */
[----:B------:R-:W-:Y:S01]  /*1c70*/  UMOV UR4, UR14 ;  /* 0x0000000e00047c82 */ /* 0x000fe20008000000 */
[----:B------:R-:W-:-:S05]  /*1c80*/  UMOV UR20, URZ ;  /* 0x000000ff00147c82 */ /* 0x000fca0008000000 */
.L_x_33:
[----:B------:R-:W-:Y:S01]  /*1c90*/  ULEA UR41, UR4, UR7, 0x3 ;  /* 0x0000000704297291 */ /* 0x000fe2000f8e18ff */
[----:B--2---:R-:W-:Y:S01]  /*1ca0*/  @!P4 MOV R2, 0xc600 ;  /* 0x0000c6000002c802 */ /* 0x004fe20000000f00 */
[----:B--23--:R-:W-:Y:S10]  /*1cb0*/  @P1 BRA `(.L_x_26) ;  /* 0x00000000000c1947 */ /* 0x00cff40003800000 */
[----:B------:R-:W-:-:S04]  /*1cc0*/  SHF.L.U32 R3, R12, 0x1f, RZ ;  /* 0x0000001f0c037819 */ /* 0x000fc800000006ff */
[----:B------:R-:W2:Y:S02]  /*1cd0*/  SYNCS.PHASECHK.TRANS64.TRYWAIT P0, [UR41+0x18], R3 ;  /* 0x00001803ff0075a7 */ /* 0x000ea40008001129 */
[----:B--2---:R-:W-:Y:S05]  /*1ce0*/  @!P0 BRA `(.L_x_27) ;  /* 0x0000010c00b48947 */ /* 0x004fea0003800000 */
.L_x_26:
[----:B------:R2:W-:Y:S01]  /*1cf0*/  @!P4 SYNCS.ARRIVE.TRANS64 RZ, [UR41], R2 ;  /* 0x00000002ffffc9a7 */ /* 0x0005e20008000029 */
[----:B------:R-:W-:-:S04]  /*1d00*/  ULOP3.LUT UR5, UR37, 0x2, URZ, 0xfc, !UPT ;  /* 0x0000000225057892 */ /* 0x000fc8000f8efcff */
[----:B------:R-:W-:-:S09]  /*1d10*/  UISETP.NE.AND UP0, UPT, UR5, 0x2, UPT ;  /* 0x000000020500788c */ /* 0x000fd2000bf05270 */
[----:B------:R-:W-:Y:S05]  /*1d20*/  BRA.U UP0, `(.L_x_28) ;  /* 0x0000000100047547 */ /* 0x000fea000b800000 */
[----:B------:R-:W-:Y:S05]  /*1d30*/  BPT.TRAP 0x1 ;  /* 0x000000040000795c */ /* 0x000fea0000300000 */
.L_x_28:
[----:B------:R-:W-:Y:S04]  /*1d40*/  BSSY.RECONVERGENT B0, `(.L_x_29) ;  /* 0x0000003000007945 */ /* 0x000fe80003800200 */
[----:B------:R-:W-:Y:S05]  /*1d50*/  @P3 BRA `(.L_x_30) ;  /* 0x0000000000043947 */ /* 0x000fea0003800000 */
[----:B------:R-:W-:Y:S05]  /*1d60*/  BPT.TRAP 0x1 ;  /* 0x000000040000795c */ /* 0x000fea0000300000 */
.L_x_30:
[----:B------:R-:W-:Y:S05]  /*1d70*/  BSYNC.RECONVERGENT B0 ;  /* 0x0000000000007941 */ /* 0x000fea0003800200 */
.L_x_29:
[----:B------:R-:W-:Y:S01]  /*1d80*/  UIADD3 UR5, UPT, UPT, UR4, 0x1, URZ ;  /* 0x0000000104057890 */ /* 0x000fe2000fffe0ff */
[----:B------:R-:W-:Y:S01]  /*1d90*/  BSSY.RECONVERGENT B0, `(.L_x_31) ;  /* 0x000002d000007945 */ /* 0x000fe20003800200 */
[----:B------:R-:W-:Y:S02]  /*1da0*/  ELECT P0, URZ, PT ;  /* 0x0000000000ff782f */ /* 0x000fe40003800000 */
[----:B------:R-:W-:-:S04]  /*1db0*/  UISETP.NE.AND UP0, UPT, UR5, 0x3, UPT ;  /* 0x000000030500788c */ /* 0x000fc8000bf05270 */
[----:B------:R-:W-:Y:S02]  /*1dc0*/  USEL UR6, URZ, 0x1, UP0 ;  /* 0x00000001ff067887 */ /* 0x000fe40008000000 */
[----:B------:R-:W-:-:S04]  /*1dd0*/  USEL UR14, UR5, URZ, UP0 ;  /* 0x000000ff050e7287 */ /* 0x000fc80008000000 */
[----:B------:R-:W-:Y:S01]  /*1de0*/  ULEA UR5, UR14, UR7, 0x3 ;  /* 0x000000070e057291 */ /* 0x000fe2000f8e18ff */
[----:B------:R-:W-:-:S04]  /*1df0*/  LOP3.LUT R12, R12, UR6, RZ, 0x3c, !PT ;  /* 0x000000060c0c7c12 */ /* 0x000fc8000f8e3cff */
[----:B-1----:R-:W-:-:S04]  /*1e00*/  SHF.L.U32 R0, R12, 0x1f, RZ ;  /* 0x0000001f0c007819 */ /* 0x002fc800000006ff */
[----:B------:R1:W3:Y:S01]  /*1e10*/  SYNCS.PHASECHK.TRANS64.TRYWAIT P1, [UR5+0x18], R0 ;  /* 0x00001800ff0075a7 */ /* 0x0002e20008021105 */
[----:B------:R-:W-:Y:S05]  /*1e20*/  @!P0 BRA `(.L_x_32) ;  /* 0x00000000008c8947 */ /* 0x000fea0003800000 */
[----:B------:R-:W-:Y:S02]  /*1e30*/  ULEA UR40, UR4, UR53, 0xe ;  /* 0x0000003504287291 */ /* 0x000fe4000f8e70ff */
[----:B------:R-:W-:Y:S02]  /*1e40*/  UIADD3 UR28, UP3, UPT, UR30, 0x80, URZ ;  /* 0x000000801e1c7890 */ /* 0x000fe4000ff7e0ff */
[----:B------:R-:W-:Y:S02]  /*1e50*/  ULEA UR32, UR4, UR52, 0xf ;  /* 0x0000003404207291 */ /* 0x000fe4000f8e78ff */
[----:B------:R-:W-:Y:S02]  /*1e60*/  UIADD3 UR26, UP2, UPT, UR30, 0x180, URZ ;  /* 0x000001801e1a7890 */ /* 0x000fe4000ff5e0ff */
[----:B------:R-:W-:Y:S02]  /*1e70*/  ULEA UR16, UR4, UR51, 0x9 ;  /* 0x0000003304107291 */ /* 0x000fe4000f8e48ff */
[----:B------:R-:W-:-:S02]  /*1e80*/  UIADD3 UR24, UP1, UPT, UR30, 0x280, URZ ;  /* 0x000002801e187890 */ /* 0x000fc4000ff3e0ff */
[----:B------:R-:W-:Y:S02]  /*1e90*/  ULEA UR8, UR4, UR50, 0xa ;  /* 0x0000003204087291 */ /* 0x000fe4000f8e50ff */
[----:B------:R-:W-:Y:S02]  /*1ea0*/  UIADD3 UR22, UP0, UPT, UR30, 0x380, URZ ;  /* 0x000003801e167890 */ /* 0x000fe4000ff1e0ff */
[----:B------:R-:W-:Y:S02]  /*1eb0*/  USHF.L.U32 UR42, UR20, 0x7, URZ ;  /* 0x00000007142a7899 */ /* 0x000fe400080006ff */
[----:B------:R-:W-:Y:S02]  /*1ec0*/  UIADD3.X UR29, UPT, UPT, URZ, UR31, URZ, UP3, !UPT ;  /* 0x0000001fff1d7290 */ /* 0x000fe40009ffe4ff */
[----:B------:R-:W-:Y:S02]  /*1ed0*/  UIADD3 UR40, UPT, UPT, UR7, 0x8400, UR40 ;  /* 0x0000840007287890 */ /* 0x000fe4000fffe028 */
[----:B------:R-:W-:-:S02]  /*1ee0*/  UPRMT UR6, URZ, 0x5410, UR45 ;  /* 0x00005410ff067896 */ /* 0x000fc4000800002d */
[----:B------:R-:W-:Y:S02]  /*1ef0*/  UIADD3.X UR27, UPT, UPT, URZ, UR31, URZ, UP2, !UPT ;  /* 0x0000001fff1b7290 */ /* 0x000fe400097fe4ff */
[----:B------:R-:W-:Y:S02]  /*1f00*/  UIADD3 UR32, UPT, UPT, UR7, 0x14400, UR32 ;  /* 0x0001440007207890 */ /* 0x000fe4000fffe020 */
[----:B------:R-:W-:Y:S02]  /*1f10*/  UPRMT UR5, URZ, 0x5410, UR38 ;  /* 0x00005410ff057896 */ /* 0x000fe40008000026 */
[----:B------:R-:W-:Y:S02]  /*1f20*/  UIADD3.X UR25, UPT, UPT, URZ, UR31, URZ, UP1, !UPT ;  /* 0x0000001fff197290 */ /* 0x000fe40008ffe4ff */
[----:B------:R-:W-:Y:S02]  /*1f30*/  UIADD3 UR16, UPT, UPT, UR7, 0x2c400, UR16 ;  /* 0x0002c40007107890 */ /* 0x000fe4000fffe010 */
[----:B------:R-:W-:-:S02]  /*1f40*/  UIADD3.X UR23, UPT, UPT, URZ, UR31, URZ, UP0, !UPT ;  /* 0x0000001fff177290 */ /* 0x000fc400087fe4ff */
[----:B------:R-:W-:Y:S01]  /*1f50*/  UIADD3 UR8, UPT, UPT, UR7, 0x2ca00, UR8 ;  /* 0x0002ca0007087890 */ /* 0x000fe2000fffe008 */
[----:B------:R-:W-:Y:S01]  /*1f60*/  UMOV UR46, 0x0 ;  /* 0x00000000002e7882 */ /* 0x000fe20000000000 */
[----:B------:R-:W-:Y:S01]  /*1f70*/  UMOV UR47, 0x10000000 ;  /* 0x10000000002f7882 */ /* 0x000fe20000000000 */
[----:B------:R-:W-:Y:S01]  /*1f80*/  UMOV UR33, UR41 ;  /* 0x0000002900217c82 */ /* 0x000fe20008000000 */
[----:B------:R-:W-:Y:S01]  /*1f90*/  UMOV UR36, UR44 ;  /* 0x0000002c00247c82 */ /* 0x000fe20008000000 */
[----:B------:R-:W-:Y:S01]  /*1fa0*/  UMOV UR34, UR42 ;  /* 0x0000002a00227c82 */ /* 0x000fe20008000000 */
[----:B------:R-:W-:Y:S01]  /*1fb0*/  UMOV UR17, UR41 ;  /* 0x0000002900117c82 */ /* 0x000fe20008000000 */
[----:B------:R-:W-:Y:S01]  /*1fc0*/  UMOV UR21, UR44 ;  /* 0x0000002c00157c82 */ /* 0x000fe20008000000 */
[----:B------:R4:W-:Y:S01]  /*1fd0*/  UTMALDG.3D.MULTICAST [UR40], [UR28], UR6, desc[UR46] ;  /* 0x00002e281c0073b4 */ /* 0x0009e20008011806 */
[----:B------:R-:W-:Y:S01]  /*1fe0*/  UMOV UR10, URZ ;  /* 0x000000ff000a7c82 */ /* 0x000fe20008000000 */
[----:B------:R-:W-:Y:S01]  /*1ff0*/  UMOV UR9, UR41 ;  /* 0x0000002900097c82 */ /* 0x000fe20008000000 */
[----:B------:R-:W-:Y:S01]  /*2000*/  UMOV UR12, UR20 ;  /* 0x00000014000c7c82 */ /* 0x000fe20008000000 */
[----:B------:R-:W-:Y:S01]  /*2010*/  UMOV UR13, UR44 ;  /* 0x0000002c000d7c82 */ /* 0x000fe20008000000 */
[----:B------:R4:W-:Y:S01]  /*2020*/  UTMALDG.3D.MULTICAST [UR32], [UR26], UR5, desc[UR46] ;  /* 0x00002e201a0073b4 */ /* 0x0009e20008011805 */
[----:B------:R4:W-:Y:S01]  /*2030*/  UTMALDG.4D.MULTICAST [UR16], [UR24], UR6, desc[UR46] ;  /* 0x00002e10180073b4 */ /* 0x0009e20008019806 */
[----:B------:R4:W-:Y:S02]  /*2040*/  UTMALDG.4D.MULTICAST [UR8], [UR22], UR5, desc[UR46] ;  /* 0x00002e08160073b4 */ /* 0x0009e40008019805 */
[----:B----4-:R-:W-:Y:S01]  /*2050*/  NOP ;  /* 0x0000000000007918 */ /* 0x010fe20000000000 */
.L_x_32:
[----:B------:R-:W-:Y:S05]  /*2060*/  BSYNC.RECONVERGENT B0 ;  /* 0x0000000000007941 */ /* 0x000fea0003800200 */
.L_x_31:
[----:B------:R-:W-:Y:S01]  /*2070*/  UIADD3 UR20, UPT, UPT, UR20, 0x1, URZ ;  /* 0x0000000114147890 */ /* 0x000fe2000fffe0ff */
[----:B------:R-:W-:Y:S01]  /*2080*/  UMOV UR4, UR14 ;  /* 0x0000000e00047c82 */ /* 0x000fe20008000000 */
[----:B------:R-:W-:Y:S02]  /*2090*/  UMOV UR28, UR15 ;  /* 0x0000000f001c7c82 */ /* 0x000fe40008000000 */
[----:B------:R-:W-:-:S09]  /*20a0*/  UISETP.NE.AND UP0, UPT, UR20, UR15, UPT ;  /* 0x0000000f1400728c */ /* 0x000fd2000bf05270 */
[----:B------:R-:W-:Y:S05]  /*20b0*/  BRA.U UP0, `(.L_x_33) ;  /* 0xfffffff900f47547 */ /* 0x000fea000b83ffff */
.L_x_25:
[----:B------:R-:W-:Y:S01]  /*20c0*/  ULEA UR4, UR14, UR7, 0x3 ;  /* 0x000000070e047291 */ /* 0x000fe2000f8e18ff */
[----:B-1----:R-:W-:Y:S01]  /*20d0*/  SHF.L.U32 R0, R12, 0x1f, RZ ;  /* 0x0000001f0c007819 */ /* 0x002fe200000006ff */
[----:B------:R-:W-:Y:S01]  /*20e0*/  @!P2 SYNCS.ARRIVE.TRANS64.A1T0 RZ, [UR7+0x78], RZ ;  /* 0x000078ffffffa9a7 */ /* 0x000fe20008100007 */
[----:B------:R-:W-:-:S06]  /*20f0*/  UISETP.GT.AND UP0, UPT, UR63, UR62, UPT ;  /* 0x0000003e3f00728c */ /* 0x000fcc000bf04270 */
[----:B--23--:R1:W2:Y:S03]  /*2100*/  SYNCS.PHASECHK.TRANS64.TRYWAIT P1, [UR4+0x18], R0 ;  /* 0x00001800ff0075a7 */ /* 0x00c2a60008021104 */
[----:B------:R-:W-:Y:S05]  /*2110*/  BRA.U !UP0, `(.L_x_34) ;  /* 0x0000000508087547 */ /* 0x000fea000b800000 */
[----:B------:R-:W-:Y:S01]  /*2120*/  UIADD3 UR46, UPT, UPT, UR65, UR28, URZ ;  /* 0x0000001c412e7290 */ /* 0x000fe2000fffe0ff */
[----:B------:R-:W-:-:S11]  /*2130*/  UMOV UR4, UR14 ;  /* 0x0000000e00047c82 */ /* 0x000fd60008000000 */
.L_x_42:
[----:B------:R-:W-:Y:S01]  /*2140*/  ULEA UR41, UR4, UR7, 0x3 ;  /* 0x0000000704297291 */ /* 0x000fe2000f8e18ff */
[----:B--2---:R-:W-:Y:S01]  /*2150*/  @!P4 MOV R2, 0xc600 ;  /* 0x0000c6000002c802 */ /* 0x004fe20000000f00 */
[----:B--23--:R-:W-:Y:S10]  /*2160*/  @P1 BRA `(.L_x_35) ;  /* 0x00000000000c1947 */ /* 0x00cff40003800000 */
[----:B------:R-:W-:-:S04]  /*2170*/  SHF.L.U32 R3, R12, 0x1f, RZ ;  /* 0x0000001f0c037819 */ /* 0x000fc800000006ff */
[----:B------:R-:W2:Y:S02]  /*2180*/  SYNCS.PHASECHK.TRANS64.TRYWAIT P0, [UR41+0x18], R3 ;  /* 0x00001803ff0075a7 */ /* 0x000ea40008001129 */
[----:B--2---:R-:W-:Y:S05]  /*2190*/  @!P0 BRA `(.L_x_36) ;  /* 0x0000010800a08947 */ /* 0x004fea0003800000 */
.L_x_35:
[----:B------:R2:W-:Y:S01]  /*21a0*/  @!P4 SYNCS.ARRIVE.TRANS64 RZ, [UR41], R2 ;  /* 0x00000002ffffc9a7 */ /* 0x0005e20008000029 */
[----:B------:R-:W-:-:S04]  /*21b0*/  ULOP3.LUT UR5, UR37, 0x2, URZ, 0xfc, !UPT ;  /* 0x0000000225057892 */ /* 0x000fc8000f8efcff */
[----:B------:R-:W-:-:S09]  /*21c0*/  UISETP.NE.AND UP0, UPT, UR5, 0x2, UPT ;  /* 0x000000020500788c */ /* 0x000fd2000bf05270 */
[----:B------:R-:W-:Y:S05]  /*21d0*/  BRA.U UP0, `(.L_x_37) ;  /* 0x0000000100047547 */ /* 0x000fea000b800000 */
[----:B------:R-:W-:Y:S05]  /*21e0*/  BPT.TRAP 0x1 ;  /* 0x000000040000795c */ /* 0x000fea0000300000 */
.L_x_37:
[----:B------:R-:W-:Y:S04]  /*21f0*/  BSSY.RECONVERGENT B0, `(.L_x_38) ;  /* 0x0000003000007945 */ /* 0x000fe80003800200 */
[----:B------:R-:W-:Y:S05]  /*2200*/  @P3 BRA `(.L_x_39) ;  /* 0x0000000000043947 */ /* 0x000fea0003800000 */
[----:B------:R-:W-:Y:S05]  /*2210*/  BPT.TRAP 0x1 ;  /* 0x000000040000795c */ /* 0x000fea0000300000 */
.L_x_39:
[----:B------:R-:W-:Y:S05]  /*2220*/  BSYNC.RECONVERGENT B0 ;  /* 0x0000000000007941 */ /* 0x000fea0003800200 */
.L_x_38:
        /* <DEDUP_REMOVED lines=11> */
[----:B------:R-:W-:Y:S02]  /*22e0*/  UIADD3 UR16, UP3, UPT, UR30, 0x80, URZ ;  /* 0x000000801e107890 */ /* 0x000fe4000ff7e0ff */
[----:B------:R-:W-:Y:S02]  /*22f0*/  UIADD3 UR12, UP2, UPT, UR30, 0x180, URZ ;  /* 0x000001801e0c7890 */ /* 0x000fe4000ff5e0ff */
[----:B------:R-:W-:Y:S02]  /*2300*/  UIADD3 UR22, UP1, UPT, UR30, 0x280, URZ ;  /* 0x000002801e167890 */ /* 0x000fe4000ff3e0ff */
[----:B------:R-:W-:Y:S02]  /*2310*/  UIADD3 UR20, UP0, UPT, UR30, 0x380, URZ ;  /* 0x000003801e147890 */ /* 0x000fe4000ff1e0ff */
[----:B------:R-:W-:Y:S02]  /*2320*/  USHF.L.U32 UR42, UR28, 0x7, URZ ;  /* 0x000000071c2a7899 */ /* 0x000fe400080006ff */
[----:B------:R-:W-:-:S02]  /*2330*/  ULEA UR40, UR4, UR57, 0xe ;  /* 0x0000003904287291 */ /* 0x000fc4000f8e70ff */
[----:B------:R-:W-:Y:S02]  /*2340*/  UIADD3.X UR17, UPT, UPT, URZ, UR31, URZ, UP3, !UPT ;  /* 0x0000001fff117290 */ /* 0x000fe40009ffe4ff */
[----:B------:R-:W-:Y:S02]  /*2350*/  UPRMT UR6, URZ, 0x5410, UR45 ;  /* 0x00005410ff067896 */ /* 0x000fe4000800002d */
[----:B------:R-:W-:Y:S02]  /*2360*/  ULEA UR32, UR4, UR56, 0xf ;  /* 0x0000003804207291 */ /* 0x000fe4000f8e78ff */
[----:B------:R-:W-:Y:S02]  /*2370*/  UIADD3.X UR13, UPT, UPT, URZ, UR31, URZ, UP2, !UPT ;  /* 0x0000001fff0d7290 */ /* 0x000fe400097fe4ff */
[----:B------:R-:W-:Y:S02]  /*2380*/  UPRMT UR5, URZ, 0x5410, UR38 ;  /* 0x00005410ff057896 */ /* 0x000fe40008000026 */
[----:B------:R-:W-:-:S02]  /*2390*/  ULEA UR24, UR4, UR55, 0x9 ;  /* 0x0000003704187291 */ /* 0x000fc4000f8e48ff */
[----:B------:R-:W-:Y:S02]  /*23a0*/  UIADD3.X UR23, UPT, UPT, URZ, UR31, URZ, UP1, !UPT ;  /* 0x0000001fff177290 */ /* 0x000fe40008ffe4ff */
[----:B------:R-:W-:Y:S02]  /*23b0*/  ULEA UR8, UR4, UR54, 0xa ;  /* 0x0000003604087291 */ /* 0x000fe4000f8e50ff */
[----:B------:R-:W-:Y:S01]  /*23c0*/  UIADD3.X UR21, UPT, UPT, URZ, UR31, URZ, UP0, !UPT ;  /* 0x0000001fff157290 */ /* 0x000fe200087fe4ff */
[----:B------:R-:W-:Y:S01]  /*23d0*/  UMOV UR48, 0x0 ;  /* 0x0000000000307882 */ /* 0x000fe20000000000 */
[----:B------:R-:W-:Y:S01]  /*23e0*/  UMOV UR49, 0x10000000 ;  /* 0x1000000000317882 */ /* 0x000fe20000000000 */
[----:B------:R-:W-:Y:S01]  /*23f0*/  UMOV UR33, UR41 ;  /* 0x0000002900217c82 */ /* 0x000fe20008000000 */
[----:B------:R-:W-:Y:S01]  /*2400*/  UMOV UR36, UR44 ;  /* 0x0000002c00247c82 */ /* 0x000fe20008000000 */
[----:B------:R-:W-:Y:S01]  /*2410*/  UMOV UR34, UR42 ;  /* 0x0000002a00227c82 */ /* 0x000fe20008000000 */
[----:B------:R-:W-:Y:S01]  /*2420*/  UTMALDG.3D.MULTICAST [UR40], [UR16], UR6, desc[UR48] ;  /* 0x00003028100073b4 */ /* 0x000fe20008011806 */
[----:B------:R-:W-:Y:S01]  /*2430*/  UMOV UR25, UR41 ;  /* 0x0000002900197c82 */ /* 0x000fe20008000000 */
[----:B------:R-:W-:Y:S01]  /*2440*/  UMOV UR26, UR18 ;  /* 0x00000012001a7c82 */ /* 0x000fe20008000000 */
[----:B------:R-:W-:Y:S01]  /*2450*/  UMOV UR27, UR19 ;  /* 0x00000013001b7c82 */ /* 0x000fe20008000000 */
[----:B------:R-:W-:Y:S01]  /*2460*/  UMOV UR29, UR44 ;  /* 0x0000002c001d7c82 */ /* 0x000fe20008000000 */
[----:B------:R-:W-:Y:S01]  /*2470*/  UMOV UR10, URZ ;  /* 0x000000ff000a7c82 */ /* 0x000fe20008000000 */
[----:B------:R-:W-:Y:S01]  /*2480*/  UMOV UR9, UR41 ;  /* 0x0000002900097c82 */ /* 0x000fe20008000000 */
[----:B------:R4:W-:Y:S01]  /*2490*/  UTMALDG.3D.MULTICAST [UR32], [UR12], UR5, desc[UR48] ;  /* 0x000030200c0073b4 */ /* 0x0009e20008011805 */
[----:B------:R1:W-:Y:S01]  /*24a0*/  UTMALDG.4D.MULTICAST [UR24], [UR22], UR6, desc[UR48] ;  /* 0x00003018160073b4 */ /* 0x0003e20008019806 */
[----:B----4-:R-:W-:Y:S01]  /*24b0*/  UMOV UR12, UR28 ;  /* 0x0000001c000c7c82 */ /* 0x010fe20008000000 */
[----:B------:R-:W-:-:S02]  /*24c0*/  UMOV UR13, UR44 ;  /* 0x0000002c000d7c82 */ /* 0x000fc40008000000 */
[----:B------:R1:W-:Y:S02]  /*24d0*/  UTMALDG.4D.MULTICAST [UR8], [UR20], UR5, desc[UR48] ;  /* 0x00003008140073b4 */ /* 0x0003e40008019805 */
[----:B-1----:R-:W-:Y:S01]  /*24e0*/  NOP ;  /* 0x0000000000007918 */ /* 0x002fe20000000000 */
.L_x_41:
[----:B------:R-:W-:Y:S05]  /*24f0*/  BSYNC.RECONVERGENT B0 ;  /* 0x0000000000007941 */ /* 0x000fea0003800200 */
.L_x_40:
[----:B------:R-:W-:Y:S01]  /*2500*/  UIADD3 UR28, UPT, UPT, UR28, 0x1, URZ ;  /* 0x000000011c1c7890 */ /* 0x000fe2000fffe0ff */
[----:B------:R-:W-:-:S03]  /*2510*/  UMOV UR4, UR14 ;  /* 0x0000000e00047c82 */ /* 0x000fc60008000000 */
[----:B------:R-:W-:-:S09]  /*2520*/  UISETP.NE.AND UP0, UPT, UR28, UR46, UPT ;  /* 0x0000002e1c00728c */ /* 0x000fd2000bf05270 */
[----:B------:R-:W-:Y:S05]  /*2530*/  BRA.U UP0, `(.L_x_42) ;  /* 0xfffffffd00007547 */ /* 0x000fea000b83ffff */
.L_x_34:
[C---:B------:R-:W-:Y:S01]  /*2540*/  LEA R3, R11.reuse, UR7, 0x3 ;  /* 0x000000070b037c11 */ /* 0x040fe2000f8e18ff */
[----:B------:R-:W-:Y:S01]  /*2550*/  NOP ;  /* 0x0000000000007918 */ /* 0x000fe20000000000 */
[----:B-1----:R-:W-:Y:S02]  /*2560*/  SHF.L.U32 R0, R10, 0x1f, RZ ;  /* 0x0000001f0a007819 */ /* 0x002fe400000006ff */
[----:B------:R-:W-:Y:S02]  /*2570*/  LEA R5, R11, UR7, 0x4 ;  /* 0x000000070b057c11 */ /* 0x000fe4000f8e20ff */
[----:B------:R-:W1:Y:S02]  /*2580*/  SYNCS.PHASECHK.TRANS64.TRYWAIT P0, [R3+URZ+0x80], R0 ;  /* 0x00008000030075a7 */ /* 0x000e6400080011ff */
[----:B-1----:R-:W-:Y:S05]  /*2590*/  @!P0 BRA `(.L_x_43) ;  /* 0x0000010400b88947 */ /* 0x002fea0003800000 */
.L_x_196:
[----:B------:R-:W4:Y:S01]  /*25a0*/  LDS.128 R4, [R5+0xe0] ;  /* 0x0000e00005047984 */ /* 0x000f220000000c00 */
[----:B------:R-:W-:Y:S01]  /*25b0*/  UISETP.GE.AND UP0, UPT, UR39, 0x1, UPT ;  /* 0x000000012700788c */ /* 0x000fe2000bf06270 */
[----:B------:R-:W-:Y:S01]  /*25c0*/  @!PT LDS RZ, [RZ] ;  /* 0x00000000fffff984 */ /* 0x000fe20000000800 */
[----:B------:R-:W-:Y:S01]  /*25d0*/  @!PT LDS RZ, [RZ] ;  /* 0x00000000fffff984 */ /* 0x000fe20000000800 */
[----:B------:R-:W-:Y:S01]  /*25e0*/  @!PT LDS RZ, [RZ] ;  /* 0x00000000fffff984 */ /* 0x000fe20000000800 */
[----:B------:R-:W-:Y:S01]  /*25f0*/  @!PT LDS RZ, [RZ] ;  /* 0x00000000fffff984 */ /* 0x000fe20000000800 */
[----:B------:R1:W-:Y:S06]  /*2600*/  MEMBAR.ALL.CTA ;  /* 0x0000000000007992 */ /* 0x0003ec0000008000 */
[----:B-1----:R-:W1:Y:S01]  /*2610*/  FENCE.VIEW.ASYNC.S ;  /* 0x00000000000073c6 */ /* 0x002e620000000000 */
[----:B----4-:R-:W-:-:S13]  /*2620*/  LOP3.LUT P0, RZ, R6, 0x1, RZ, 0xc0, !PT ;  /* 0x0000000106ff7812 */ /* 0x010fda000780c0ff */
[----:B-1----:R-:W-:Y:S01]  /*2630*/  VOTEU.ANY UP1, P0 ;  /* 0x0000000000ff7886 */ /* 0x002fe20000020100 */
[----:B------:R-:W-:-:S13]  /*2640*/  PLOP3.LUT P0, PT, PT, PT, UP1, 0x80, 0x8 ;  /* 0x000000000008781c */ /* 0x000fda0003f0f018 */
[----:B------:R-:W-:Y:S02]  /*2650*/  @P0 LOP3.LUT R0, R5, 0xffff, RZ, 0xc0, !PT ;  /* 0x0000ffff05000812 */ /* 0x000fe400078ec0ff */
[----:B--2---:R-:W-:Y:S02]  /*2660*/  @P0 MOV R2, R4 ;  /* 0x0000000400020202 */ /* 0x004fe40000000f00 */
[----:B------:R-:W-:Y:S01]  /*2670*/  @P0 R2UR UR5, R0 ;  /* 0x00000000000502ca */ /* 0x000fe200000e0000 */
[----:B------:R-:W-:Y:S01]  /*2680*/  VIADD R0, R3, 0x90 ;  /* 0x0000009003007836 */ /* 0x000fe20000000000 */
[----:B------:R-:W-:Y:S02]  /*2690*/  @P0 SHF.R.U32.HI R4, RZ, 0x10, R5 ;  /* 0x00000010ff040819 */ /* 0x000fe40000011605 */
[----:B------:R-:W-:Y:S02]  /*26a0*/  @P0 R2UR UR6, R2 ;  /* 0x00000000020602ca */ /* 0x000fe400000e0000 */
[----:B------:R-:W-:-:S02]  /*26b0*/  PRMT R0, RZ, 0x654, R0 ;  /* 0x00000654ff007816 */ /* 0x000fc40000000000 */
[----:B------:R-:W-:Y:S02]  /*26c0*/  @P0 R2UR UR4, R4 ;  /* 0x00000000040402ca */ /* 0x000fe400000e0000 */
[----:B------:R1:W-:Y:S03]  /*26d0*/  SYNCS.ARRIVE.TRANS64.RED.A1T0 RZ, [R0+URZ], RZ ;  /* 0x000000ff00ff79a7 */ /* 0x0003e600081004ff */
[----:B------:R-:W-:-:S04]  /*26e0*/  @UP1 UMOV UR58, UR5 ;  /* 0x00000005003a1c82 */ /* 0x000fc80008000000 */
[----:B------:R-:W-:-:S04]  /*26f0*/  @UP1 UMOV UR59, UR6 ;  /* 0x00000006003b1c82 */ /* 0x000fc80008000000 */
[----:B------:R-:W-:Y:S01]  /*2700*/  @UP1 UMOV UR44, UR4 ;  /* 0x00000004002c1c82 */ /* 0x000fe20008000000 */
[----:B------:R-:W-:Y:S05]  /*2710*/  BRA.U !UP0, `(.L_x_44) ;  /* 0x0000000108d47547 */ /* 0x000fea000b800000 */
[----:B------:R-:W2:Y:S01]  /*2720*/  LDCU.128 UR20, c[0x0][0xf10] ;  /* 0x0001e200ff1477ac */ /* 0x000ea20008000c00 */
[----:B------:R-:W4:Y:S01]  /*2730*/  LDCU UR24, c[0x0][0xf20] ;  /* 0x0001e400ff1877ac */ /* 0x000f220008000800 */
[----:B------:R-:W3:Y:S01]  /*2740*/  LDCU UR19, c[0x0][0xf0c] ;  /* 0x0001e180ff1377ac */ /* 0x000ee20008000800 */
[----:B------:R-:W1:Y:S01]  /*2750*/  LDCU.64 UR8, c[0x0][0xf28] ;  /* 0x0001e500ff0877ac */ /* 0x000e620008000a00 */
[----:B------:R-:W-:Y:S02]  /*2760*/  UISETP.NE.AND UP3, UPT, UR39, 0x1, UPT ;  /* 0x000000012700788c */ /* 0x000fe4000bf65270 */
[----:B--2---:R-:W-:Y:S02]  /*2770*/  UIMAD.WIDE.U32 UR10, UR60, UR23, URZ ;  /* 0x000000173c0a72a5 */ /* 0x004fe4000f8e00ff */
[----:B------:R-:W-:Y:S02]  /*2780*/  UIMAD.WIDE.U32 UR4, UR61, UR20, URZ ;  /* 0x000000143d0472a5 */ /* 0x000fe4000f8e00ff */
[----:B------:R-:W-:-:S02]  /*2790*/  UISETP.NE.AND UP0, UPT, UR22, 0x1, UPT ;  /* 0x000000011600788c */ /* 0x000fc4000bf05270 */
[----:B------:R-:W-:Y:S01]  /*27a0*/  UIMAD.WIDE.U32 UR16, UR58, UR23, URZ ;  /* 0x000000173a1072a5 */ /* 0x000fe2000f8e00ff */
[----:B------:R-:W-:Y:S02]  /*27b0*/  UMOV UR10, UR11 ;  /* 0x0000000b000a7c82 */ /* 0x000fe40008000000 */
[----:B------:R-:W-:Y:S01]  /*27c0*/  UMOV UR4, UR5 ;  /* 0x0000000500047c82 */ /* 0x000fe20008000000 */
[----:B----4-:R-:W-:Y:S02]  /*27d0*/  USHF.R.U32.HI UR10, URZ, UR24, UR10 ;  /* 0x00000018ff0a7299 */ /* 0x010fe4000801160a */
[----:B---3--:R-:W-:Y:S02]  /*27e0*/  UISETP.NE.AND UP2, UPT, UR19, 0x1, UPT ;  /* 0x000000011300788c */ /* 0x008fe4000bf45270 */
[----:B------:R-:W-:Y:S02]  /*27f0*/  USHF.R.U32.HI UR4, URZ, UR21, UR4 ;  /* 0x00000015ff047299 */ /* 0x000fe40008011604 */
[----:B------:R-:W-:-:S02]  /*2800*/  USEL UR5, UR60, UR10, !UP0 ;  /* 0x0000000a3c057287 */ /* 0x000fc4000c000000 */
[----:B------:R-:W-:Y:S02]  /*2810*/  USEL UR6, UR61, UR4, !UP2 ;  /* 0x000000043d067287 */ /* 0x000fe4000d000000 */
[----:B-1----:R-:W-:Y:S01]  /*2820*/  UIMAD.WIDE.U32 UR10, UR5, UR8, URZ ;  /* 0x00000008050a72a5 */ /* 0x002fe2000f8e00ff */
[----:B------:R-:W-:Y:S01]  /*2830*/  UMOV UR4, UR17 ;  /* 0x0000001100047c82 */ /* 0x000fe20008000000 */
[----:B------:R-:W-:Y:S02]  /*2840*/  UIMAD.WIDE.U32 UR12, UR59, UR20, URZ ;  /* 0x000000143b0c72a5 */ /* 0x000fe4000f8e00ff */
[----:B------:R-:W-:-:S03]  /*2850*/  UIMAD.WIDE.U32 UR16, UR6, UR8, URZ ;  /* 0x00000008061072a5 */ /* 0x000fc6000f8e00ff */
[----:B------:R-:W-:Y:S01]  /*2860*/  UMOV UR10, UR11 ;  /* 0x0000000b000a7c82 */ /* 0x000fe20008000000 */
[----:B------:R-:W-:Y:S02]  /*2870*/  USHF.R.U32.HI UR4, URZ, UR24, UR4 ;  /* 0x00000018ff047299 */ /* 0x000fe40008011604 */
[----:B------:R-:W-:Y:S01]  /*2880*/  @UP3 USHF.R.U32.HI UR5, URZ, UR9, UR10 ;  /* 0x00000009ff053299 */ /* 0x000fe2000801160a */
[----:B------:R-:W-:Y:S01]  /*2890*/  UMOV UR12, UR13 ;  /* 0x0000000d000c7c82 */ /* 0x000fe20008000000 */
[----:B------:R-:W-:Y:S01]  /*28a0*/  UMOV UR16, UR17 ;  /* 0x0000001100107c82 */ /* 0x000fe20008000000 */
[----:B------:R-:W-:Y:S02]  /*28b0*/  USHF.R.U32.HI UR21, URZ, UR21, UR12 ;  /* 0x00000015ff157299 */ /* 0x000fe4000801160c */
[----:B------:R-:W-:Y:S02]  /*28c0*/  USEL UR4, UR58, UR4, !UP0 ;  /* 0x000000043a047287 */ /* 0x000fe4000c000000 */
[----:B------:R-:W-:-:S02]  /*28d0*/  @UP3 USHF.R.U32.HI UR6, URZ, UR9, UR16 ;  /* 0x00000009ff063299 */ /* 0x000fc40008011610 */
[----:B------:R-:W-:Y:S02]  /*28e0*/  UIMAD UR10, UR39, UR5, URZ ;  /* 0x00000005270a72a4 */ /* 0x000fe4000f8e02ff */
[----:B------:R-:W-:Y:S02]  /*28f0*/  USEL UR5, UR59, UR21, !UP2 ;  /* 0x000000153b057287 */ /* 0x000fe4000d000000 */
[----:B------:R-:W-:Y:S02]  /*2900*/  UIMAD UR12, UR39, UR6, URZ ;  /* 0x00000006270c72a4 */ /* 0x000fe4000f8e02ff */
[----:B------:R-:W-:Y:S02]  /*2910*/  UISETP.GE.AND UP0, UPT, UR4, UR10, UPT ;  /* 0x0000000a0400728c */ /* 0x000fe4000bf06270 */
[----:B------:R-:W-:Y:S02]  /*2920*/  UIMAD.WIDE.U32 UR10, UR4, UR8, URZ ;  /* 0x00000008040a72a5 */ /* 0x000fe4000f8e00ff */
[----:B------:R-:W-:-:S02]  /*2930*/  UISETP.GE.OR UP0, UPT, UR5, UR12, UP0 ;  /* 0x0000000c0500728c */ /* 0x000fc40008706670 */
        /* <DEDUP_REMOVED lines=19> */
.L_x_44:
[----:B------:R-:W2:Y:S02]  /*2a70*/  LDCU UR4, c[0x0][0xf30] ;  /* 0x0001e600ff0477ac */ /* 0x000ea40008000800 */
[----:B--2---:R-:W-:-:S09]  /*2a80*/  UISETP.NE.AND UP0, UPT, UR4, 0x1, UPT ;  /* 0x000000010400788c */ /* 0x004fd2000bf05270 */
[----:B------:R-:W-:Y:S05]  /*2a90*/  BRA.U UP0, `(.L_x_45) ;  /* 0x0000000100447547 */ /* 0x000fea000b800000 */
[----:B------:R-:W2:Y:S01]  /*2aa0*/  LDCU.128 UR8, c[0x0][0xf10] ;  /* 0x0001e200ff0877ac */ /* 0x000ea20008000c00 */
[----:B------:R-:W4:Y:S01]  /*2ab0*/  LDCU UR16, c[0x0][0xf0c] ;  /* 0x0001e180ff1077ac */ /* 0x000f220008000800 */
[----:B------:R-:W1:Y:S01]  /*2ac0*/  LDCU UR6, c[0x0][0xf20] ;  /* 0x0001e400ff0677ac */ /* 0x000e620008000800 */
[----:B--2---:R-:W-:Y:S02]  /*2ad0*/  UIMAD.WIDE.U32 UR12, UR59, UR8, URZ ;  /* 0x000000083b0c72a5 */ /* 0x004fe4000f8e00ff */
[----:B------:R-:W-:Y:S02]  /*2ae0*/  UIMAD.WIDE.U32 UR4, UR58, UR11, URZ ;  /* 0x0000000b3a0472a5 */ /* 0x000fe4000f8e00ff */
[----:B----4-:R-:W-:Y:S02]  /*2af0*/  UISETP.NE.AND UP2, UPT, UR16, 0x1, UPT ;  /* 0x000000011000788c */ /* 0x010fe4000bf45270 */
[----:B------:R-:W-:Y:S01]  /*2b00*/  UISETP.NE.AND UP0, UPT, UR10, 0x1, UPT ;  /* 0x000000010a00788c */ /* 0x000fe2000bf05270 */
[----:B------:R-:W-:-:S02]  /*2b10*/  UMOV UR12, UR13 ;  /* 0x0000000d000c7c82 */ /* 0x000fc40008000000 */
[----:B------:R-:W-:Y:S01]  /*2b20*/  UMOV UR4, UR5 ;  /* 0x0000000500047c82 */ /* 0x000fe20008000000 */
[----:B------:R-:W-:Y:S02]  /*2b30*/  USHF.R.U32.HI UR9, URZ, UR9, UR12 ;  /* 0x00000009ff097299 */ /* 0x000fe4000801160c */
[----:B-1----:R-:W-:Y:S02]  /*2b40*/  USHF.R.U32.HI UR4, URZ, UR6, UR4 ;  /* 0x00000006ff047299 */ /* 0x002fe40008011604 */
[----:B------:R-:W-:Y:S02]  /*2b50*/  USEL UR5, UR59, UR9, !UP2 ;  /* 0x000000093b057287 */ /* 0x000fe4000d000000 */
[----:B------:R-:W-:-:S04]  /*2b60*/  USEL UR4, UR58, UR4, !UP0 ;  /* 0x000000043a047287 */ /* 0x000fc8000c000000 */
[----:B------:R-:W-:Y:S02]  /*2b70*/  UIADD3 UR6, UPT, UPT, UR5, -UR4, URZ ;  /* 0x8000000405067290 */ /* 0x000fe4000fffe0ff */
[----:B------:R-:W-:Y:S02]  /*2b80*/  UIADD3 UR4, UPT, UPT, -UR5, UR4, URZ ;  /* 0x0000000405047290 */ /* 0x000fe4000fffe1ff */
[----:B------:R-:W-:Y:S02]  /*2b90*/  UIMAD UR58, UR6, UR10, UR58 ;  /* 0x0000000a063a72a4 */ /* 0x000fe4000f8e023a */
[----:B------:R-:W-:-:S12]  /*2ba0*/  UIMAD UR59, UR4, UR16, UR59 ;  /* 0x00000010043b72a4 */ /* 0x000fd8000f8e023b */
.L_x_45:
[----:B------:R-:W-:Y:S01]  /*2bb0*/  VIADD R11, R11, 0x1 ;  /* 0x000000010b0b7836 */ /* 0x000fe20000000000 */
[----:B------:R-:W-:Y:S02]  /*2bc0*/  R2UR UR5, R178 ;  /* 0x00000000b20572ca */ /* 0x000fe400000e0000 */
[----:B------:R-:W-:Y:S02]  /*2bd0*/  R2UR UR4, R179 ;  /* 0x00000000b30472ca */ /* 0x000fe400000e0000 */
[C---:B------:R-:W-:Y:S02]  /*2be0*/  ISETP.NE.AND P0, PT, R11.reuse, 0x2, PT ;  /* 0x000000020b00780c */ /* 0x040fe40003f05270 */
[----:B------:R-:W-:Y:S02]  /*2bf0*/  PLOP3.LUT P2, PT, PT, PT, PT, 0x80, 0x8 ;  /* 0x000000000008781c */ /* 0x000fe40003f4f070 */
[----:B------:R-:W-:Y:S02]  /*2c00*/  SEL R3, RZ, 0x1, P0 ;  /* 0x00000001ff037807 */ /* 0x000fe40000000000 */
[----:B------:R-:W-:-:S02]  /*2c10*/  SEL R11, R11, RZ, P0 ;  /* 0x000000ff0b0b7207 */ /* 0x000fc40000000000 */
[----:B------:R-:W-:Y:S01]  /*2c20*/  LOP3.LUT R10, R10, R3, RZ, 0x3c, !PT ;  /* 0x000000030a0a7212 */ /* 0x000fe200078e3cff */
[----:B------:R-:W-:Y:S02]  /*2c30*/  UIADD3 UR20, UPT, UPT, UR58, UR5, URZ ;  /* 0x000000053a147290 */ /* 0x000fe4000fffe0ff */
[----:B------:R-:W-:Y:S01]  /*2c40*/  UIADD3 UR19, UPT, UPT, UR59, UR4, URZ ;  /* 0x000000043b137290 */ /* 0x000fe2000fffe0ff */
[----:B------:R-:W-:Y:S11]  /*2c50*/  BRA.U UP1, `(.L_x_46) ;  /* 0xffffffed01a87547 */ /* 0x000ff6000b83ffff */
[----:B------:R-:W-:Y:S01]  /*2c60*/  UIADD3 UR7, UPT, UPT, UR7, 0x18, URZ ;  /* 0x0000001807077890 */ /* 0x000fe2000fffe0ff */
[----:B------:R-:W-:-:S03]  /*2c70*/  SHF.L.U32 R3, R12, 0x1f, RZ ;  /* 0x0000001f0c037819 */ /* 0x000fc600000006ff */
[----:B------:R-:W-:-:S09]  /*2c80*/  ULEA UR4, UR14, UR7, 0x3 ;  /* 0x000000070e047291 */ /* 0x000fd2000f8e18ff */
[----:B------:R-:W2:Y:S02]  /*2c90*/  SYNCS.PHASECHK.TRANS64.TRYWAIT P0, [UR4], R3 ;  /* 0x00000003ff0075a7 */ /* 0x000ea40008001104 */
[----:B--2---:R-:W-:Y:S05]  /*2ca0*/  @!P0 BRA `(.L_x_47) ;  /* 0x0000010000088947 */ /* 0x004fea0003800000 */
.L_x_198:
[----:B------:R-:W-:-:S04]  /*2cb0*/  UIADD3 UR4, UPT, UPT, UR14, 0x1, URZ ;  /* 0x000000010e047890 */ /* 0x000fc8000fffe0ff */
[----:B------:R-:W-:-:S04]  /*2cc0*/  UISETP.NE.AND UP0, UPT, UR4, 0x3, UPT ;  /* 0x000000030400788c */ /* 0x000fc8000bf05270 */
[----:B------:R-:W-:Y:S02]  /*2cd0*/  USEL UR6, URZ, 0x1, UP0 ;  /* 0x00000001ff067887 */ /* 0x000fe40008000000 */
[----:B------:R-:W-:-:S04]  /*2ce0*/  USEL UR4, UR4, URZ, UP0 ;  /* 0x000000ff04047287 */ /* 0x000fc80008000000 */
[----:B------:R-:W-:Y:S01]  /*2cf0*/  ULEA UR5, UR4, UR7, 0x3 ;  /* 0x0000000704057291 */ /* 0x000fe2000f8e18ff */
[----:B------:R-:W-:-:S04]  /*2d00*/  LOP3.LUT R12, R12, UR6, RZ, 0x3c, !PT ;  /* 0x000000060c0c7c12 */ /* 0x000fc8000f8e3cff */
[----:B-1----:R-:W-:-:S04]  /*2d10*/  SHF.L.U32 R3, R12, 0x1f, RZ ;  /* 0x0000001f0c037819 */ /* 0x002fc800000006ff */
[----:B------:R-:W1:Y:S02]  /*2d20*/  SYNCS.PHASECHK.TRANS64.TRYWAIT P0, [UR5], R3 ;  /* 0x00000003ff0075a7 */ /* 0x000e640008001105 */
[----:B-1----:R-:W-:Y:S05]  /*2d30*/  @!P0 BRA `(.L_x_48) ;  /* 0x000000fc00fc8947 */ /* 0x002fea0003800000 */
.L_x_200:
[----:B------:R-:W-:-:S04]  /*2d40*/  UIADD3 UR4, UPT, UPT, UR4, 0x1, URZ ;  /* 0x0000000104047890 */ /* 0x000fc8000fffe0ff */
[----:B------:R-:W-:-:S04]  /*2d50*/  UISETP.NE.AND UP0, UPT, UR4, 0x3, UPT ;  /* 0x000000030400788c */ /* 0x000fc8000bf05270 */
[----:B------:R-:W-:Y:S02]  /*2d60*/  USEL UR5, URZ, 0x1, UP0 ;  /* 0x00000001ff057887 */ /* 0x000fe40008000000 */
[----:B------:R-:W-:-:S04]  /*2d70*/  USEL UR4, UR4, URZ, UP0 ;  /* 0x000000ff04047287 */ /* 0x000fc80008000000 */
[----:B------:R-:W-:Y:S01]  /*2d80*/  ULEA UR4, UR4, UR7, 0x3 ;  /* 0x0000000704047291 */ /* 0x000fe2000f8e18ff */
[----:B-1----:R-:W-:-:S04]  /*2d90*/  LOP3.LUT R3, R12, UR5, RZ, 0x3c, !PT ;  /* 0x000000050c037c12 */ /* 0x002fc8000f8e3cff */
[----:B------:R-:W-:Y:S01]  /*2da0*/  SHF.L.U32 R3, R3, 0x1f, RZ ;  /* 0x0000001f03037819 */ /* 0x000fe200000006ff */
[----:B------:R-:W-:-:S07]  /*2db0*/  IMAD.U32 R0, RZ, RZ, UR4 ;  /* 0x00000004ff007e24 */ /* 0x000fce000f8e00ff */
.L_x_49:
[----:B-1----:R1:W2:Y:S02]  /*2dc0*/  SYNCS.PHASECHK.TRANS64.TRYWAIT P0, [R0+URZ], R3 ;  /* 0x00000003000075a7 */ /* 0x0022a400080011ff */
[----:B--2---:R-:W-:Y:S05]  /*2dd0*/  @!P0 NANOSLEEP.SYNCS 0x989680 ;  /* 0x009896800000895d */ /* 0x004fea0003900000 */
[----:B------:R-:W2:Y:S02]  /*2de0*/  @!P0 SYNCS.PHASECHK.TRANS64 P0, [R0+URZ], R3 ;  /* 0x00000003000085a7 */ /* 0x000ea400080010ff */
[----:B--2---:R-:W-:Y:S05]  /*2df0*/  @P0 EXIT ;  /* 0x000000000000094d */ /* 0x004fea0003800000 */
[----:B------:R-:W-:Y:S05]  /*2e00*/  BRA `(.L_x_49) ;  /* 0xfffffffc00ec7947 */ /* 0x000fea000383ffff */
.L_x_22:
[----:B------:R-:W2:Y:S02]  /*2e10*/  S2UR UR4, SR_CgaCtaId ;  /* 0x00000000000479c3 */ /* 0x000ea40000008800 */
[----:B--2---:R-:W-:-:S04]  /*2e20*/  UISETP.NE.AND UP0, UPT, UR4, URZ, UPT ;  /* 0x000000ff0400728c */ /* 0x004fc8000bf05270 */
[----:B------:R-:W-:-:S09]  /*2e30*/  UISETP.NE.OR UP0, UPT, UR21, 0x1, UP0 ;  /* 0x000000011500788c */ /* 0x000fd20008705670 */
[----:B------:R-:W-:Y:S05]  /*2e40*/  BRA.U UP0, `(.L_x_50) ;  /* 0x00000005004c7547 */ /* 0x000fea000b800000 */
[----:B------:R-:W2:Y:S01]  /*2e50*/  S2UR UR5, SR_CgaCtaId ;  /* 0x00000000000579c3 */ /* 0x000ea20000008800 */
[----:B------:R-:W-:Y:S01]  /*2e60*/  UMOV UR4, 0x400 ;  /* 0x0000040000047882 */ /* 0x000fe20000000000 */
[----:B------:R-:W-:Y:S01]  /*2e70*/  ISETP.GE.U32.AND P2, PT, R0, 0x4, PT ;  /* 0x000000040000780c */ /* 0x000fe20003f46070 */
[----:B------:R-:W-:Y:S01]  /*2e80*/  IMAD.MOV.U32 R12, RZ, RZ, 0x1 ;  /* 0x00000001ff0c7424 */ /* 0x000fe200078e00ff */
[----:B------:R-:W-:Y:S02]  /*2e90*/  CS2R R10, SRZ ;  /* 0x00000000000a7805 */ /* 0x000fe4000001ff00 */
[----:B------:R-:W-:Y:S01]  /*2ea0*/  CS2R R8, SRZ ;  /* 0x0000000000087805 */ /* 0x000fe2000001ff00 */
[----:B--2---:R-:W-:-:S03]  /*2eb0*/  ULEA UR6, UR5, UR4, 0x18 ;  /* 0x0000000405067291 */ /* 0x004fc6000f8ec0ff */
[----:B------:R-:W-:-:S09]  /*2ec0*/  UMOV UR5, URZ ;  /* 0x000000ff00057c82 */ /* 0x000fd20008000000 */
.L_x_54:
[----:B------:R-:W-:Y:S02]  /*2ed0*/  LEA R2, R8, UR6, 0x3 ;  /* 0x0000000608027c11 */ /* 0x000fe4000f8e18ff */
[----:B------:R-:W-:-:S03]  /*2ee0*/  SHF.L.U32 R5, R9, 0x1f, RZ ;  /* 0x0000001f09057819 */ /* 0x000fc600000006ff */
[----:B------:R-:W-:Y:S01]  /*2ef0*/  VIADD R4, R2, 0xc0 ;  /* 0x000000c002047836 */ /* 0x000fe20000000000 */
[----:B------:R-:W2:Y:S02]  /*2f00*/  SYNCS.PHASECHK.TRANS64.TRYWAIT P0, [R2+URZ+0xb0], R5 ;  /* 0x0000b005020075a7 */ /* 0x000ea400080011ff */
[----:B--2---:R-:W-:Y:S05]  /*2f10*/  @!P0 BRA `(.L_x_51) ;  /* 0x000000fc009c8947 */ /* 0x004fea0003800000 */
.L_x_201:
[----:B------:R-:W-:Y:S01]  /*2f20*/  ULEA UR4, UR5, UR6, 0x3 ;  /* 0x0000000605047291 */ /* 0x000fe2000f8e18ff */
[----:B------:R-:W-:Y:S02]  /*2f30*/  PRMT R4, RZ, 0x654, R4 ;  /* 0x00000654ff047816 */ /* 0x000fe40000000004 */
[----:B--2---:R-:W-:Y:S01]  /*2f40*/  SHF.L.U32 R5, R12, 0x1f, RZ ;  /* 0x0000001f0c057819 */ /* 0x004fe200000006ff */
[----:B------:R-:W-:Y:S01]  /*2f50*/  UIADD3 UR7, UPT, UPT, UR4, 0x80, URZ ;  /* 0x0000008004077890 */ /* 0x000fe2000fffe0ff */
[----:B------:R2:W-:Y:S05]  /*2f60*/  SYNCS.ARRIVE.TRANS64.RED.A1T0 RZ, [R4+URZ], RZ ;  /* 0x000000ff04ff79a7 */ /* 0x0005ea00081004ff */
[----:B------:R-:W-:Y:S01]  /*2f70*/  IMAD.U32 R7, RZ, RZ, UR7 ;  /* 0x00000007ff077e24 */ /* 0x000fe2000f8e00ff */
[----:B------:R-:W3:Y:S04]  /*2f80*/  SYNCS.PHASECHK.TRANS64.TRYWAIT P0, [UR4+0x90], R5 ;  /* 0x00009005ff0075a7 */ /* 0x000ee80008001104 */
[----:B------:R-:W-:Y:S01]  /*2f90*/  PRMT R6, R0, 0x654, R7 ;  /* 0x0000065400067816 */ /* 0x000fe20000000007 */
[----:B--2---:R-:W-:Y:S01]  /*2fa0*/  @!P2 IMAD.MOV.U32 R4, RZ, RZ, 0x10 ;  /* 0x00000010ff04a424 */ /* 0x004fe200078e00ff */
[----:B---3--:R-:W-:Y:S06]  /*2fb0*/  @!P0 BRA `(.L_x_52) ;  /* 0x000000fc00888947 */ /* 0x008fec0003800000 */
.L_x_203:
[----:B------:R-:W-:Y:S01]  /*2fc0*/  ULEA UR8, UR5, UR6, 0x4 ;  /* 0x0000000605087291 */ /* 0x000fe2000f8e20ff */
[----:B------:R-:W-:Y:S01]  /*2fd0*/  SEL R3, R6, R3, !P2 ;  /* 0x0000000306037207 */ /* 0x000fe20005000000 */
[----:B------:R-:W-:Y:S01]  /*2fe0*/  UIADD3 UR9, UPT, UPT, UR4, 0x80, URZ ;  /* 0x0000008004097890 */ /* 0x000fe2000fffe0ff */
[----:B--2---:R-:W-:Y:S01]  /*2ff0*/  LEA R2, R11, UR6, 0x3 ;  /* 0x000000060b027c11 */ /* 0x004fe2000f8e18ff */
[----:B------:R-:W-:Y:S01]  /*3000*/  UIADD3 UR8, UPT, UPT, UR8, 0xe0, URZ ;  /* 0x000000e008087890 */ /* 0x000fe2000fffe0ff */
[----:B------:R-:W-:Y:S01]  /*3010*/  SHF.L.U32 R5, R10, 0x1f, RZ ;  /* 0x0000001f0a057819 */ /* 0x000fe200000006ff */
[----:B------:R2:W-:Y:S01]  /*3020*/  @!P2 SYNCS.ARRIVE.TRANS64.RED RZ, [R3+URZ], R4 ;  /* 0x0000000403ffa9a7 */ /* 0x0005e200080004ff */
[----:B------:R-:W-:Y:S01]  /*3030*/  UIADD3 UR4, UPT, UPT, UR5, 0x1, URZ ;  /* 0x0000000105047890 */ /* 0x000fe2000fffe0ff */
[----:B------:R-:W-:-:S03]  /*3040*/  VIADD R8, R8, 0x1 ;  /* 0x0000000108087836 */ /* 0x000fc60000000000 */
[----:B------:R-:W-:Y:S02]  /*3050*/  UISETP.NE.AND UP0, UPT, UR4, 0x2, UPT ;  /* 0x000000020400788c */ /* 0x000fe4000bf05270 */
[----:B------:R-:W-:Y:S06]  /*3060*/  UGETNEXTWORKID.BROADCAST [UR8], [UR9] ;  /* 0x00000000080073ca */ /* 0x000fec0008000100 */
[----:B------:R-:W-:Y:S01]  /*3070*/  USEL UR7, URZ, 0x1, UP0 ;  /* 0x00000001ff077887 */ /* 0x000fe20008000000 */
[----:B------:R-:W-:Y:S01]  /*3080*/  ISETP.NE.AND P0, PT, R8, 0x2, PT ;  /* 0x000000020800780c */ /* 0x000fe20003f05270 */
[----:B------:R-:W-:Y:S01]  /*3090*/  USEL UR5, UR4, URZ, UP0 ;  /* 0x000000ff04057287 */ /* 0x000fe20008000000 */
[----:B------:R-:W3:Y:S03]  /*30a0*/  SYNCS.PHASECHK.TRANS64.TRYWAIT P1, [R2+URZ+0x80], R5 ;  /* 0x00008005020075a7 */ /* 0x000ee600080211ff */
[----:B------:R-:W-:Y:S01]  /*30b0*/  LOP3.LUT R12, R12, UR7, RZ, 0x3c, !PT ;  /* 0x000000070c0c7c12 */ /* 0x000fe2000f8e3cff */
[----:B--23--:R-:W-:Y:S07]  /*30c0*/  @!P1 BRA `(.L_x_53) ;  /* 0x000000fc005c9947 */ /* 0x00cfee0003800000 */
.L_x_204:
[C---:B------:R-:W-:Y:S01]  /*30d0*/  LEA R4, R11.reuse, UR6, 0x4 ;  /* 0x000000060b047c11 */ /* 0x040fe2000f8e20ff */
[----:B--2---:R-:W-:Y:S01]  /*30e0*/  VIADD R2, R2, 0x90 ;  /* 0x0000009002027836 */ /* 0x004fe20000000000 */
[----:B------:R-:W-:Y:S01]  /*30f0*/  SEL R8, R8, RZ, P0 ;  /* 0x000000ff08087207 */ /* 0x000fe20000000000 */
[----:B------:R-:W-:-:S03]  /*3100*/  VIADD R11, R11, 0x1 ;  /* 0x000000010b0b7836 */ /* 0x000fc60000000000 */
[----:B------:R-:W2:Y:S01]  /*3110*/  LDS.128 R4, [R4+0xe0] ;  /* 0x0000e00004047984 */ /* 0x000ea20000000c00 */
[----:B------:R-:W-:Y:S02]  /*3120*/  PRMT R2, RZ, 0x654, R2 ;  /* 0x00000654ff027816 */ /* 0x000fe40000000002 */
[C---:B------:R-:W-:Y:S01]  /*3130*/  ISETP.NE.AND P1, PT, R11.reuse, 0x2, PT ;  /* 0x000000020b00780c */ /* 0x040fe20003f25270 */
[----:B------:R-:W-:Y:S01]  /*3140*/  @!PT LDS RZ, [RZ] ;  /* 0x00000000fffff984 */ /* 0x000fe20000000800 */
[----:B------:R-:W-:Y:S01]  /*3150*/  @!PT LDS RZ, [RZ] ;  /* 0x00000000fffff984 */ /* 0x000fe20000000800 */
[----:B------:R-:W-:Y:S01]  /*3160*/  @!PT LDS RZ, [RZ] ;  /* 0x00000000fffff984 */ /* 0x000fe20000000800 */
[----:B------:R-:W-:Y:S01]  /*3170*/  @!PT LDS RZ, [RZ] ;  /* 0x00000000fffff984 */ /* 0x000fe20000000800 */
[----:B------:R3:W-:Y:S06]  /*3180*/  MEMBAR.ALL.CTA ;  /* 0x0000000000007992 */ /* 0x0007ec0000008000 */
[----:B---3--:R-:W3:Y:S01]  /*3190*/  FENCE.VIEW.ASYNC.S ;  /* 0x00000000000073c6 */ /* 0x008ee20000000000 */
[----:B------:R-:W-:Y:S01]  /*31a0*/  SEL R11, R11, RZ, P1 ;  /* 0x000000ff0b0b7207 */ /* 0x000fe20000800000 */
[----:B---3--:R3:W-:Y:S01]  /*31b0*/  SYNCS.ARRIVE.TRANS64.RED.A1T0 RZ, [R2+URZ], RZ ;  /* 0x000000ff02ff79a7 */ /* 0x0087e200081004ff */
[----:B--2---:R-:W-:-:S02]  /*31c0*/  LOP3.LUT P3, RZ, R6, 0x1, RZ, 0xc0, !PT ;  /* 0x0000000106ff7812 */ /* 0x004fc4000786c0ff */
[----:B------:R-:W-:-:S04]  /*31d0*/  SEL R5, RZ, 0x1, P1 ;  /* 0x00000001ff057807 */ /* 0x000fc80000800000 */
[----:B------:R-:W-:Y:S02]  /*31e0*/  LOP3.LUT R10, R10, R5, RZ, 0x3c, !PT ;  /* 0x000000050a0a7212 */ /* 0x000fe400078e3cff */
[----:B---3--:R-:W-:-:S04]  /*31f0*/  SEL R2, RZ, 0x1, P0 ;  /* 0x00000001ff027807 */ /* 0x008fc80000000000 */
[----:B------:R-:W-:Y:S01]  /*3200*/  LOP3.LUT R9, R9, R2, RZ, 0x3c, !PT ;  /* 0x0000000209097212 */ /* 0x000fe200078e3cff */
[----:B------:R-:W-:Y:S06]  /*3210*/  @P3 BRA `(.L_x_54) ;  /* 0xfffffffc002c3947 */ /* 0x000fec000383ffff */
[----:B------:R-:W-:Y:S01]  /*3220*/  ULEA UR4, UR5, UR6, 0x3 ;  /* 0x0000000605047291 */ /* 0x000fe2000f8e18ff */
[----:B------:R-:W-:-:S08]  /*3230*/  SHF.L.U32 R3, R12, 0x1f, RZ ;  /* 0x0000001f0c037819 */ /* 0x000fd000000006ff */
[----:B------:R-:W2:Y:S02]  /*3240*/  SYNCS.PHASECHK.TRANS64 P0, [UR4+0x90], R3 ;  /* 0x00009003ff0075a7 */ /* 0x000ea40008001004 */
[----:B--2---:R-:W-:Y:S05]  /*3250*/  @P0 BRA `(.L_x_55) ;  /* 0x0000000000080947 */ /* 0x004fea0003800000 */
[----:B------:R-:W2:Y:S02]  /*3260*/  SYNCS.PHASECHK.TRANS64.TRYWAIT P0, [UR4+0x90], R3 ;  /* 0x00009003ff0075a7 */ /* 0x000ea40008001104 */
[----:B--2---:R-:W-:Y:S05]  /*3270*/  @!P0 BRA `(.L_x_56) ;  /* 0x000000fc00048947 */ /* 0x004fea0003800000 */
.L_x_55:
[----:B------:R-:W-:-:S04]  /*3280*/  UIADD3 UR7, UPT, UPT, UR5, 0x1, URZ ;  /* 0x0000000105077890 */ /* 0x000fc8000fffe0ff */
[----:B------:R-:W-:-:S04]  /*3290*/  UISETP.NE.AND UP0, UPT, UR7, 0x2, UPT ;  /* 0x000000020700788c */ /* 0x000fc8000bf05270 */
[----:B------:R-:W-:Y:S02]  /*32a0*/  USEL UR8, URZ, 0x1, UP0 ;  /* 0x00000001ff087887 */ /* 0x000fe40008000000 */
[----:B------:R-:W-:-:S04]  /*32b0*/  USEL UR7, UR7, URZ, UP0 ;  /* 0x000000ff07077287 */ /* 0x000fc80008000000 */
[----:B------:R-:W-:Y:S01]  /*32c0*/  ULEA UR7, UR7, UR6, 0x3 ;  /* 0x0000000607077291 */ /* 0x000fe2000f8e18ff */
[----:B--2---:R-:W-:-:S04]  /*32d0*/  LOP3.LUT R3, R12, UR8, RZ, 0x3c, !PT ;  /* 0x000000080c037c12 */ /* 0x004fc8000f8e3cff */
[----:B------:R-:W-:-:S04]  /*32e0*/  SHF.L.U32 R0, R3, 0x1f, RZ ;  /* 0x0000001f03007819 */ /* 0x000fc800000006ff */
[----:B------:R-:W2:Y:S02]  /*32f0*/  SYNCS.PHASECHK.TRANS64 P0, [UR7+0x90], R0 ;  /* 0x00009000ff0075a7 */ /* 0x000ea40008001007 */
[----:B-12---:R-:W-:Y:S05]  /*3300*/  @P0 EXIT ;  /* 0x000000000000094d */ /* 0x006fea0003800000 */
[----:B------:R-:W-:Y:S02]  /*3310*/  SHF.L.U32 R3, R3, 0x1f, RZ ;  /* 0x0000001f03037819 */ /* 0x000fe400000006ff */
[----:B------:R-:W-:-:S07]  /*3320*/  MOV R0, UR7 ;  /* 0x0000000700007c02 */ /* 0x000fce0008000f00 */
.L_x_57:
[----:B-1----:R1:W2:Y:S02]  /*3330*/  SYNCS.PHASECHK.TRANS64.TRYWAIT P0, [R0+URZ+0x90], R3 ;  /* 0x00009003000075a7 */ /* 0x0022a400080011ff */
[----:B--2---:R-:W-:Y:S05]  /*3340*/  @!P0 NANOSLEEP.SYNCS 0x989680 ;  /* 0x009896800000895d */ /* 0x004fea0003900000 */
[----:B------:R-:W2:Y:S02]  /*3350*/  @!P0 SYNCS.PHASECHK.TRANS64 P0, [R0+URZ+0x90], R3 ;  /* 0x00009003000085a7 */ /* 0x000ea400080010ff */
[----:B--2---:R-:W-:Y:S05]  /*3360*/  @P0 EXIT ;  /* 0x000000000000094d */ /* 0x004fea0003800000 */
[----:B------:R-:W-:Y:S05]  /*3370*/  BRA `(.L_x_57) ;  /* 0xfffffffc00ec7947 */ /* 0x000fea000383ffff */
.L_x_50:
[----:B------:R-:W-:Y:S05]  /*3380*/  BRA.U UP4, `(.L_x_58) ;  /* 0x0000001504047547 */ /* 0x000fea000b800000 */
[----:B------:R-:W2:Y:S01]  /*3390*/  S2UR UR7, SR_CgaCtaId ;  /* 0x00000000000779c3 */ /* 0x000ea20000008800 */
[----:B------:R-:W-:Y:S01]  /*33a0*/  UMOV UR4, 0x40 ;  /* 0x0000004000047882 */ /* 0x000fe20000000000 */
[----:B------:R-:W-:Y:S01]  /*33b0*/  NOP ;  /* 0x0000000000007918 */ /* 0x000fe20000000000 */
[----:B------:R-:W-:Y:S01]  /*33c0*/  UMOV UR6, 0x400 ;  /* 0x0000040000067882 */ /* 0x000fe20000000000 */
[----:B--2---:R-:W-:Y:S02]  /*33d0*/  ULEA UR5, UR7, UR4, 0x18 ;  /* 0x0000000407057291 */ /* 0x004fe4000f8ec0ff */
[----:B------:R-:W-:-:S07]  /*33e0*/  ULEA UR6, UR7, UR6, 0x18 ;  /* 0x0000000607067291 */ /* 0x000fce000f8ec0ff */
[----:B------:R-:W2:Y:S02]  /*33f0*/  LDS.U8 R0, [UR5+0x1c] ;  /* 0x00001c05ff007984 */ /* 0x000ea40008000000 */
[----:B--2---:R-:W-:-:S13]  /*3400*/  ISETP.NE.AND P0, PT, R0, RZ, PT ;  /* 0x000000ff0000720c */ /* 0x004fda0003f05270 */
[----:B------:R-:W-:Y:S05]  /*3410*/  @P0 BRA `(.L_x_59) ;  /* 0x0000000000580947 */ /* 0x000fea0003800000 */
[----:B------:R-:W-:-:S13]  /*3420*/  ELECT P0, URZ, PT ;  /* 0x0000000000ff782f */ /* 0x000fda0003800000 */
[----:B------:R-:W-:Y:S05]  /*3430*/  @!P0 BRA `(.L_x_60) ;  /* 0x0000000000608947 */ /* 0x000fea0003800000 */
[----:B------:R-:W-:Y:S01]  /*3440*/  UMOV UR4, 0x10 ;  /* 0x0000001000047882 */ /* 0x000fe20000000000 */
[----:B------:R-:W-:Y:S01]  /*3450*/  HFMA2 R0, -RZ, RZ, 0, 5.9604644775390625e-08 ;  /* 0x00000001ff007431 */ /* 0x000fe200000001ff */
[----:B------:R-:W-:-:S03]  /*3460*/  MOV R3, 0xffff ;  /* 0x0000ffff00037802 */ /* 0x000fc60000000f00 */
[----:B------:R-:W-:Y:S04]  /*3470*/  DEPBAR.LE SB2, 0x36 ;  /* 0x0000ad800000791a */ /* 0x000fe80000000000 */
[----:B------:R-:W2:Y:S02]  /*3480*/  UTCATOMSWS.FIND_AND_SET.ALIGN UP0, UR4, UR4 ;  /* 0x00000004000475e3 */ /* 0x000ea40008000800 */
[----:B--2---:R-:W-:Y:S01]  /*3490*/  MOV R4, UR4 ;  /* 0x0000000400047c02 */ /* 0x004fe20008000f00 */
[----:B------:R-:W-:Y:S06]  /*34a0*/  BRA.U UP0, `(.L_x_61) ;  /* 0x0000000100187547 */ /* 0x000fec000b800000 */
.L_x_62:
[----:B------:R-:W-:Y:S05]  /*34b0*/  NANOSLEEP 0x64 ;  /* 0x000000640000795d */ /* 0x000fea0003800000 */
[----:B------:R-:W-:-:S05]  /*34c0*/  UMOV UR4, 0x10 ;  /* 0x0000001000047882 */ /* 0x000fca0000000000 */
[----:B------:R-:W-:Y:S04]  /*34d0*/  DEPBAR.LE SB2, 0x36 ;  /* 0x0000ad800000791a */ /* 0x000fe80000000000 */
[----:B------:R-:W2:Y:S02]  /*34e0*/  UTCATOMSWS.FIND_AND_SET.ALIGN UP0, UR4, UR4 ;  /* 0x00000004000475e3 */ /* 0x000ea40008000800 */
[----:B--2---:R-:W-:Y:S01]  /*34f0*/  MOV R4, UR4 ;  /* 0x0000000400047c02 */ /* 0x004fe20008000f00 */
[----:B------:R-:W-:Y:S05]  /*3500*/  BRA.U !UP0, `(.L_x_62) ;  /* 0xfffffffd08e87547 */ /* 0x000fea000b83ffff */
.L_x_61:
[-C--:B------:R-:W-:Y:S02]  /*3510*/  SHF.L.U32 R3, R3, R4.reuse, RZ ;  /* 0x0000000403037219 */ /* 0x080fe400000006ff */
[----:B------:R-:W-:Y:S01]  /*3520*/  SHF.L.U32 R0, R0, R4, RZ ;  /* 0x0000000400007219 */ /* 0x000fe200000006ff */
[----:B------:R-:W-:Y:S02]  /*3530*/  IMAD.SHL.U32 R4, R4, 0x20, RZ ;  /* 0x0000002004047824 */ /* 0x000fe400078e00ff */
[----:B------:R2:W-:Y:S04]  /*3540*/  ATOMS.OR RZ, [UR5+0x14], R3 ;  /* 0x00001403ffff798c */ /* 0x0005e8000b000005 */
[----:B------:R2:W-:Y:S04]  /*3550*/  ATOMS.OR RZ, [UR5+0x18], R0 ;  /* 0x00001800ffff798c */ /* 0x0005e8000b000005 */
[----:B------:R2:W-:Y:S01]  /*3560*/  STS [UR6+0x100], R4 ;  /* 0x00010004ff007988 */ /* 0x0005e20008000806 */
[----:B------:R-:W-:Y:S05]  /*3570*/  BRA `(.L_x_60) ;  /* 0x0000000000107947 */ /* 0x000fea0003800000 */
.L_x_59:
[----:B------:R-:W-:Y:S02]  /*3580*/  MOV R0, 0xffffffff ;  /* 0xffffffff00007802 */ /* 0x000fe40000000f00 */
[----:B------:R-:W-:-:S03]  /*3590*/  MOV R4, 0x35c0 ;  /* 0x000035c000047802 */ /* 0x000fc60000000f00 */
[----:B------:R2:W-:Y:S04]  /*35a0*/  STS [UR6+0x100], R0 ;  /* 0x00010000ff007988 */ /* 0x0005e80008000806 */
[----:B-12--5:R-:W-:Y:S05]  /*35b0*/  CALL.REL.NOINC `($__internal_1_$__cuda_sm10x_tcgen05_guardrail_trap_phase_invalid_during_alloc) ;  /* 0x0000010000d07944 */ /* 0x026fea0003c00000 */
.L_x_60:
[----:B------:R-:W-:Y:S05]  /*35c0*/  WARPSYNC.ALL ;  /* 0x0000000000007948 */ /* 0x000fea0003800000 */
[----:B------:R-:W3:Y:S01]  /*35d0*/  S2UR UR4, SR_CgaCtaId ;  /* 0x00000000000479c3 */ /* 0x000ee20000008800 */
[----:B------:R-:W-:Y:S01]  /*35e0*/  UMOV UR34, 0x400 ;  /* 0x0000040000227882 */ /* 0x000fe20000000000 */
[----:B------:R-:W-:-:S06]  /*35f0*/  NOP ;  /* 0x0000000000007918 */ /* 0x000fcc0000000000 */
[----:B------:R-:W-:Y:S06]  /*3600*/  BAR.ARV 0x6, 0xa0 ;  /* 0x0182800000007b1d */ /* 0x000fec0000002000 */
[----:B------:R-:W4:Y:S01]  /*3610*/  LDCU UR12, c[0x0][0x38c] ;  /* 0x00007180ff0c77ac */ /* 0x000f220008000800 */
[----:B------:R-:W-:Y:S01]  /*3620*/  CS2R R8, SRZ ;  /* 0x0000000000087805 */ /* 0x000fe2000001ff00 */
[----:B--2---:R-:W-:Y:S01]  /*3630*/  IMAD.MOV.U32 R3, RZ, RZ, RZ ;  /* 0x000000ffff037224 */ /* 0x004fe200078e00ff */
[----:B------:R-:W-:Y:S01]  /*3640*/  UMOV UR5, 0x1 ;  /* 0x0000000100057882 */ /* 0x000fe20000000000 */
[----:B------:R-:W-:Y:S01]  /*3650*/  UMOV UR30, URZ ;  /* 0x000000ff001e7c82 */ /* 0x000fe20008000000 */
[----:B------:R-:W-:Y:S01]  /*3660*/  UMOV UR60, URZ ;  /* 0x000000ff003c7c82 */ /* 0x000fe20008000000 */
[----:B------:R-:W-:Y:S01]  /*3670*/  UMOV UR58, URZ ;  /* 0x000000ff003a7c82 */ /* 0x000fe20008000000 */
[----:B------:R-:W-:Y:S01]  /*3680*/  UMOV UR56, URZ ;  /* 0x000000ff00387c82 */ /* 0x000fe20008000000 */
[----:B------:R-:W-:Y:S01]  /*3690*/  UMOV UR42, URZ ;  /* 0x000000ff002a7c82 */ /* 0x000fe20008000000 */
[----:B---3--:R-:W-:Y:S01]  /*36a0*/  ULEA UR34, UR4, UR34, 0x18 ;  /* 0x0000002204227291 */ /* 0x008fe2000f8ec0ff */
[----:B------:R-:W2:Y:S03]  /*36b0*/  LDCU UR4, c[0x0][0x38c] ;  /* 0x00007180ff0477ac */ /* 0x000ea60008000800 */
[----:B------:R-:W-:-:S02]  /*36c0*/  UIADD3 UR7, UPT, UPT, UR34, 0x8400, URZ ;  /* 0x0000840022077890 */ /* 0x000fc4000fffe0ff */
[----:B------:R-:W-:-:S03]  /*36d0*/  UIADD3 UR6, UPT, UPT, UR34, 0x14400, URZ ;  /* 0x0001440022067890 */ /* 0x000fc6000fffe0ff */
[----:B------:R-:W3:Y:S01]  /*36e0*/  LDS R0, [UR34+0x100] ;  /* 0x00010022ff007984 */ /* 0x000ee20008000800 */
[----:B----4-:R-:W-:Y:S02]  /*36f0*/  UIADD3 UR12, UPT, UPT, UR12, 0x7f, URZ ;  /* 0x0000007f0c0c7890 */ /* 0x010fe4000fffe0ff */
[----:B------:R-:W-:Y:S02]  /*3700*/  UIADD3 UR8, UPT, UPT, UR34, 0x2ca00, URZ ;  /* 0x0002ca0022087890 */ /* 0x000fe4000fffe0ff */
[----:B------:R-:W-:Y:S02]  /*3710*/  USHF.R.U32.HI UR11, URZ, 0x4, UR7 ;  /* 0x00000004ff0b7899 */ /* 0x000fe40008011607 */
[----:B------:R-:W-:Y:S02]  /*3720*/  USHF.R.U32.HI UR9, URZ, 0x4, UR6 ;  /* 0x00000004ff097899 */ /* 0x000fe40008011606 */
[----:B------:R-:W-:Y:S02]  /*3730*/  USHF.R.S32.HI UR10, URZ, 0x1f, UR12 ;  /* 0x0000001fff0a7899 */ /* 0x000fe4000801140c */
[----:B--2---:R-:W-:-:S02]  /*3740*/  UISETP.GE.AND UP3, UPT, UR4, 0x1, UPT ;  /* 0x000000010400788c */ /* 0x004fc4000bf66270 */
[----:B------:R-:W-:Y:S02]  /*3750*/  UISETP.GE.U32.AND UP2, UPT, UR4, 0x81, UPT ;  /* 0x000000810400788c */ /* 0x000fe4000bf46070 */
[----:B------:R-:W-:Y:S02]  /*3760*/  UIADD3 UR4, UPT, UPT, UR34, 0x2c400, URZ ;  /* 0x0002c40022047890 */ /* 0x000fe4000fffe0ff */
[----:B------:R-:W-:Y:S02]  /*3770*/  USHF.R.U32.HI UR6, URZ, 0x4, UR8 ;  /* 0x00000004ff067899 */ /* 0x000fe40008011608 */
[----:B------:R-:W-:Y:S02]  /*3780*/  USHF.R.U32.HI UR7, URZ, 0x4, UR4 ;  /* 0x00000004ff077899 */ /* 0x000fe40008011604 */
[----:B------:R-:W-:Y:S02]  /*3790*/  ULOP3.LUT UR9, UR9, 0x3fff, URZ, 0xc0, !UPT ;  /* 0x00003fff09097892 */ /* 0x000fe4000f8ec0ff */
[----:B------:R-:W-:-:S02]  /*37a0*/  ULEA.HI UR4, UR10, UR12, URZ, 0x7 ;  /* 0x0000000c0a047291 */ /* 0x000fc4000f8f38ff */
[----:B------:R-:W-:Y:S02]  /*37b0*/  ULOP3.LUT UR7, UR7, 0x3fff, URZ, 0xc0, !UPT ;  /* 0x00003fff07077892 */ /* 0x000fe4000f8ec0ff */
[----:B------:R-:W-:Y:S02]  /*37c0*/  ULOP3.LUT UR6, UR6, 0x3fff, URZ, 0xc0, !UPT ;  /* 0x00003fff06067892 */ /* 0x000fe4000f8ec0ff */
[----:B------:R-:W-:Y:S02]  /*37d0*/  ULOP3.LUT UR52, UR9, 0x10000, URZ, 0xfc, !UPT ;  /* 0x0001000009347892 */ /* 0x000fe4000f8efcff */
[----:B------:R-:W-:Y:S02]  /*37e0*/  ULOP3.LUT UR11, UR11, 0x3fff, URZ, 0xc0, !UPT ;  /* 0x00003fff0b0b7892 */ /* 0x000fe4000f8ec0ff */
[----:B------:R-:W-:Y:S02]  /*37f0*/  USHF.R.S32.HI UR64, URZ, 0x7, UR4 ;  /* 0x00000007ff407899 */ /* 0x000fe40008011404 */
[----:B------:R-:W-:-:S02]  /*3800*/  ULOP3.LUT UR53, UR7, 0x10000, URZ, 0xfc, !UPT ;  /* 0x0001000007357892 */ /* 0x000fc4000f8efcff */
[----:B------:R-:W-:Y:S02]  /*3810*/  ULOP3.LUT UR54, UR6, 0x10000, URZ, 0xfc, !UPT ;  /* 0x0001000006367892 */ /* 0x000fe4000f8efcff */
[----:B------:R-:W-:Y:S01]  /*3820*/  ULOP3.LUT UR35, UR11, 0x10000, URZ, 0xfc, !UPT ;  /* 0x000100000b237892 */ /* 0x000fe2000f8efcff */
[----:B---3--:R-:W-:Y:S01]  /*3830*/  R2UR UR31, R0 ;  /* 0x00000000001f72ca */ /* 0x008fe200000e0000 */
[----:B------:R-:W-:Y:S02]  /*3840*/  UIADD3 UR66, UPT, UPT, UR34, 0xa0, URZ ;  /* 0x000000a022427890 */ /* 0x000fe4000fffe0ff */
[----:B------:R-:W-:Y:S01]  /*3850*/  UIADD3 UR65, UPT, UPT, UR64, -0x1, URZ ;  /* 0xffffffff40417890 */ /* 0x000fe2000fffe0ff */
[----:B------:R-:W-:Y:S01]  /*3860*/  UMOV UR40, URZ ;  /* 0x000000ff00287c82 */ /* 0x000fe20008000000 */
[----:B------:R-:W-:Y:S01]  /*3870*/  UMOV UR38, URZ ;  /* 0x000000ff00267c82 */ /* 0x000fe20008000000 */
[----:B------:R-:W-:-:S07]  /*3880*/  UMOV UR36, URZ ;  /* 0x000000ff00247c82 */ /* 0x000fce0008000000 */
[----:B------:R-:W-:Y:S02]  /*3890*/  UIADD3 UR50, UPT, UPT, UR31, 0x1c0, URZ ;  /* 0x000001c01f327890 */ /* 0x000fe4000fffe0ff */
[----:B------:R-:W-:Y:S02]  /*38a0*/  UIADD3 UR51, UPT, UPT, UR31, 0x1c4, URZ ;  /* 0x000001c41f337890 */ /* 0x000fe4000fffe0ff */
[----:B------:R-:W-:Y:S02]  /*38b0*/  UIADD3 UR48, UPT, UPT, UR31, 0x400001c0, URZ ;  /* 0x400001c01f307890 */ /* 0x000fe4000fffe0ff */
[----:B------:R-:W-:Y:S02]  /*38c0*/  UIADD3 UR49, UPT, UPT, UR31, 0x400001c4, URZ ;  /* 0x400001c41f317890 */ /* 0x000fe4000fffe0ff */
[----:B------:R-:W-:Y:S02]  /*38d0*/  UIADD3 UR46, UPT, UPT, UR31, -0x7ffffe40, URZ ;  /* 0x800001c01f2e7890 */ /* 0x000fe4000fffe0ff */
[----:B------:R-:W-:-:S02]  /*38e0*/  UIADD3 UR47, UPT, UPT, UR31, -0x7ffffe3c, URZ ;  /* 0x800001c41f2f7890 */ /* 0x000fc4000fffe0ff */
[----:B-1----:R-:W-:Y:S02]  /*38f0*/  UIADD3 UR44, UPT, UPT, UR31, -0x3ffffe40, URZ ;  /* 0xc00001c01f2c7890 */ /* 0x002fe4000fffe0ff */
[----:B------:R-:W-:Y:S02]  /*3900*/  UIADD3 UR45, UPT, UPT, UR31, -0x3ffffe3c, URZ ;  /* 0xc00001c41f2d7890 */ /* 0x000fe4000fffe0ff */
[----:B------:R-:W-:Y:S02]  /*3910*/  USHF.R.U32.HI UR9, URZ, 0x11, UR50 ;  /* 0x00000011ff097899 */ /* 0x000fe40008011632 */
[----:B------:R-:W-:Y:S02]  /*3920*/  USHF.R.U32.HI UR8, URZ, 0x1a, UR51 ;  /* 0x0000001aff087899 */ /* 0x000fe40008011633 */
[----:B------:R-:W-:Y:S02]  /*3930*/  USHF.R.U32.HI UR7, URZ, 0x11, UR48 ;  /* 0x00000011ff077899 */ /* 0x000fe40008011630 */
[----:B------:R-:W-:-:S02]  /*3940*/  USHF.R.U32.HI UR6, URZ, 0x1a, UR49 ;  /* 0x0000001aff067899 */ /* 0x000fc40008011631 */
[----:B------:R-:W-:Y:S02]  /*3950*/  USHF.R.U32.HI UR4, URZ, 0x11, UR46 ;  /* 0x00000011ff047899 */ /* 0x000fe4000801162e */
[----:B------:R-:W-:Y:S02]  /*3960*/  USHF.R.U32.HI UR10, URZ, 0x1a, UR47 ;  /* 0x0000001aff0a7899 */ /* 0x000fe4000801162f */
[----:B------:R-:W-:Y:S02]  /*3970*/  USHF.R.U32.HI UR12, URZ, 0x11, UR44 ;  /* 0x00000011ff0c7899 */ /* 0x000fe4000801162c */
[----:B------:R-:W-:Y:S02]  /*3980*/  USHF.R.U32.HI UR13, URZ, 0x1a, UR45 ;  /* 0x0000001aff0d7899 */ /* 0x000fe4000801162d */
[----:B------:R-:W-:Y:S02]  /*3990*/  ULOP3.LUT UR14, UR9, 0x6000, URZ, 0xc0, !UPT ;  /* 0x00006000090e7892 */ /* 0x000fe4000f8ec0ff */
[----:B------:R-:W-:-:S02]  /*39a0*/  ULOP3.LUT UR62, UR8, 0x30, URZ, 0xc0, !UPT ;  /* 0x00000030083e7892 */ /* 0x000fc4000f8ec0ff */
[----:B------:R-:W-:Y:S02]  /*39b0*/  ULOP3.LUT UR11, UR7, 0x6000, URZ, 0xc0, !UPT ;  /* 0x00006000070b7892 */ /* 0x000fe4000f8ec0ff */
[----:B------:R-:W-:Y:S02]  /*39c0*/  ULOP3.LUT UR9, UR6, 0x30, URZ, 0xc0, !UPT ;  /* 0x0000003006097892 */ /* 0x000fe4000f8ec0ff */
[----:B------:R-:W-:Y:S02]  /*39d0*/  ULOP3.LUT UR8, UR4, 0x6000, URZ, 0xc0, !UPT ;  /* 0x0000600004087892 */ /* 0x000fe4000f8ec0ff */
[----:B------:R-:W-:Y:S02]  /*39e0*/  ULOP3.LUT UR7, UR10, 0x30, URZ, 0xc0, !UPT ;  /* 0x000000300a077892 */ /* 0x000fe4000f8ec0ff */
        /* <DEDUP_REMOVED lines=10> */
[----:B------:R-:W-:Y:S02]  /*3a90*/  UPRMT UR63, UR62, 0x5410, UR14 ;  /* 0x000054103e3f7896 */ /* 0x000fe4000800000e */
[----:B------:R-:W-:Y:S02]  /*3aa0*/  UPRMT UR61, UR9, 0x5410, UR11 ;  /* 0x00005410093d7896 */ /* 0x000fe4000800000b */
[----:B------:R-:W-:Y:S02]  /*3ab0*/  UPRMT UR59, UR7, 0x5410, UR8 ;  /* 0x00005410073b7896 */ /* 0x000fe40008000008 */
[----:B------:R-:W-:Y:S01]  /*3ac0*/  UPRMT UR57, UR4, 0x5410, UR6 ;  /* 0x0000541004397896 */ /* 0x000fe20008000006 */
[----:B------:R-:W-:Y:S01]  /*3ad0*/  UMOV UR62, URZ ;  /* 0x000000ff003e7c82 */ /* 0x000fe20008000000 */
[----:B------:R-:W-:Y:S01]  /*3ae0*/  UMOV UR43, UR63 ;  /* 0x0000003f002b7c82 */ /* 0x000fe20008000000 */
[----:B------:R-:W-:-:S02]  /*3af0*/  UMOV UR41, UR61 ;  /* 0x0000003d00297c82 */ /* 0x000fc40008000000 */
[----:B------:R-:W-:Y:S02]  /*3b00*/  UMOV UR39, UR59 ;  /* 0x0000003b00277c82 */ /* 0x000fe40008000000 */
[----:B------:R-:W-:-:S05]  /*3b10*/  UMOV UR37, UR57 ;  /* 0x0000003900257c82 */ /* 0x000fca0008000000 */
.L_x_72:
[C---:B------:R-:W-:Y:S02]  /*3b20*/  LEA R0, R9.reuse, UR34, 0x3 ;  /* 0x0000002209007c11 */ /* 0x040fe4000f8e18ff */
[----:B------:R-:W-:Y:S02]  /*3b30*/  SHF.L.U32 R5, R8, 0x1f, RZ ;  /* 0x0000001f08057819 */ /* 0x000fe400000006ff */
[----:B------:R-:W-:Y:S02]  /*3b40*/  LEA R4, R9, UR34, 0x4 ;  /* 0x0000002209047c11 */ /* 0x000fe4000f8e20ff */
[----:B-1----:R-:W1:Y:S02]  /*3b50*/  SYNCS.PHASECHK.TRANS64.TRYWAIT P0, [R0+URZ+0x80], R5 ;  /* 0x00008005000075a7 */ /* 0x002e6400080011ff */
[----:B-12---:R-:W-:Y:S05]  /*3b60*/  @!P0 BRA `(.L_x_63) ;  /* 0x000000f000e08947 */ /* 0x006fea0003800000 */
.L_x_206:
[----:B-1----:R-:W1:Y:S01]  /*3b70*/  LDS.128 R4, [R4+0xe0] ;  /* 0x0000e00004047984 */ /* 0x002e620000000c00 */
[----:B------:R-:W-:Y:S01]  /*3b80*/  VIADD R0, R0, 0x90 ;  /* 0x0000009000007836 */ /* 0x000fe20000000000 */
[----:B------:R-:W-:Y:S01]  /*3b90*/  ULOP3.LUT UR55, UR5, 0x1, URZ, 0x3c, !UPT ;  /* 0x0000000105377892 */ /* 0x000fe2000f8e3cff */
[----:B------:R-:W-:Y:S01]  /*3ba0*/  VIADD R9, R9, 0x1 ;  /* 0x0000000109097836 */ /* 0x000fe20000000000 */
[----:B------:R-:W-:Y:S01]  /*3bb0*/  @!PT LDS RZ, [RZ] ;  /* 0x00000000fffff984 */ /* 0x000fe20000000800 */
[----:B------:R-:W-:Y:S01]  /*3bc0*/  @!PT LDS RZ, [RZ] ;  /* 0x00000000fffff984 */ /* 0x000fe20000000800 */
[----:B------:R-:W-:Y:S01]  /*3bd0*/  @!PT LDS RZ, [RZ] ;  /* 0x00000000fffff984 */ /* 0x000fe20000000800 */
[----:B------:R-:W-:Y:S01]  /*3be0*/  @!PT LDS RZ, [RZ] ;  /* 0x00000000fffff984 */ /* 0x000fe20000000800 */
[----:B------:R2:W-:Y:S06]  /*3bf0*/  MEMBAR.ALL.CTA ;  /* 0x0000000000007992 */ /* 0x0005ec0000008000 */
[----:B--2---:R-:W2:Y:S01]  /*3c00*/  FENCE.VIEW.ASYNC.S ;  /* 0x00000000000073c6 */ /* 0x004ea20000000000 */
[----:B------:R-:W-:Y:S01]  /*3c10*/  UMOV UR6, 0x1 ;  /* 0x0000000100067882 */ /* 0x000fe20000000000 */
[----:B------:R-:W-:Y:S01]  /*3c20*/  PRMT R0, RZ, 0x654, R0 ;  /* 0x00000654ff007816 */ /* 0x000fe20000000000 */
[----:B------:R-:W-:Y:S01]  /*3c30*/  UIMAD UR15, UR55, 0xc0, UR31 ;  /* 0x000000c0370f78a4 */ /* 0x000fe2000f8e021f */
[----:B------:R-:W-:Y:S01]  /*3c40*/  UMOV UR4, UR64 ;  /* 0x0000004000047c82 */ /* 0x000fe20008000000 */
[----:B------:R-:W-:Y:S01]  /*3c50*/  UMOV UR9, URZ ;  /* 0x000000ff00097c82 */ /* 0x000fe20008000000 */
[----:B--2---:R2:W-:Y:S01]  /*3c60*/  SYNCS.ARRIVE.TRANS64.RED.A1T0 RZ, [R0+URZ], RZ ;  /* 0x000000ff00ff79a7 */ /* 0x0045e200081004ff */
[----:B-1----:R-:W-:Y:S01]  /*3c70*/  LOP3.LUT P2, RZ, R6, 0x1, RZ, 0xc0, !PT ;  /* 0x0000000106ff7812 */ /* 0x002fe2000784c0ff */
[----:B--2---:R-:W-:-:S12]  /*3c80*/  BRA.U !UP3, `(.L_x_64) ;  /* 0x000000010bec7547 */ /* 0x004fd8000b800000 */
[----:B------:R-:W-:Y:S01]  /*3c90*/  ULEA UR7, UR30, UR34, 0x3 ;  /* 0x000000221e077291 */ /* 0x000fe2000f8e18ff */
[----:B------:R-:W-:-:S08]  /*3ca0*/  SHF.L.U32 R5, R3, 0x1f, RZ ;  /* 0x0000001f03057819 */ /* 0x000fd000000006ff */
[----:B------:R-:W1:Y:S02]  /*3cb0*/  SYNCS.PHASECHK.TRANS64.TRYWAIT P0, [UR7], R5 ;  /* 0x00000005ff0075a7 */ /* 0x000e640008001107 */
[----:B-1----:R-:W-:Y:S05]  /*3cc0*/  @P0 BRA `(.L_x_65) ;  /* 0x0000000000080947 */ /* 0x002fea0003800000 */
[----:B------:R-:W1:Y:S02]  /*3cd0*/  SYNCS.PHASECHK.TRANS64.TRYWAIT P0, [UR7], R5 ;  /* 0x00000005ff0075a7 */ /* 0x000e640008001107 */
[----:B-1----:R-:W-:Y:S05]  /*3ce0*/  @!P0 BRA `(.L_x_66) ;  /* 0x000000f000948947 */ /* 0x002fea0003800000 */
.L_x_65:
[----:B------:R-:W-:Y:S01]  /*3cf0*/  UIADD3 UR4, UPT, UPT, UR30, 0x1, URZ ;  /* 0x000000011e047890 */ /* 0x000fe2000fffe0ff */
[----:B------:R-:W-:Y:S01]  /*3d00*/  PLOP3.LUT P1, PT, PT, PT, UP2, 0x80, 0x8 ;  /* 0x000000000008781c */ /* 0x000fe20003f2f028 */
[----:B------:R-:W-:Y:S01]  /*3d10*/  ULEA UR10, UR30, UR53, 0x5 ;  /* 0x000000351e0a7291 */ /* 0x000fe2000f8e28ff */
[----:B-1----:R-:W-:Y:S01]  /*3d20*/  IMAD.U32 R0, RZ, RZ, UR5 ;  /* 0x00000005ff007e24 */ /* 0x002fe2000f8e00ff */
[----:B------:R-:W-:Y:S01]  /*3d30*/  UISETP.NE.AND UP0, UPT, UR4, 0x3, UPT ;  /* 0x000000030400788c */ /* 0x000fe2000bf05270 */
[----:B------:R-:W-:Y:S01]  /*3d40*/  UMOV UR11, 0x4008 ;  /* 0x00004008000b7882 */ /* 0x000fe20000000000 */
[----:B------:R-:W-:Y:S02]  /*3d50*/  UMOV UR5, 0x4008 ;  /* 0x0000400800057882 */ /* 0x000fe40000000000 */
[----:B------:R-:W-:Y:S01]  /*3d60*/  USEL UR6, URZ, 0x1, UP0 ;  /* 0x00000001ff067887 */ /* 0x000fe20008000000 */
[----:B------:R-:W-:Y:S01]  /*3d70*/  SHF.L.U32 R5, R0, 0x1f, RZ ;  /* 0x0000001f00057819 */ /* 0x000fe200000006ff */
[----:B------:R-:W-:-:S02]  /*3d80*/  USEL UR14, UR4, URZ, UP0 ;  /* 0x000000ff040e7287 */ /* 0x000fc40008000000 */
[----:B------:R-:W-:Y:S02]  /*3d90*/  ULEA UR4, UR30, UR54, 0x6 ;  /* 0x000000361e047291 */ /* 0x000fe4000f8e30ff */
[----:B------:R-:W-:Y:S01]  /*3da0*/  @UP2 ULEA UR9, UR14, UR34, 0x3 ;  /* 0x000000220e092291 */ /* 0x000fe2000f8e18ff */
[----:B------:R-:W-:Y:S01]  /*3db0*/  LOP3.LUT R3, R3, UR6, RZ, 0x3c, !PT ;  /* 0x0000000603037c12 */ /* 0x000fe2000f8e3cff */
[----:B------:R-:W-:Y:S01]  /*3dc0*/  UIADD3 UR8, UPT, UPT, UR4, 0x20, URZ ;  /* 0x0000002004087890 */ /* 0x000fe2000fffe0ff */
[----:B------:R-:W-:Y:S02]  /*3dd0*/  UMOV UR6, 0x1 ;  /* 0x0000000100067882 */ /* 0x000fe40000000000 */
[----:B------:R-:W-:-:S04]  /*3de0*/  @P1 SHF.L.U32 R4, R3, 0x1f, RZ ;  /* 0x0000001f03041819 */ /* 0x000fc800000006ff */
[----:B------:R-:W1:Y:S01]  /*3df0*/  @P1 SYNCS.PHASECHK.TRANS64.TRYWAIT P0, [UR9], R4 ;  /* 0x00000004ff0015a7 */ /* 0x000e620008001109 */
[----:B------:R-:W-:Y:S01]  /*3e00*/  UMOV UR9, 0x4008 ;  /* 0x0000400800097882 */ /* 0x000fe20000000000 */
[----:B------:R2:W-:Y:S01]  /*3e10*/  UTCCP.T.S.4x32dp128bit tmem[UR31+0x1c0], gdesc[UR10] ;  /* 0x0001c00a1f0079e7 */ /* 0x0005e20009100000 */
[----:B------:R2:W-:Y:S01]  /*3e20*/  UTCCP.T.S.4x32dp128bit tmem[UR31+0x1c4], gdesc[UR4] ;  /* 0x0001c4041f0079e7 */ /* 0x0005e20009100000 */
[----:B------:R2:W-:Y:S01]  /*3e30*/  UTCCP.T.S.4x32dp128bit tmem[UR31+0x1c8], gdesc[UR8] ;  /* 0x0001c8081f0079e7 */ /* 0x0005e20009100000 */
[----:B------:R-:W3:Y:S01]  /*3e40*/  SYNCS.PHASECHK.TRANS64.TRYWAIT P3, [UR34+0xa8], R5 ;  /* 0x0000a805ff0075a7 */ /* 0x000ee20008061122 */
[----:B-1----:R-:W-:Y:S01]  /*3e50*/  @P1 VOTEU.ANY UP0, P0 ;  /* 0x0000000000ff1886 */ /* 0x002fe20000000100 */
[----:B------:R-:W-:Y:S01]  /*3e60*/  @UP2 USEL UR6, URZ, 0x1, !UP0 ;  /* 0x00000001ff062887 */ /* 0x000fe2000c000000 */
[----:B--23--:R-:W-:Y:S11]  /*3e70*/  @!P3 BRA `(.L_x_67) ;  /* 0x000000f00048b947 */ /* 0x00cff60003800000 */
.L_x_209:
[----:B------:R-:W-:Y:S01]  /*3e80*/  ELECT P0, URZ, PT ;  /* 0x0000000000ff782f */ /* 0x000fe20003800000 */
[----:B------:R-:W-:Y:S02]  /*3e90*/  ULEA UR8, UR30, UR52, 0xb ;  /* 0x000000341e087291 */ /* 0x000fe4000f8e58ff */
[----:B------:R-:W-:Y:S02]  /*3ea0*/  ULEA UR4, UR30, UR35, 0xa ;  /* 0x000000231e047291 */ /* 0x000fe4000f8e50ff */
[----:B------:R-:W-:Y:S02]  /*3eb0*/  UIADD3 UR24, UPT, UPT, UR7, 0x18, URZ ;  /* 0x0000001807187890 */ /* 0x000fe4000fffe0ff */
[----:B------:R-:W-:Y:S02]  /*3ec0*/  UIADD3 UR22, UPT, UPT, UR8, 0x2, URZ ;  /* 0x0000000208167890 */ /* 0x000fe4000fffe0ff */
[----:B------:R-:W-:Y:S02]  /*3ed0*/  UIADD3 UR20, UPT, UPT, UR4, 0x2, URZ ;  /* 0x0000000204147890 */ /* 0x000fe4000fffe0ff */
[----:B------:R-:W-:-:S02]  /*3ee0*/  UIADD3 UR18, UPT, UPT, UR8, 0x4, URZ ;  /* 0x0000000408127890 */ /* 0x000fc4000fffe0ff */
[----:B-1----:R-:W-:Y:S01]  /*3ef0*/  @P0 LOP3.LUT R0, R2, 0xffff, RZ, 0xc0, !PT ;  /* 0x0000ffff02000812 */ /* 0x002fe200078ec0ff */
[----:B------:R-:W-:Y:S02]  /*3f00*/  UIADD3 UR16, UPT, UPT, UR4, 0x4, URZ ;  /* 0x0000000404107890 */ /* 0x000fe4000fffe0ff */
[----:B------:R-:W-:Y:S01]  /*3f10*/  UIADD3 UR10, UPT, UPT, UR4, 0x6, URZ ;  /* 0x00000006040a7890 */ /* 0x000fe2000fffe0ff */
[----:B------:R-:W-:Y:S01]  /*3f20*/  @P0 R2UR UR7, R0 ;  /* 0x00000000000702ca */ /* 0x000fe200000e0000 */
[----:B------:R-:W-:Y:S01]  /*3f30*/  UIADD3 UR12, UPT, UPT, UR8, 0x6, URZ ;  /* 0x00000006080c7890 */ /* 0x000fe2000fffe0ff */
[----:B------:R-:W-:Y:S01]  /*3f40*/  UMOV UR9, 0x40004040 ;  /* 0x4000404000097882 */ /* 0x000fe20000000000 */
[----:B------:R-:W-:Y:S01]  /*3f50*/  UMOV UR5, 0x40004040 ;  /* 0x4000404000057882 */ /* 0x000fe20000000000 */
[----:B------:R-:W-:Y:S01]  /*3f60*/  UMOV UR23, 0x40004040 ;  /* 0x4000404000177882 */ /* 0x000fe20000000000 */
[----:B------:R-:W-:Y:S01]  /*3f70*/  UMOV UR21, 0x40004040 ;  /* 0x4000404000157882 */ /* 0x000fe20000000000 */
[----:B------:R1:W-:Y:S01]  /*3f80*/  UTCQMMA gdesc[UR4], gdesc[UR8], tmem[UR15], tmem[UR62], idesc[UR63], tmem[UR50], !UPT ;  /* 0x00323e0804007dea */ /* 0x0003e2000f80030f */
[----:B------:R-:W-:Y:S01]  /*3f90*/  UMOV UR19, 0x40004040 ;  /* 0x4000404000137882 */ /* 0x000fe20000000000 */
[----:B------:R-:W-:Y:S01]  /*3fa0*/  UMOV UR17, 0x40004040 ;  /* 0x4000404000117882 */ /* 0x000fe20000000000 */
[----:B------:R-:W-:Y:S01]  /*3fb0*/  UMOV UR13, 0x40004040 ;  /* 0x40004040000d7882 */ /* 0x000fe20000000000 */
[----:B------:R-:W-:Y:S01]  /*3fc0*/  UMOV UR11, 0x40004040 ;  /* 0x40004040000b7882 */ /* 0x000fe20000000000 */
[----:B------:R2:W-:Y:S01]  /*3fd0*/  UTCQMMA gdesc[UR20], gdesc[UR22], tmem[UR15], tmem[UR60], idesc[UR61], tmem[UR48], UPT ;  /* 0x00303c1614007dea */ /* 0x0005e2000b80030f */
[----:B------:R2:W-:Y:S01]  /*3fe0*/  UTCQMMA gdesc[UR16], gdesc[UR18], tmem[UR15], tmem[UR58], idesc[UR59], tmem[UR46], UPT ;  /* 0x002e3a1210007dea */ /* 0x0005e2000b80030f */
[----:B------:R2:W-:Y:S01]  /*3ff0*/  UTCQMMA gdesc[UR10], gdesc[UR12], tmem[UR15], tmem[UR56], idesc[UR57], tmem[UR44], UPT ;  /* 0x002c380c0a007dea */ /* 0x0005e2000b80030f */
[----:B------:R2:W-:Y:S01]  /*4000*/  UTCBAR.MULTICAST [UR24], URZ, UR7 ;  /* 0x000000ff180073e9 */ /* 0x0005e20008000807 */
[----:B------:R-:W-:Y:S01]  /*4010*/  UMOV UR30, UR14 ;  /* 0x0000000e001e7c82 */ /* 0x000fe20008000000 */
[----:B-1----:R-:W-:Y:S01]  /*4020*/  UMOV UR9, 0x1 ;  /* 0x0000000100097882 */ /* 0x002fe20000000000 */
[----:B------:R-:W-:-:S05]  /*4030*/  UMOV UR4, UR65 ;  /* 0x0000004100047c82 */ /* 0x000fca0008000000 */
.L_x_64:
[----:B------:R-:W-:-:S09]  /*4040*/  UISETP.GE.AND UP0, UPT, UR4, 0x1, UPT ;  /* 0x000000010400788c */ /* 0x000fd2000bf06270 */
[----:B------:R-:W-:Y:S05]  /*4050*/  BRA.U !UP0, `(.L_x_68) ;  /* 0x0000000108f87547 */ /* 0x000fea000b800000 */
[----:B------:R-:W-:Y:S01]  /*4060*/  UIADD3 UR14, UPT, UPT, UR4, -0x1, URZ ;  /* 0xffffffff040e7890 */ /* 0x000fe2000fffe0ff */
[----:B------:R-:W-:-:S11]  /*4070*/  UMOV UR5, UR30 ;  /* 0x0000001e00057c82 */ /* 0x000fd60008000000 */
.L_x_71:
[----:B------:R-:W-:Y:S02]  /*4080*/  UISETP.NE.AND UP0, UPT, UR6, URZ, UPT ;  /* 0x000000ff0600728c */ /* 0x000fe4000bf05270 */
[----:B--2---:R-:W-:Y:S07]  /*4090*/  ULEA UR7, UR5, UR34, 0x3 ;  /* 0x0000002205077291 */ /* 0x004fee000f8e18ff */
[----:B------:R-:W-:Y:S05]  /*40a0*/  BRA.U UP0, `(.L_x_69) ;  /* 0x00000001000c7547 */ /* 0x000fea000b800000 */
[----:B------:R-:W-:Y:S04]  /*40b0*/  SHF.L.U32 R5, R3, 0x1f, RZ ;  /* 0x0000001f03057819 */ /* 0x000fe800000006ff */
[----:B------:R-:W1:Y:S02]  /*40c0*/  SYNCS.PHASECHK.TRANS64.TRYWAIT P0, [UR7], R5 ;  /* 0x00000005ff0075a7 */ /* 0x000e640008001107 */
[----:B-1----:R-:W-:Y:S05]  /*40d0*/  @!P0 BRA `(.L_x_70) ;  /* 0x000000ec00c88947 */ /* 0x002fea0003800000 */
.L_x_69:
[----:B------:R-:W-:Y:S02]  /*40e0*/  UISETP.NE.AND UP1, UPT, UR14, URZ, UPT ;  /* 0x000000ff0e00728c */ /* 0x000fe4000bf25270 */
[----:B------:R-:W-:Y:S01]  /*40f0*/  UIADD3 UR4, UPT, UPT, UR5, 0x1, URZ ;  /* 0x0000000105047890 */ /* 0x000fe2000fffe0ff */
[----:B------:R-:W-:Y:S03]  /*4100*/  ELECT P3, URZ, PT ;  /* 0x0000000000ff782f */ /* 0x000fe60003860000 */
[----:B------:R-:W-:Y:S01]  /*4110*/  UISETP.NE.AND UP0, UPT, UR4, 0x3, UPT ;  /* 0x000000030400788c */ /* 0x000fe2000bf05270 */
[----:B------:R-:W-:Y:S01]  /*4120*/  PLOP3.LUT P1, PT, PT, PT, UP1, 0x80, 0x8 ;  /* 0x000000000008781c */ /* 0x000fe20003f2f018 */
[----:B------:R-:W-:Y:S02]  /*4130*/  ULEA UR10, UR5, UR54, 0x6 ;  /* 0x00000036050a7291 */ /* 0x000fe4000f8e30ff */
[----:B------:R-:W-:Y:S02]  /*4140*/  USEL UR6, URZ, 0x1, UP0 ;  /* 0x00000001ff067887 */ /* 0x000fe40008000000 */
[----:B------:R-:W-:Y:S02]  /*4150*/  USEL UR30, UR4, URZ, UP0 ;  /* 0x000000ff041e7287 */ /* 0x000fe40008000000 */
[----:B------:R-:W-:Y:S02]  /*4160*/  ULEA UR8, UR5, UR52, 0xb ;  /* 0x0000003405087291 */ /* 0x000fe4000f8e58ff */
[----:B------:R-:W-:Y:S01]  /*4170*/  @UP1 ULEA UR4, UR30, UR34, 0x3 ;  /* 0x000000221e041291 */ /* 0x000fe2000f8e18ff */
[----:B------:R-:W-:Y:S01]  /*4180*/  LOP3.LUT R3, R3, UR6, RZ, 0x3c, !PT ;  /* 0x0000000603037c12 */ /* 0x000fe2000f8e3cff */
[----:B------:R-:W-:Y:S01]  /*4190*/  ULEA UR28, UR5, UR53, 0x5 ;  /* 0x00000035051c7291 */ /* 0x000fe2000f8e28ff */
[----:B-1----:R-:W-:Y:S01]  /*41a0*/  @P3 LOP3.LUT R0, R2, 0xffff, RZ, 0xc0, !PT ;  /* 0x0000ffff02003812 */ /* 0x002fe200078ec0ff */
[----:B------:R-:W-:Y:S01]  /*41b0*/  UISETP.NE.U32.AND UP0, UPT, UR9, URZ, UPT ;  /* 0x000000ff0900728c */ /* 0x000fe2000bf05070 */
[----:B------:R-:W-:Y:S01]  /*41c0*/  @P1 SHF.L.U32 R4, R3, 0x1f, RZ ;  /* 0x0000001f03041819 */ /* 0x000fe200000006ff */
[----:B------:R-:W-:Y:S01]  /*41d0*/  UIADD3 UR26, UPT, UPT, UR10, 0x20, URZ ;  /* 0x000000200a1a7890 */ /* 0x000fe2000fffe0ff */
[----:B------:R-:W-:Y:S01]  /*41e0*/  @P3 R2UR UR32, R0 ;  /* 0x00000000002032ca */ /* 0x000fe200000e0000 */
[----:B------:R-:W-:Y:S01]  /*41f0*/  UIADD3 UR24, UPT, UPT, UR8, 0x2, URZ ;  /* 0x0000000208187890 */ /* 0x000fe2000fffe0ff */
[----:B------:R-:W1:Y:S01]  /*4200*/  @P1 SYNCS.PHASECHK.TRANS64.TRYWAIT P0, [UR4], R4 ;  /* 0x00000004ff0015a7 */ /* 0x000e620008001104 */
[----:B------:R-:W-:Y:S02]  /*4210*/  ULEA UR4, UR5, UR35, 0xa ;  /* 0x0000002305047291 */ /* 0x000fe4000f8e50ff */
[----:B------:R-:W-:Y:S02]  /*4220*/  UIADD3 UR20, UPT, UPT, UR8, 0x4, URZ ;  /* 0x0000000408147890 */ /* 0x000fe4000fffe0ff */
[----:B------:R-:W-:Y:S02]  /*4230*/  UIADD3 UR22, UPT, UPT, UR4, 0x2, URZ ;  /* 0x0000000204167890 */ /* 0x000fe4000fffe0ff */
[----:B------:R-:W-:Y:S02]  /*4240*/  UIADD3 UR18, UPT, UPT, UR4, 0x4, URZ ;  /* 0x0000000404127890 */ /* 0x000fe4000fffe0ff */
[----:B------:R-:W-:Y:S02]  /*4250*/  UIADD3 UR16, UPT, UPT, UR8, 0x6, URZ ;  /* 0x0000000608107890 */ /* 0x000fe4000fffe0ff */
[----:B------:R-:W-:Y:S02]  /*4260*/  UIADD3 UR12, UPT, UPT, UR4, 0x6, URZ ;  /* 0x00000006040c7890 */ /* 0x000fe4000fffe0ff */
[----:B------:R-:W-:Y:S02]  /*4270*/  UIADD3 UR33, UPT, UPT, UR7, 0x18, URZ ;  /* 0x0000001807217890 */ /* 0x000fe4000fffe0ff */
[----:B------:R-:W-:Y:S02]  /*4280*/  UIADD3 UR7, UPT, UPT, UR14, 0x1, URZ ;  /* 0x000000010e077890 */ /* 0x000fe4000fffe0ff */
[----:B------:R-:W-:Y:S01]  /*4290*/  UIADD3 UR14, UPT, UPT, UR14, -0x1, URZ ;  /* 0xffffffff0e0e7890 */ /* 0x000fe2000fffe0ff */
[----:B------:R-:W-:Y:S01]  /*42a0*/  UMOV UR29, 0x4008 ;  /* 0x00004008001d7882 */ /* 0x000fe20000000000 */
[----:B------:R-:W-:Y:S01]  /*42b0*/  UMOV UR11, 0x4008 ;  /* 0x00004008000b7882 */ /* 0x000fe20000000000 */
[----:B------:R-:W-:Y:S01]  /*42c0*/  UTCCP.T.S.4x32dp128bit tmem[UR31+0x1c0], gdesc[UR28] ;  /* 0x0001c01c1f0079e7 */ /* 0x000fe20009100000 */
[----:B------:R-:W-:Y:S01]  /*42d0*/  UTCCP.T.S.4x32dp128bit tmem[UR31+0x1c4], gdesc[UR10] ;  /* 0x0001c40a1f0079e7 */ /* 0x000fe20009100000 */
[----:B------:R-:W-:Y:S01]  /*42e0*/  UMOV UR27, 0x4008 ;  /* 0x00004008001b7882 */ /* 0x000fe20000000000 */
[----:B------:R-:W-:Y:S01]  /*42f0*/  UMOV UR9, 0x40004040 ;  /* 0x4000404000097882 */ /* 0x000fe20000000000 */
[----:B------:R-:W-:Y:S01]  /*4300*/  UTCCP.T.S.4x32dp128bit tmem[UR31+0x1c8], gdesc[UR26] ;  /* 0x0001c81a1f0079e7 */ /* 0x000fe20009100000 */
[----:B------:R-:W-:Y:S01]  /*4310*/  UMOV UR5, 0x40004040 ;  /* 0x4000404000057882 */ /* 0x000fe20000000000 */
[----:B------:R-:W-:Y:S01]  /*4320*/  UMOV UR25, 0x40004040 ;  /* 0x4000404000197882 */ /* 0x000fe20000000000 */
[----:B------:R2:W-:Y:S01]  /*4330*/  UTCQMMA gdesc[UR4], gdesc[UR8], tmem[UR15], tmem[UR42], idesc[UR43], tmem[UR50], UP0 ;  /* 0x00322a0804007dea */ /* 0x0005e2000800030f */
[----:B------:R-:W-:Y:S01]  /*4340*/  UMOV UR23, 0x40004040 ;  /* 0x4000404000177882 */ /* 0x000fe20000000000 */
[----:B------:R-:W-:Y:S01]  /*4350*/  UMOV UR21, 0x40004040 ;  /* 0x4000404000157882 */ /* 0x000fe20000000000 */
[----:B------:R3:W-:Y:S01]  /*4360*/  UTCQMMA gdesc[UR22], gdesc[UR24], tmem[UR15], tmem[UR40], idesc[UR41], tmem[UR48], UPT ;  /* 0x0030281816007dea */ /* 0x0007e2000b80030f */
[----:B------:R-:W-:Y:S01]  /*4370*/  UMOV UR19, 0x40004040 ;  /* 0x4000404000137882 */ /* 0x000fe20000000000 */
[----:B------:R-:W-:Y:S01]  /*4380*/  UMOV UR17, 0x40004040 ;  /* 0x4000404000117882 */ /* 0x000fe20000000000 */
[----:B------:R3:W-:Y:S01]  /*4390*/  UTCQMMA gdesc[UR18], gdesc[UR20], tmem[UR15], tmem[UR38], idesc[UR39], tmem[UR46], UPT ;  /* 0x002e261412007dea */ /* 0x0007e2000b80030f */
[----:B------:R-:W-:Y:S01]  /*43a0*/  UMOV UR13, 0x40004040 ;  /* 0x40004040000d7882 */ /* 0x000fe20000000000 */
[----:B------:R-:W-:Y:S01]  /*43b0*/  UMOV UR6, 0x1 ;  /* 0x0000000100067882 */ /* 0x000fe20000000000 */
[----:B------:R3:W-:Y:S01]  /*43c0*/  UTCQMMA gdesc[UR12], gdesc[UR16], tmem[UR15], tmem[UR36], idesc[UR37], tmem[UR44], UPT ;  /* 0x002c24100c007dea */ /* 0x0007e2000b80030f */
[----:B------:R3:W-:Y:S01]  /*43d0*/  UTCBAR.MULTICAST [UR33], URZ, UR32 ;  /* 0x000000ff210073e9 */ /* 0x0007e20008000820 */
[----:B--2---:R-:W-:Y:S01]  /*43e0*/  UMOV UR9, 0x1 ;  /* 0x0000000100097882 */ /* 0x004fe20000000000 */
[----:B------:R-:W-:Y:S01]  /*43f0*/  UMOV UR5, UR30 ;  /* 0x0000001e00057c82 */ /* 0x000fe20008000000 */
[----:B-1----:R-:W-:Y:S01]  /*4400*/  @P1 VOTEU.ANY UP0, P0 ;  /* 0x0000000000ff1886 */ /* 0x002fe20000000100 */
[----:B------:R-:W-:Y:S02]  /*4410*/  @UP1 USEL UR6, URZ, 0x1, !UP0 ;  /* 0x00000001ff061887 */ /* 0x000fe4000c000000 */
[----:B------:R-:W-:Y:S09]  /*4420*/  UISETP.GT.U32.AND UP0, UPT, UR7, 0x1, UPT ;  /* 0x000000010700788c */ /* 0x000ff2000bf04070 */
[----:B---3--:R-:W-:Y:S05]  /*4430*/  BRA.U UP0, `(.L_x_71) ;  /* 0xfffffffd00107547 */ /* 0x008fea000b83ffff */
.L_x_68:
[C---:B------:R-:W-:Y:S01]  /*4440*/  ISETP.NE.AND P0, PT, R9.reuse, 0x2, PT ;  /* 0x000000020900780c */ /* 0x040fe20003f05270 */
[----:B------:R1:W-:Y:S01]  /*4450*/  UTCBAR [UR66], URZ ;  /* 0x000000ff420073e9 */ /* 0x0003e200080000ff */
[----:B------:R-:W-:Y:S02]  /*4460*/  UMOV UR5, UR55 ;  /* 0x0000003700057c82 */ /* 0x000fe40008000000 */
[----:B------:R-:W-:Y:S02]  /*4470*/  SEL R5, RZ, 0x1, P0 ;  /* 0x00000001ff057807 */ /* 0x000fe40000000000 */
[----:B------:R-:W-:Y:S02]  /*4480*/  SEL R9, R9, RZ, P0 ;  /* 0x000000ff09097207 */ /* 0x000fe40000000000 */
[----:B------:R-:W-:Y:S01]  /*4490*/  LOP3.LUT R8, R8, R5, RZ, 0x3c, !PT ;  /* 0x0000000508087212 */ /* 0x000fe200078e3cff */
[----:B------:R-:W-:Y:S06]  /*44a0*/  @P2 BRA `(.L_x_72) ;  /* 0xfffffff4009c2947 */ /* 0x000fec000383ffff */
[----:B------:R-:W3:Y:S01]  /*44b0*/  S2UR UR6, SR_CgaCtaId ;  /* 0x00000000000679c3 */ /* 0x000ee20000008800 */
[----:B------:R-:W-:Y:S01]  /*44c0*/  ELECT P0, URZ, PT ;  /* 0x0000000000ff782f */ /* 0x000fe20003800000 */
[----:B------:R-:W-:Y:S01]  /*44d0*/  IMAD.MOV.U32 R0, RZ, RZ, 0x1 ;  /* 0x00000001ff007424 */ /* 0x000fe200078e00ff */
[----:B------:R-:W-:Y:S01]  /*44e0*/  UMOV UR4, 0x40 ;  /* 0x0000004000047882 */ /* 0x000fe20000000000 */
[----:B------:R-:W-:-:S04]  /*44f0*/  SHF.L.U32 R3, RZ, 0x1f, RZ ;  /* 0x0000001fff037819 */ /* 0x000fc800000006ff */
[----:B------:R-:W-:Y:S01]  /*4500*/  UVIRTCOUNT.DEALLOC.SMPOOL 0x80 ;  /* 0x000000800000784c */ /* 0x000fe20000000000 */
[----:B---3--:R-:W-:-:S09]  /*4510*/  ULEA UR6, UR6, UR4, 0x18 ;  /* 0x0000000406067291 */ /* 0x008fd2000f8ec0ff */
[----:B------:R3:W-:Y:S01]  /*4520*/  @P0 STS.U8 [UR6+0x1c], R0 ;  /* 0x00001c00ff000988 */ /* 0x0007e20008000006 */
[----:B------:R-:W4:Y:S02]  /*4530*/  SYNCS.PHASECHK.TRANS64.TRYWAIT P0, [UR34+0xd0], R3 ;  /* 0x0000d003ff0075a7 */ /* 0x000f240008001122 */
[----:B---34-:R-:W-:Y:S05]  /*4540*/  @!P0 BRA `(.L_x_73) ;  /* 0x000000e800c48947 */ /* 0x018fea0003800000 */
.L_x_212:
[----:B------:R-:W-:Y:S01]  /*4550*/  NOP ;  /* 0x0000000000007918 */ /* 0x000fe20000000000 */
[----:B---3--:R-:W3:Y:S01]  /*4560*/  LDS R0, [UR6+0x14] ;  /* 0x00001406ff007984 */ /* 0x008ee20008000800 */
[----:B------:R-:W-:Y:S01]  /*4570*/  ULOP3.LUT UR4, UR31, 0xffff, URZ, 0xc0, !UPT ;  /* 0x0000ffff1f047892 */ /* 0x000fe2000f8ec0ff */
[----:B------:R-:W-:Y:S01]  /*4580*/  UMOV UR5, 0xffff ;  /* 0x0000ffff00057882 */ /* 0x000fe20000000000 */
[----:B--2---:R-:W-:Y:S02]  /*4590*/  UMOV UR7, 0x1 ;  /* 0x0000000100077882 */ /* 0x004fe40000000000 */
[----:B------:R-:W-:-:S04]  /*45a0*/  USHF.R.U32.HI UR4, URZ, 0x5, UR4 ;  /* 0x00000005ff047899 */ /* 0x000fc80008011604 */
[----:B------:R-:W-:Y:S02]  /*45b0*/  USHF.L.U32 UR5, UR5, UR4, URZ ;  /* 0x0000000405057299 */ /* 0x000fe400080006ff */
[----:B------:R-:W-:-:S04]  /*45c0*/  USHF.L.U32 UR4, UR7, UR4, URZ ;  /* 0x0000000407047299 */ /* 0x000fc800080006ff */
[----:B---3--:R-:W-:-:S04]  /*45d0*/  LOP3.LUT R0, R0, UR5, RZ, 0xc0, !PT ;  /* 0x0000000500007c12 */ /* 0x008fc8000f8ec0ff */
[----:B------:R-:W-:-:S13]  /*45e0*/  ISETP.NE.AND P0, PT, R0, UR5, PT ;  /* 0x0000000500007c0c */ /* 0x000fda000bf05270 */
[----:B------:R-:W-:Y:S05]  /*45f0*/  @P0 BRA `(.L_x_74) ;  /* 0x0000000000580947 */ /* 0x000fea0003800000 */
[----:B------:R-:W2:Y:S02]  /*4600*/  LDS R0, [UR6+0x18] ;  /* 0x00001806ff007984 */ /* 0x000ea40008000800 */
[----:B--2---:R-:W-:-:S04]  /*4610*/  LOP3.LUT R0, R0, UR4, RZ, 0xc0, !PT ;  /* 0x0000000400007c12 */ /* 0x004fc8000f8ec0ff */
[----:B------:R-:W-:-:S13]  /*4620*/  ISETP.NE.AND P0, PT, R0, UR4, PT ;  /* 0x0000000400007c0c */ /* 0x000fda000bf05270 */
[----:B------:R-:W-:Y:S05]  /*4630*/  @P0 BRA `(.L_x_75) ;  /* 0x00000000003c0947 */ /* 0x000fea0003800000 */
[----:B------:R-:W2:Y:S01]  /*4640*/  S2R R2, SR_LANEID ;  /* 0x0000000000027919 */ /* 0x000ea20000000000 */
[----:B------:R-:W-:Y:S01]  /*4650*/  ULOP3.LUT UR5, URZ, UR5, URZ, 0x33, !UPT ;  /* 0x00000005ff057292 */ /* 0x000fe2000f8e33ff */
[----:B------:R-:W-:Y:S01]  /*4660*/  LOP3.LUT R4, RZ, UR4, RZ, 0x33, !PT ;  /* 0x00000004ff047c12 */ /* 0x000fe2000f8e33ff */
[----:B------:R-:W-:Y:S02]  /*4670*/  VOTEU.ANY UR4, UPT, PT ;  /* 0x0000000000047886 */ /* 0x000fe400038e0100 */
[----:B------:R-:W-:Y:S01]  /*4680*/  UFLO.U32 UR4, UR4 ;  /* 0x00000004000472bd */ /* 0x000fe200080e0000 */
[----:B------:R-:W3:Y:S01]  /*4690*/  REDUX UR7, R4 ;  /* 0x00000000040773c4 */ /* 0x000ee20000000000 */
[----:B------:R-:W-:-:S06]  /*46a0*/  IMAD.U32 R0, RZ, RZ, UR5 ;  /* 0x00000005ff007e24 */ /* 0x000fcc000f8e00ff */
[----:B------:R4:W-:Y:S01]  /*46b0*/  UTCATOMSWS.AND URZ, UR5 ;  /* 0x0000000500ff79e3 */ /* 0x0009e20008000000 */
[----:B------:R-:W1:Y:S01]  /*46c0*/  REDUX UR8, R0 ;  /* 0x00000000000873c4 */ /* 0x000e620000000000 */
[----:B--2---:R-:W-:Y:S01]  /*46d0*/  ISETP.EQ.U32.AND P0, PT, R2, UR4, PT ;  /* 0x0000000402007c0c */ /* 0x004fe2000bf02070 */
[----:B---3--:R-:W-:Y:S01]  /*46e0*/  IMAD.U32 R2, RZ, RZ, UR7 ;  /* 0x00000007ff027e24 */ /* 0x008fe2000f8e00ff */
[----:B-1----:R-:W-:-:S11]  /*46f0*/  MOV R3, UR8 ;  /* 0x0000000800037c02 */ /* 0x002fd60008000f00 */
[----:B------:R4:W-:Y:S04]  /*4700*/  @P0 ATOMS.AND RZ, [UR6+0x14], R3 ;  /* 0x00001403ffff098c */ /* 0x0009e8000a800006 */
[----:B------:R4:W-:Y:S01]  /*4710*/  @P0 ATOMS.AND RZ, [UR6+0x18], R2 ;  /* 0x00001802ffff098c */ /* 0x0009e2000a800006 */
[----:B------:R-:W-:Y:S05]  /*4720*/  BRA `(.L_x_76) ;  /* 0x0000000000147947 */ /* 0x000fea0003800000 */
.L_x_75:
[----:B------:R-:W-:Y:S02]  /*4730*/  MOV R2, 0x4750 ;  /* 0x0000475000027802 */ /* 0x000fe40000000f00 */
[----:B-1---5:R-:W-:Y:S05]  /*4740*/  CALL.REL.NOINC `($__internal_0_$__cuda_sm10x_tcgen05_guardrail_trap_col_being_dealloced_not_returned_by_alloc) ;  /* 0x000000f000607944 */ /* 0x022fea0003c00000 */
[----:B------:R-:W-:Y:S05]  /*4750*/  BRA `(.L_x_76) ;  /* 0x0000000000087947 */ /* 0x000fea0003800000 */
.L_x_74:
[----:B------:R-:W-:Y:S02]  /*4760*/  MOV R2, 0x4780 ;  /* 0x0000478000027802 */ /* 0x000fe40000000f00 */
[----:B-1---5:R-:W-:Y:S05]  /*4770*/  CALL.REL.NOINC `($__internal_2_$__cuda_sm10x_tcgen05_guardrail_trap_unallocated_columns_being_dealloced) ;  /* 0x000000f0006c7944 */ /* 0x022fea0003c00000 */
.L_x_76:
[----:B------:R-:W-:Y:S01]  /*4780*/  NOP ;  /* 0x0000000000007918 */ /* 0x000fe20000000000 */
[----:B----4-:R-:W-:Y:S05]  /*4790*/  EXIT ;  /* 0x000000000000794d */ /* 0x010fea0003800000 */
.L_x_58:
[----:B------:R-:W-:-:S09]  /*47a0*/  UISETP.NE.OR UP0, UPT, UR21, 0x3, !UP3 ;  /* 0x000000031500788c */ /* 0x000fd2000df05670 */
[----:B------:R-:W-:Y:S05]  /*47b0*/  BRA.U UP0, `(.L_x_77) ;  /* 0x0000001900bc7547 */ /* 0x000fea000b800000 */
[----:B------:R-:W2:Y:S01]  /*47c0*/  S2UR UR10, SR_CgaCtaId ;  /* 0x00000000000a79c3 */ /* 0x000ea20000008800 */
[----:B------:R-:W3:Y:S01]  /*47d0*/  LDCU UR54, c[0x0][0x370] ;  /* 0x00006e00ff3677ac */ /* 0x000ee20008000800 */
[----:B------:R-:W-:Y:S01]  /*47e0*/  HFMA2 R14, -RZ, RZ, 0, 0 ;  /* 0x00000000ff0e7431 */ /* 0x000fe200000001ff */
[----:B------:R-:W-:Y:S01]  /*47f0*/  MOV R13, RZ ;  /* 0x000000ff000d7202 */ /* 0x000fe20000000f00 */
[----:B------:R-:W-:Y:S01]  /*4800*/  HFMA2 R7, -RZ, RZ, 0, 0.0078125 ;  /* 0x00002000ff077431 */ /* 0x000fe200000001ff */
[----:B------:R-:W3:Y:S03]  /*4810*/  LDCU.128 UR64, c[0x0][0xf10] ;  /* 0x0001e200ff4077ac */ /* 0x000ee60008000c00 */
[----:B------:R-:W4:Y:S01]  /*4820*/  LDC.64 R16, c[0x0][0x348] ;  /* 0x0000d200ff107b82 */ /* 0x000f220000000a00 */
[----:B------:R-:W1:Y:S01]  /*4830*/  LDCU UR53, c[0x0][0x374] ;  /* 0x00006e80ff3577ac */ /* 0x000e620008000800 */
[----:B------:R-:W2:Y:S06]  /*4840*/  LDCU UR15, c[0x0][0xf0c] ;  /* 0x0001e180ff0f77ac */ /* 0x000eac0008000800 */
[----:B------:R-:W4:Y:S01]  /*4850*/  LDC.64 R2, c[0x0][0xc88] ;  /* 0x00032200ff027b82 */ /* 0x000f220000000a00 */
[----:B------:R-:W4:Y:S01]  /*4860*/  LDCU UR63, c[0x0][0xf20] ;  /* 0x0001e400ff3f77ac */ /* 0x000f220008000800 */
[----:B------:R-:W4:Y:S06]  /*4870*/  LDCU UR4, c[0x0][0xf30] ;  /* 0x0001e600ff0477ac */ /* 0x000f2c0008000800 */
[----:B------:R-:W4:Y:S01]  /*4880*/  LDC.64 R4, c[0x0][0xc90] ;  /* 0x00032400ff047b82 */ /* 0x000f220000000a00 */
[----:B------:R-:W-:Y:S01]  /*4890*/  UMOV UR21, 0x400 ;  /* 0x0000040000157882 */ /* 0x000fe20000000000 */
[----:B---3--:R-:W-:-:S02]  /*48a0*/  UIMAD.WIDE.U32 UR6, UR54, UR64, URZ ;  /* 0x00000040360672a5 */ /* 0x008fc4000f8e00ff */
[----:B-1----:R-:W-:Y:S02]  /*48b0*/  UIMAD.WIDE.U32 UR8, UR53, UR67, URZ ;  /* 0x00000043350872a5 */ /* 0x002fe4000f8e00ff */
[----:B--2---:R-:W-:Y:S02]  /*48c0*/  ULEA UR21, UR10, UR21, 0x18 ;  /* 0x000000150a157291 */ /* 0x004fe4000f8ec0ff */
[----:B------:R-:W-:Y:S02]  /*48d0*/  UPLOP3.LUT UP1, UPT, UPT, UPT, UPT, 0x40, 0x4 ;  /* 0x000000000004789c */ /* 0x000fe40003f2e870 */
[----:B------:R-:W-:Y:S02]  /*48e0*/  UIADD3 UR57, UPT, UPT, UR21, 0x30, URZ ;  /* 0x0000003015397890 */ /* 0x000fe4000fffe0ff */
[----:B------:R-:W-:Y:S02]  /*48f0*/  UIADD3 UR49, UPT, UPT, UR21, 0x38, URZ ;  /* 0x0000003815317890 */ /* 0x000fe4000fffe0ff */
[----:B------:R-:W-:-:S02]  /*4900*/  UIADD3 UR41, UPT, UPT, UR21, 0x40, URZ ;  /* 0x0000004015297890 */ /* 0x000fc4000fffe0ff */
[----:B------:R-:W-:Y:S01]  /*4910*/  UIADD3 UR33, UPT, UPT, UR21, 0x48, URZ ;  /* 0x0000004815217890 */ /* 0x000fe2000fffe0ff */
[----:B------:R-:W-:Y:S01]  /*4920*/  UMOV UR6, UR7 ;  /* 0x0000000700067c82 */ /* 0x000fe20008000000 */
[----:B------:R-:W-:Y:S01]  /*4930*/  UMOV UR5, UR9 ;  /* 0x0000000900057c82 */ /* 0x000fe20008000000 */
[----:B------:R-:W-:Y:S02]  /*4940*/  UISETP.GE.AND UP0, UPT, UR39, 0x1, UPT ;  /* 0x000000012700788c */ /* 0x000fe4000bf06270 */
[----:B------:R-:W-:Y:S01]  /*4950*/  UISETP.NE.AND UP4, UPT, UR39, 0x1, UPT ;  /* 0x000000012700788c */ /* 0x000fe2000bf85270 */
[----:B------:R-:W1:Y:S01]  /*4960*/  LDCU.64 UR22, c[0x0][0xf28] ;  /* 0x0001e500ff1677ac */ /* 0x000e620008000a00 */
[----:B------:R-:W-:Y:S02]  /*4970*/  UISETP.NE.AND UP6, UPT, UR15, 0x1, UPT ;  /* 0x000000010f00788c */ /* 0x000fe4000bfc5270 */
[----:B------:R-:W-:Y:S02]  /*4980*/  UISETP.NE.AND UP5, UPT, UR66, 0x1, UPT ;  /* 0x000000014200788c */ /* 0x000fe4000bfa5270 */
[----:B------:R-:W-:-:S02]  /*4990*/  USHF.R.U32.HI UR61, URZ, UR65, UR6 ;  /* 0x00000041ff3d7299 */ /* 0x000fc40008011606 */
[----:B------:R-:W-:Y:S02]  /*49a0*/  UPRMT UR46, UR10, 0x654, UR57 ;  /* 0x000006540a2e7896 */ /* 0x000fe40008000039 */
[----:B------:R-:W-:Y:S02]  /*49b0*/  UPRMT UR45, UR10, 0x654, UR49 ;  /* 0x000006540a2d7896 */ /* 0x000fe40008000031 */
[----:B------:R-:W-:Y:S02]  /*49c0*/  UPRMT UR38, UR10, 0x654, UR41 ;  /* 0x000006540a267896 */ /* 0x000fe40008000029 */
[----:B------:R-:W-:Y:S02]  /*49d0*/  UPRMT UR37, UR10, 0x654, UR33 ;  /* 0x000006540a257896 */ /* 0x000fe40008000021 */
[----:B----4-:R-:W-:Y:S02]  /*49e0*/  USHF.R.U32.HI UR55, URZ, UR63, UR5 ;  /* 0x0000003fff377299 */ /* 0x010fe40008011605 */
[----:B------:R-:W-:Y:S01]  /*49f0*/  UISETP.NE.AND UP3, UPT, UR4, 0x1, UPT ;  /* 0x000000010400788c */ /* 0x000fe2000bf65270 */
[----:B-1----:R-:W-:-:S10]  /*4a00*/  UMOV UR29, URZ ;  /* 0x000000ff001d7c82 */ /* 0x002fd40008000000 */
.L_x_92:
[C---:B------:R-:W-:Y:S02]  /*4a10*/  LEA R12, R14.reuse, UR21, 0x3 ;  /* 0x000000150e0c7c11 */ /* 0x040fe4000f8e18ff */
[----:B------:R-:W-:Y:S02]  /*4a20*/  SHF.L.U32 R9, R13, 0x1f, RZ ;  /* 0x0000001f0d097819 */ /* 0x000fe400000006ff */
[----:B------:R-:W-:Y:S02]  /*4a30*/  LEA R10, R14, UR21, 0x4 ;  /* 0x000000150e0a7c11 */ /* 0x000fe4000f8e20ff */
[----:B------:R-:W1:Y:S02]  /*4a40*/  SYNCS.PHASECHK.TRANS64.TRYWAIT P0, [R12+URZ+0x80], R9 ;  /* 0x000080090c0075a7 */ /* 0x000e6400080011ff */
[----:B-12---:R-:W-:Y:S05]  /*4a50*/  @!P0 BRA `(.L_x_78) ;  /* 0x000000e400988947 */ /* 0x006fea0003800000 */
.L_x_213:
[----:B-1----:R-:W1:Y:S01]  /*4a60*/  LDS.128 R8, [R10+0xe0] ;  /* 0x0000e0000a087984 */ /* 0x002e620000000c00 */
[----:B------:R-:W-:Y:S01]  /*4a70*/  UISETP.GE.AND UP0, UPT, UR39, 0x1, UPT ;  /* 0x000000012700788c */ /* 0x000fe2000bf06270 */
[----:B------:R-:W-:Y:S01]  /*4a80*/  @!PT LDS RZ, [RZ] ;  /* 0x00000000fffff984 */ /* 0x000fe20000000800 */
[----:B------:R-:W-:Y:S01]  /*4a90*/  @!PT LDS RZ, [RZ] ;  /* 0x00000000fffff984 */ /* 0x000fe20000000800 */
[----:B------:R-:W-:Y:S01]  /*4aa0*/  @!PT LDS RZ, [RZ] ;  /* 0x00000000fffff984 */ /* 0x000fe20000000800 */
[----:B------:R-:W-:Y:S01]  /*4ab0*/  @!PT LDS RZ, [RZ] ;  /* 0x00000000fffff984 */ /* 0x000fe20000000800 */
[----:B------:R2:W-:Y:S06]  /*4ac0*/  MEMBAR.ALL.CTA ;  /* 0x0000000000007992 */ /* 0x0005ec0000008000 */
[----:B--2---:R-:W2:Y:S01]  /*4ad0*/  FENCE.VIEW.ASYNC.S ;  /* 0x00000000000073c6 */ /* 0x004ea20000000000 */
[----:B-1----:R-:W-:Y:S11]  /*4ae0*/  LOP3.LUT P0, RZ, R10, 0x1, RZ, 0xc0, !PT ;  /* 0x000000010aff7812 */ /* 0x002ff6000780c0ff */
[----:B------:R-:W-:Y:S02]  /*4af0*/  @!UPT UIADD3 URZ, UPT, UPT, URZ, URZ, URZ ;  /* 0x000000fffffff290 */ /* 0x000fe4000fffe0ff */
[----:B--2---:R-:W-:Y:S01]  /*4b00*/  VOTEU.ANY UP2, P0 ;  /* 0x0000000000ff7886 */ /* 0x004fe20000040100 */
[----:B------:R-:W-:Y:S11]  /*4b10*/  PLOP3.LUT P0, PT, PT, PT, UP2, 0x80, 0x8 ;  /* 0x000000000008781c */ /* 0x000ff60003f0f028 */
[----:B------:R-:W-:Y:S02]  /*4b20*/  @!UPT UIADD3 URZ, UPT, UPT, URZ, URZ, URZ ;  /* 0x000000fffffff290 */ /* 0x000fe4000fffe0ff */
[----:B------:R-:W-:Y:S02]  /*4b30*/  @P0 SHF.R.U32.HI R0, RZ, 0x10, R9 ;  /* 0x00000010ff000819 */ /* 0x000fe40000011609 */
[----:B------:R-:W-:Y:S02]  /*4b40*/  @P0 MOV R6, R8 ;  /* 0x0000000800060202 */ /* 0x000fe40000000f00 */
[----:B------:R-:W-:Y:S01]  /*4b50*/  @P0 R2UR UR4, R0 ;  /* 0x00000000000402ca */ /* 0x000fe200000e0000 */
[----:B------:R-:W-:Y:S01]  /*4b60*/  VIADD R0, R12, 0x90 ;  /* 0x000000900c007836 */ /* 0x000fe20000000000 */
[----:B------:R-:W-:Y:S02]  /*4b70*/  @P0 LOP3.LUT R8, R9, 0xffff, RZ, 0xc0, !PT ;  /* 0x0000ffff09080812 */ /* 0x000fe400078ec0ff */
[----:B------:R-:W-:Y:S02]  /*4b80*/  @P0 R2UR UR6, R6 ;  /* 0x00000000060602ca */ /* 0x000fe400000e0000 */
[----:B------:R-:W-:Y:S02]  /*4b90*/  PRMT R0, RZ, 0x654, R0 ;  /* 0x00000654ff007816 */ /* 0x000fe40000000000 */
[----:B------:R-:W-:Y:S02]  /*4ba0*/  @P0 R2UR UR5, R8 ;  /* 0x00000000080502ca */ /* 0x000fe400000e0000 */
[----:B------:R1:W-:Y:S03]  /*4bb0*/  SYNCS.ARRIVE.TRANS64.RED.A1T0 RZ, [R0+URZ], RZ ;  /* 0x000000ff00ff79a7 */ /* 0x0003e600081004ff */
[----:B------:R-:W-:Y:S04]  /*4bc0*/  @UP2 UMOV UR47, UR4 ;  /* 0x00000004002f2c82 */ /* 0x000fe80008000000 */
[----:B------:R-:W-:Y:S04]  /*4bd0*/  @UP2 UMOV UR14, UR6 ;  /* 0x00000006000e2c82 */ /* 0x000fe80008000000 */
[----:B------:R-:W-:Y:S01]  /*4be0*/  @UP2 UMOV UR13, UR5 ;  /* 0x00000005000d2c82 */ /* 0x000fe20008000000 */
[----:B------:R-:W-:Y:S05]  /*4bf0*/  BRA.U !UP0, `(.L_x_79) ;  /* 0x0000000108a47547 */ /* 0x000fea000b800000 */
[----:B------:R-:W-:Y:S02]  /*4c00*/  UIMAD.WIDE.U32 UR16, UR13, UR67, URZ ;  /* 0x000000430d1072a5 */ /* 0x000fe4000f8e00ff */
[----:B------:R-:W-:Y:S02]  /*4c10*/  UIMAD.WIDE.U32 UR24, UR14, UR64, URZ ;  /* 0x000000400e1872a5 */ /* 0x000fe4000f8e00ff */
[----:B------:R-:W-:Y:S02]  /*4c20*/  USEL UR4, UR53, UR55, !UP5 ;  /* 0x0000003735047287 */ /* 0x000fe4000e800000 */
[----:B------:R-:W-:Y:S02]  /*4c30*/  USEL UR7, UR54, UR61, !UP6 ;  /* 0x0000003d36077287 */ /* 0x000fe4000f000000 */
[----:B------:R-:W-:Y:S02]  /*4c40*/  UIMAD.WIDE.U32 UR8, UR4, UR22, URZ ;  /* 0x00000016040872a5 */ /* 0x000fe4000f8e00ff */
[----:B------:R-:W-:Y:S01]  /*4c50*/  UIMAD.WIDE.U32 UR10, UR7, UR22, URZ ;  /* 0x00000016070a72a5 */ /* 0x000fe2000f8e00ff */
[----:B------:R-:W-:Y:S02]  /*4c60*/  UMOV UR5, UR17 ;  /* 0x0000001100057c82 */ /* 0x000fe40008000000 */
[----:B------:R-:W-:Y:S03]  /*4c70*/  USHF.R.U32.HI UR6, URZ, UR63, UR5 ;  /* 0x0000003fff067299 */ /* 0x000fe60008011605 */
[----:B------:R-:W-:Y:S01]  /*4c80*/  UMOV UR5, UR25 ;  /* 0x0000001900057c82 */ /* 0x000fe20008000000 */
[----:B------:R-:W-:Y:S02]  /*4c90*/  USEL UR6, UR13, UR6, !UP5 ;  /* 0x000000060d067287 */ /* 0x000fe4000e800000 */
[----:B------:R-:W-:Y:S03]  /*4ca0*/  USHF.R.U32.HI UR12, URZ, UR65, UR5 ;  /* 0x00000041ff0c7299 */ /* 0x000fe60008011605 */
[----:B------:R-:W-:Y:S02]  /*4cb0*/  UMOV UR5, UR9 ;  /* 0x0000000900057c82 */ /* 0x000fe40008000000 */
[----:B------:R-:W-:Y:S03]  /*4cc0*/  @UP4 USHF.R.U32.HI UR4, URZ, UR23, UR5 ;  /* 0x00000017ff044299 */ /* 0x000fe60008011605 */
[----:B------:R-:W-:Y:S01]  /*4cd0*/  UMOV UR5, UR11 ;  /* 0x0000000b00057c82 */ /* 0x000fe20008000000 */
[----:B------:R-:W-:Y:S02]  /*4ce0*/  UIMAD UR4, UR39, UR4, URZ ;  /* 0x00000004270472a4 */ /* 0x000fe4000f8e02ff */
[----:B------:R-:W-:Y:S02]  /*4cf0*/  @UP4 USHF.R.U32.HI UR7, URZ, UR23, UR5 ;  /* 0x00000017ff074299 */ /* 0x000fe40008011605 */
[----:B------:R-:W-:Y:S02]  /*4d00*/  UIMAD.WIDE.U32 UR10, UR6, UR22, URZ ;  /* 0x00000016060a72a5 */ /* 0x000fe4000f8e00ff */
[----:B------:R-:W-:Y:S02]  /*4d10*/  USEL UR5, UR14, UR12, !UP6 ;  /* 0x0000000c0e057287 */ /* 0x000fe4000f000000 */
[----:B------:R-:W-:Y:S02]  /*4d20*/  UIMAD UR8, UR39, UR7, URZ ;  /* 0x00000007270872a4 */ /* 0x000fe4000f8e02ff */
[----:B------:R-:W-:Y:S03]  /*4d30*/  UISETP.GE.AND UP0, UPT, UR6, UR4, UPT ;  /* 0x000000040600728c */ /* 0x000fe6000bf06270 */
[----:B------:R-:W-:Y:S01]  /*4d40*/  UMOV UR4, UR11 ;  /* 0x0000000b00047c82 */ /* 0x000fe20008000000 */
[----:B------:R-:W-:Y:S02]  /*4d50*/  UISETP.GE.OR UP0, UPT, UR5, UR8, UP0 ;  /* 0x000000080500728c */ /* 0x000fe40008706670 */
[----:B------:R-:W-:Y:S02]  /*4d60*/  USHF.R.U32.HI UR4, URZ, UR23, UR4 ;  /* 0x00000017ff047299 */ /* 0x000fe40008011604 */
[----:B------:R-:W-:Y:S02]  /*4d70*/  UIMAD.WIDE.U32 UR8, UR5, UR22, URZ ;  /* 0x00000016050872a5 */ /* 0x000fe4000f8e00ff */
[----:B------:R-:W-:Y:S04]  /*4d80*/  USEL UR10, UR6, UR4, !UP4 ;  /* 0x00000004060a7287 */ /* 0x000fe8000e000000 */
[----:B------:R-:W-:Y:S01]  /*4d90*/  UIADD3 UR11, UPT, UPT, -UR10, URZ, URZ ;  /* 0x000000ff0a0b7290 */ /* 0x000fe2000fffe1ff */
[----:B------:R-:W-:Y:S02]  /*4da0*/  @!UP0 UMOV UR4, UR9 ;  /* 0x0000000900048c82 */ /* 0x000fe40008000000 */
[----:B------:R-:W-:Y:S02]  /*4db0*/  @!UP0 USHF.R.U32.HI UR4, URZ, UR23, UR4 ;  /* 0x00000017ff048299 */ /* 0x000fe40008011604 */
[----:B------:R-:W-:Y:S02]  /*4dc0*/  UIMAD UR8, UR39, UR11, UR6 ;  /* 0x0000000b270872a4 */ /* 0x000fe4000f8e0206 */
[----:B------:R-:W-:Y:S04]  /*4dd0*/  @!UP0 USEL UR4, UR5, UR4, !UP4 ;  /* 0x0000000405048287 */ /* 0x000fe8000e000000 */
[----:B------:R-:W-:Y:S02]  /*4de0*/  @!UP0 UIMAD UR7, UR7, UR8, UR4 ;  /* 0x00000008070782a4 */ /* 0x000fe4000f8e0204 */
[----:B------:R-:W-:Y:S02]  /*4df0*/  @!UP0 UIADD3 UR9, UPT, UPT, UR10, -UR4, URZ ;  /* 0x800000040a098290 */ /* 0x000fe4000fffe0ff */
[----:B------:R-:W-:Y:S02]  /*4e00*/  UIADD3 UR8, UPT, UPT, -UR6, URZ, URZ ;  /* 0x000000ff06087290 */ /* 0x000fe4000fffe1ff */
[----:B------:R-:W-:Y:S02]  /*4e10*/  UIADD3 UR4, UPT, UPT, -UR5, URZ, URZ ;  /* 0x000000ff05047290 */ /* 0x000fe4000fffe1ff */
[----:B------:R-:W-:Y:S03]  /*4e20*/  @!UP0 UIMAD UR6, UR9, UR39, UR5 ;  /* 0x00000027090682a4 */ /* 0x000fe6000f8e0205 */
[----:B------:R-:W-:Y:S01]  /*4e30*/  @!UP0 UMOV UR5, UR7 ;  /* 0x0000000700058c82 */ /* 0x000fe20008000000 */
[----:B------:R-:W-:Y:S02]  /*4e40*/  UIMAD UR7, UR15, UR4, UR14 ;  /* 0x000000040f0772a4 */ /* 0x000fe4000f8e020e */
[----:B------:R-:W-:Y:S02]  /*4e50*/  UIMAD UR4, UR66, UR8, UR13 ;  /* 0x00000008420472a4 */ /* 0x000fe4000f8e020d */
[----:B------:R-:W-:Y:S02]  /*4e60*/  UIMAD UR14, UR5, UR15, UR7 ;  /* 0x0000000f050e72a4 */ /* 0x000fe4000f8e0207 */
[----:B------:R-:W-:Y:S11]  /*4e70*/  UIMAD UR13, UR6, UR66, UR4 ;  /* 0x00000042060d72a4 */ /* 0x000ff6000f8e0204 */
[----:B------:R-:W-:Y:S01]  /*4e80*/  @!UPT UIADD3 URZ, UPT, UPT, URZ, URZ, URZ ;  /* 0x000000fffffff290 */ /* 0x000fe2000fffe0ff */
.L_x_79:
[----:B------:R-:W2:Y:S01]  /*4e90*/  @!UP3 LDCU.128 UR8, c[0x0][0xf10] ;  /* 0x0001e200ff08b7ac */ /* 0x000ea20008000c00 */
[----:B------:R-:W-:Y:S01]  /*4ea0*/  IMAD.MOV.U32 R10, RZ, RZ, 0x1 ;  /* 0x00000001ff0a7424 */ /* 0x000fe200078e00ff */
[C---:B------:R-:W-:Y:S02]  /*4eb0*/  ISETP.NE.U32.AND P1, PT, R4.reuse, RZ, PT ;  /* 0x000000ff0400720c */ /* 0x040fe40003f25070 */
[----:B------:R-:W-:Y:S02]  /*4ec0*/  ISETP.NE.U32.AND P0, PT, R4, RZ, PT ;  /* 0x000000ff0400720c */ /* 0x000fe40003f05070 */
[C---:B------:R-:W-:Y:S01]  /*4ed0*/  ISETP.NE.AND.EX P1, PT, R5.reuse, RZ, PT, P1 ;  /* 0x000000ff0500720c */ /* 0x040fe20003f25310 */
[----:B------:R-:W3:Y:S01]  /*4ee0*/  @!UP3 LDCU UR5, c[0x0][0xf0c] ;  /* 0x0001e180ff05b7ac */ /* 0x000ee20008000800 */
[----:B------:R-:W-:Y:S02]  /*4ef0*/  ISETP.NE.AND.EX P0, PT, R5, RZ, PT, P0 ;  /* 0x000000ff0500720c */ /* 0x000fe40003f05300 */
[----:B------:R-:W-:Y:S01]  /*4f00*/  SHF.L.U32 R10, R10, 0x1f, RZ ;  /* 0x0000001f0a0a7819 */ /* 0x000fe200000006ff */
[----:B------:R-:W4:Y:S01]  /*4f10*/  @!UP3 LDCU UR4, c[0x0][0xf20] ;  /* 0x0001e400ff04b7ac */ /* 0x000f220008000800 */
[----:B------:R-:W-:Y:S02]  /*4f20*/  USHF.L.U32 UR17, UR20, 0x8, URZ ;  /* 0x0000000814117899 */ /* 0x000fe400080006ff */
[----:B--2---:R-:W-:Y:S02]  /*4f30*/  UIMAD.WIDE.U32 UR6, UR14, UR8, URZ ;  /* 0x000000080e0672a5 */ /* 0x004fe4000f8e00ff */
[----:B------:R-:W-:Y:S02]  /*4f40*/  USHF.L.U32 UR59, UR19, 0x7, URZ ;  /* 0x00000007133b7899 */ /* 0x000fe400080006ff */
[----:B------:R-:W-:Y:S02]  /*4f50*/  @!UP3 USHF.R.U32.HI UR7, URZ, UR9, UR7 ;  /* 0x00000009ff07b299 */ /* 0x000fe40008011607 */
[----:B------:R-:W-:Y:S02]  /*4f60*/  UIMAD.WIDE.U32 UR8, UR13, UR11, URZ ;  /* 0x0000000b0d0872a5 */ /* 0x000fe4000f8e00ff */
[----:B---3--:R-:W-:Y:S04]  /*4f70*/  @!UP3 UISETP.NE.AND UP0, UPT, UR5, 0x1, UPT ;  /* 0x000000010500b88c */ /* 0x008fe8000bf05270 */
[----:B------:R-:W-:Y:S02]  /*4f80*/  @!UP3 USEL UR7, UR14, UR7, !UP0 ;  /* 0x000000070e07b287 */ /* 0x000fe4000c000000 */
[----:B------:R-:W-:Y:S01]  /*4f90*/  @!UP3 UISETP.NE.AND UP0, UPT, UR10, 0x1, UPT ;  /* 0x000000010a00b88c */ /* 0x000fe2000bf05270 */
[----:B------:R-:W-:Y:S02]  /*4fa0*/  @!UP3 UMOV UR6, UR9 ;  /* 0x000000090006bc82 */ /* 0x000fe40008000000 */
[----:B----4-:R-:W-:Y:S04]  /*4fb0*/  @!UP3 USHF.R.U32.HI UR6, URZ, UR4, UR6 ;  /* 0x00000004ff06b299 */ /* 0x010fe80008011606 */
[----:B------:R-:W-:Y:S04]  /*4fc0*/  @!UP3 USEL UR6, UR13, UR6, !UP0 ;  /* 0x000000060d06b287 */ /* 0x000fe8000c000000 */
[----:B------:R-:W-:Y:S02]  /*4fd0*/  @!UP3 UIADD3 UR4, UPT, UPT, -UR7, UR6, URZ ;  /* 0x000000060704b290 */ /* 0x000fe4000fffe1ff */
[----:B------:R-:W-:Y:S02]  /*4fe0*/  @!UP3 UIADD3 UR6, UPT, UPT, UR7, -UR6, URZ ;  /* 0x800000060706b290 */ /* 0x000fe4000fffe0ff */
[----:B------:R-:W-:Y:S02]  /*4ff0*/  @!UP3 UIMAD UR14, UR4, UR5, UR14 ;  /* 0x00000005040eb2a4 */ /* 0x000fe4000f8e020e */
[----:B------:R-:W-:Y:S01]  /*5000*/  @!UP3 UIMAD UR13, UR6, UR10, UR13 ;  /* 0x0000000a060db2a4 */ /* 0x000fe2000f8e020d */
[----:B------:R-:W-:Y:S11]  /*5010*/  BRA.U UP1, `(.L_x_80) ;  /* 0x0000000101107547 */ /* 0x000ff6000b800000 */
[----:B-1----:R-:W-:Y:S04]  /*5020*/  MOV R0, UR62 ;  /* 0x0000003e00007c02 */ /* 0x002fe80008000f00 */
[----:B------:R-:W-:Y:S04]  /*5030*/  SHF.L.U32 R9, R0, 0x1f, RZ ;  /* 0x0000001f00097819 */ /* 0x000fe800000006ff */
[----:B------:R-:W1:Y:S02]  /*5040*/  SYNCS.PHASECHK.TRANS64.TRYWAIT P2, [UR21+0x78], R9 ;  /* 0x00007809ff0075a7 */ /* 0x000e640008041115 */
[----:B-1----:R-:W-:Y:S05]  /*5050*/  @!P2 BRA `(.L_x_81) ;  /* 0x000000e0002ca947 */ /* 0x002fea0003800000 */
.L_x_80:
[----:B------:R-:W-:Y:S05]  /*5060*/  @!P1 BRA `(.L_x_82) ;  /* 0x0000000000309947 */ /* 0x000fea0003800000 */
[----:B------:R-:W-:Y:S01]  /*5070*/  ISETP.NE.U32.AND P1, PT, R2, RZ, PT ;  /* 0x000000ff0200720c */ /* 0x000fe20003f25070 */
[----:B------:R-:W2:Y:S01]  /*5080*/  LDCU.64 UR4, c[0x0][0x358] ;  /* 0x00006b00ff0477ac */ /* 0x000ea20008000a00 */
[----:B------:R-:W-:Y:S02]  /*5090*/  IMAD.MOV.U32 R176, RZ, RZ, 0x1 ;  /* 0x00000001ffb07424 */ /* 0x000fe400078e00ff */
[----:B------:R-:W-:Y:S11]  /*50a0*/  ISETP.NE.AND.EX P1, PT, R3, RZ, PT, P1 ;  /* 0x000000ff0300720c */ /* 0x000ff60003f25310 */
[----:B------:R-:W-:Y:S02]  /*50b0*/  @!UPT UIADD3 URZ, UPT, UPT, URZ, URZ, URZ ;  /* 0x000000fffffff290 */ /* 0x000fe4000fffe0ff */
[----:B-1----:R-:W1:Y:S01]  /*50c0*/  @P1 LDC.64 R8, c[0x0][0xc88] ;  /* 0x00032200ff081b82 */ /* 0x002e620000000a00 */
[----:B------:R-:W-:Y:S04]  /*50d0*/  @P1 IMAD R0, R4, UR44, RZ ;  /* 0x0000002c04001c24 */ /* 0x000fe8000f8e02ff */
[----:B-1----:R-:W-:Y:S04]  /*50e0*/  @P1 IMAD.WIDE R8, R0, 0x4, R8 ;  /* 0x0000000400081825 */ /* 0x002fe800078e0208 */
[----:B------:R-:W-:Y:S01]  /*50f0*/  HFMA2 R0, -RZ, RZ, 0, 5.9604644775390625e-08 ;  /* 0x00000001ff007431 */ /* 0x000fe200000001ff */
[----:B--2--5:R2:W5:Y:S04]  /*5100*/  @P1 LDG.E R133, desc[UR4][R8.64] ;  /* 0x0000000408851981 */ /* 0x024568000c1e1900 */
[----:B------:R-:W-:Y:S01]  /*5110*/  @!P1 PRMT R176, R0, 0x7610, R176 ;  /* 0x0000761000b09816 */ /* 0x000fe200000000b0 */
[----:B--2---:R-:W3:Y:S06]  /*5120*/  @!P1 LDC R133, c[0x0][0xc80] ;  /* 0x00032000ff859b82 */ /* 0x004eec0000000800 */
.L_x_82:
[----:B---3-5:R-:W-:Y:S01]  /*5130*/  @!P0 FSETP.EQ.AND P1, PT, R133, RZ, PT ;  /* 0x000000ff8500820b */ /* 0x028fe20003f22000 */
[----:B------:R-:W-:Y:S01]  /*5140*/  @!UPT UIADD3 URZ, UPT, UPT, URZ, URZ, URZ ;  /* 0x000000fffffff290 */ /* 0x000fe2000fffe0ff */
[----:B------:R-:W-:Y:S11]  /*5150*/  @!P0 BRA `(.L_x_83) ;  /* 0x0000000000188947 */ /* 0x000ff60003800000 */
[----:B------:R-:W-:Y:S02]  /*5160*/  LOP3.LUT P0, RZ, R176, 0xff, RZ, 0xc0, !PT ;  /* 0x000000ffb0ff7812 */ /* 0x000fe4000780c0ff */
[----:B------:R-:W-:Y:S04]  /*5170*/  ISETP.NE.U32.AND P1, PT, R2, RZ, PT ;  /* 0x000000ff0200720c */ /* 0x000fe80003f25070 */
[----:B------:R-:W-:Y:S04]  /*5180*/  ISETP.NE.AND.EX P1, PT, R3, RZ, PT, P1 ;  /* 0x000000ff0300720c */ /* 0x000fe80003f25310 */
[----:B------:R-:W-:Y:S03]  /*5190*/  PLOP3.LUT P1, PT, P1, PT, PT, 0x8, 0x80 ;  /* 0x000000000080781c */ /* 0x000fe60000f2e170 */
[----:B------:R-:W-:Y:S11]  /*51a0*/  @P0 FSETP.EQ.AND P1, PT, R133, RZ, PT ;  /* 0x000000ff8500020b */ /* 0x000ff60003f22000 */
[----:B------:R-:W-:Y:S02]  /*51b0*/  @!UPT UIADD3 URZ, UPT, UPT, URZ, URZ, URZ ;  /* 0x000000fffffff290 */ /* 0x000fe4000fffe0ff */
.L_x_83:
[----:B------:R-:W2:Y:S01]  /*51c0*/  SYNCS.PHASECHK.TRANS64.TRYWAIT P2, [UR21+0x50], R10 ;  /* 0x0000500aff0075a7 */ /* 0x000ea20008041115 */
[----:B------:R-:W-:Y:S01]  /*51d0*/  ELECT P0, URZ, PT ;  /* 0x0000000000ff782f */ /* 0x000fe20003800000 */
[----:B------:R-:W-:Y:S02]  /*51e0*/  ULOP3.LUT UP0, UR19, UR29, 0x1, URZ, 0xc0, !UPT ;  /* 0x000000011d137892 */ /* 0x000fe4000f80c0ff */
[----:B------:R-:W-:Y:S01]  /*51f0*/  UIADD3 UR18, UPT, UPT, UR17, 0x60, URZ ;  /* 0x0000006011127890 */ /* 0x000fe2000fffe0ff */
[----:B------:R-:W-:Y:S06]  /*5200*/  PLOP3.LUT P1, PT, P1, P0, PT, 0xf2, 0x2f ;  /* 0x00000000002f781c */ /* 0x000fec0000f21e72 */
[----:B------:R-:W-:Y:S02]  /*5210*/  UMOV UR58, UR18 ;  /* 0x00000012003a7c82 */ /* 0x000fe40008000000 */
[----:B------:R-:W-:Y:S05]  /*5220*/  @UP0 UIADD3 UR58, UPT, UPT, UR17, URZ, URZ ;  /* 0x000000ff113a0290 */ /* 0x000fea000fffe0ff */
[----:B------:R-:W-:Y:S05]  /*5230*/  @!P1 IADD3 R6, P0, PT, R16, 0x980, RZ ;  /* 0x0000098010069810 */ /* 0x000fea0007f1e0ff */
[----:B-1----:R-:W-:Y:S01]  /*5240*/  @!P1 IMAD.X R0, RZ, RZ, R17, P0 ;  /* 0x000000ffff009224 */ /* 0x002fe200000e0611 */
[----:B--2---:R-:W-:Y:S07]  /*5250*/  @!P2 BRA `(.L_x_84) ;  /* 0x000000dc00c4a947 */ /* 0x004fee0003800000 */
.L_x_216:
[----:B------:R-:W-:Y:S01]  /*5260*/  @!P1 R2UR UR5, R6 ;  /* 0x00000000060592ca */ /* 0x000fe200000e0000 */
[----:B------:R-:W-:Y:S01]  /*5270*/  VOTEU.ALL UP0, P1 ;  /* 0x0000000000ff7886 */ /* 0x000fe20000800000 */
[----:B------:R-:W-:Y:S01]  /*5280*/  @!P1 R2UR UR4, R0 ;  /* 0x00000000000492ca */ /* 0x000fe200000e0000 */
[----:B------:R-:W-:Y:S01]  /*5290*/  UMOV UR6, 0x0 ;  /* 0x0000000000067882 */ /* 0x000fe20000000000 */
[----:B------:R-:W-:Y:S01]  /*52a0*/  UMOV UR7, 0x10000000 ;  /* 0x1000000000077882 */ /* 0x000fe20000000000 */
[----:B------:R-:W-:Y:S01]  /*52b0*/  UMOV UR60, UR44 ;  /* 0x0000002c003c7c82 */ /* 0x000fe20008000000 */
[----:B------:R-:W-:Y:S01]  /*52c0*/  @!UP0 UIADD3 UR56, UPT, UPT, UR21, 0x200, URZ ;  /* 0x0000020015388890 */ /* 0x000fe2000fffe0ff */
[----:B------:R-:W-:Y:S01]  /*52d0*/  @!P1 IMAD.MOV.U32 R0, RZ, RZ, 0x2000 ;  /* 0x00002000ff009424 */ /* 0x000fe200078e00ff */
[----:B------:R-:W-:Y:S01]  /*52e0*/  @!UP0 UIADD3 UR10, UPT, UPT, UR58, 0x80, URZ ;  /* 0x000000803a0a8890 */ /* 0x000fe2000fffe0ff */
[----:B------:R-:W-:Y:S01]  /*52f0*/  @!P1 IADD3 R6, P0, PT, R16, 0x980, RZ ;  /* 0x0000098010069810 */ /* 0x000fe20007f1e0ff */
[----:B------:R-:W-:Y:S01]  /*5300*/  @!UP0 UIADD3 UR8, UPT, UPT, UR21, 0x1200, URZ ;  /* 0x0000120015088890 */ /* 0x000fe2000fffe0ff */
[----:B------:R-:W-:Y:S02]  /*5310*/  VOTEU.ALL UP0, P1 ;  /* 0x0000000000ff7886 */ /* 0x000fe40000800000 */
[----:B------:R-:W-:Y:S01]  /*5320*/  IMAD.U32 R8, RZ, RZ, UR5 ;  /* 0x00000005ff087e24 */ /* 0x000fe2000f8e00ff */
[----:B------:R-:W-:Y:S01]  /*5330*/  UMOV UR9, UR57 ;  /* 0x0000003900097c82 */ /* 0x000fe20008000000 */
[----:B-1----:R-:W-:Y:S01]  /*5340*/  IMAD.U32 R9, RZ, RZ, UR4 ;  /* 0x00000004ff097e24 */ /* 0x002fe2000f8e00ff */
[----:B------:R-:W-:Y:S01]  /*5350*/  UMOV UR11, UR59 ;  /* 0x0000003b000b7c82 */ /* 0x000fe20008000000 */
[----:B------:R-:W-:Y:S01]  /*5360*/  UMOV UR12, UR44 ;  /* 0x0000002c000c7c82 */ /* 0x000fe20008000000 */
[----:B------:R-:W-:Y:S02]  /*5370*/  @!P1 R2UR UR4, R8 ;  /* 0x00000000080492ca */ /* 0x000fe400000e0000 */
[----:B------:R-:W-:Y:S11]  /*5380*/  @!P1 R2UR UR5, R9 ;  /* 0x00000000090592ca */ /* 0x000ff600000e0000 */
[----:B------:R-:W-:Y:S02]  /*5390*/  @!UPT UIADD3 URZ, UPT, UPT, URZ, URZ, URZ ;  /* 0x000000fffffff290 */ /* 0x000fe4000fffe0ff */
[----:B------:R1:W-:Y:S01]  /*53a0*/  @!UP0 UTMALDG.3D [UR56], [UR4], desc[UR6] ;  /* 0x00000638040085b4 */ /* 0x0003e20008011000 */
[----:B------:R-:W-:Y:S05]  /*53b0*/  VOTEU.ALL UP0, P1 ;  /* 0x0000000000ff7886 */ /* 0x000fea0000800000 */
[----:B------:R1:W-:Y:S01]  /*53c0*/  @!UP0 UTMALDG.3D [UR8], [UR4], desc[UR6] ;  /* 0x00000608040085b4 */ /* 0x0003e20008011000 */
[----:B------:R2:W-:Y:S01]  /*53d0*/  @!P1 SYNCS.ARRIVE.TRANS64.RED.A0TR RZ, [UR21+0x30], R0 ;  /* 0x00003000ffff99a7 */ /* 0x0005e20008300415 */
[----:B------:R-:W-:Y:S01]  /*53e0*/  SYNCS.ARRIVE.TRANS64.RED.A1T0 RZ, [UR46], RZ ;  /* 0x000000ffffff79a7 */ /* 0x000fe2000810042e */
[----:B--2---:R-:W-:Y:S01]  /*53f0*/  @!P1 IMAD.X R0, RZ, RZ, R17, P0 ;  /* 0x000000ffff009224 */ /* 0x004fe200000e0611 */
[----:B------:R-:W2:Y:S02]  /*5400*/  SYNCS.PHASECHK.TRANS64.TRYWAIT P2, [UR21+0x58], R10 ;  /* 0x0000580aff0075a7 */ /* 0x000ea40008041115 */
[----:B-12---:R-:W-:Y:S05]  /*5410*/  @!P2 BRA `(.L_x_85) ;  /* 0x000000dc006ca947 */ /* 0x006fea0003800000 */
.L_x_218:
        /* <DEDUP_REMOVED lines=10> */
[----:B------:R-:W-:Y:S02]  /*54c0*/  @!UP0 UIADD3 UR10, UPT, UPT, UR58, 0x80, URZ ;  /* 0x000000803a0a8890 */ /* 0x000fe4000fffe0ff */
[----:B------:R-:W-:Y:S01]  /*54d0*/  @!UP0 UIADD3 UR8, UPT, UPT, UR21, 0x3200, URZ ;  /* 0x0000320015088890 */ /* 0x000fe2000fffe0ff */
[----:B------:R-:W-:Y:S01]  /*54e0*/  IMAD.U32 R8, RZ, RZ, UR5 ;  /* 0x00000005ff087e24 */ /* 0x000fe2000f8e00ff */
[----:B------:R-:W-:Y:S01]  /*54f0*/  VOTEU.ALL UP0, P1 ;  /* 0x0000000000ff7886 */ /* 0x000fe20000800000 */
[----:B-1----:R-:W-:Y:S01]  /*5500*/  IMAD.U32 R9, RZ, RZ, UR4 ;  /* 0x00000004ff097e24 */ /* 0x002fe2000f8e00ff */
[----:B------:R-:W-:Y:S01]  /*5510*/  UMOV UR52, UR44 ;  /* 0x0000002c00347c82 */ /* 0x000fe20008000000 */
[----:B------:R-:W-:Y:S01]  /*5520*/  UMOV UR9, UR49 ;  /* 0x0000003100097c82 */ /* 0x000fe20008000000 */
[----:B------:R-:W-:Y:S01]  /*5530*/  @!P1 R2UR UR4, R8 ;  /* 0x00000000080492ca */ /* 0x000fe200000e0000 */
[----:B------:R-:W-:Y:S01]  /*5540*/  UMOV UR12, UR44 ;  /* 0x0000002c000c7c82 */ /* 0x000fe20008000000 */
[----:B------:R-:W-:Y:S01]  /*5550*/  @!P1 R2UR UR5, R9 ;  /* 0x00000000090592ca */ /* 0x000fe200000e0000 */
[----:B------:R-:W-:Y:S11]  /*5560*/  UMOV UR11, UR51 ;  /* 0x00000033000b7c82 */ /* 0x000ff60008000000 */
[----:B------:R-:W-:Y:S01]  /*5570*/  @!UPT UIADD3 URZ, UPT, UPT, URZ, URZ, URZ ;  /* 0x000000fffffff290 */ /* 0x000fe2000fffe0ff */
        /* <DEDUP_REMOVED lines=8> */
.L_x_220:
[----:B------:R-:W-:Y:S01]  /*5600*/  @!P1 R2UR UR4, R0 ;  /* 0x00000000000492ca */ /* 0x000fe200000e0000 */
[----:B------:R-:W-:Y:S01]  /*5610*/  USHF.L.U32 UR16, UR19, 0x5, URZ ;  /* 0x0000000513107899 */ /* 0x000fe200080006ff */
[----:B------:R-:W-:Y:S01]  /*5620*/  @!P1 R2UR UR5, R6 ;  /* 0x00000000060592ca */ /* 0x000fe200000e0000 */
[----:B------:R-:W-:Y:S01]  /*5630*/  VOTEU.ALL UP0, P1 ;  /* 0x0000000000ff7886 */ /* 0x000fe20000800000 */
[----:B------:R-:W-:Y:S01]  /*5640*/  UMOV UR24, 0x0 ;  /* 0x0000000000187882 */ /* 0x000fe20000000000 */
[----:B------:R-:W-:Y:S01]  /*5650*/  UMOV UR25, 0x10000000 ;  /* 0x1000000000197882 */ /* 0x000fe20000000000 */
[----:B------:R-:W-:Y:S01]  /*5660*/  UMOV UR43, UR59 ;  /* 0x0000003b002b7c82 */ /* 0x000fe20008000000 */
[----:B------:R-:W-:Y:S01]  /*5670*/  @!P1 IMAD.MOV.U32 R0, RZ, RZ, 0x2000 ;  /* 0x00002000ff009424 */ /* 0x000fe200078e00ff */
[----:B------:R-:W-:Y:S01]  /*5680*/  @!UP0 UIADD3 UR40, UPT, UPT, UR21, 0x4200, URZ ;  /* 0x0000420015288890 */ /* 0x000fe2000fffe0ff */
[----:B------:R-:W-:Y:S01]  /*5690*/  @!P1 IADD3 R6, P0, PT, R16, 0x980, RZ ;  /* 0x0000098010069810 */ /* 0x000fe20007f1e0ff */
[----:B------:R-:W-:Y:S01]  /*56a0*/  @!UP0 UIADD3 UR8, UPT, UPT, UR21, 0x5200, URZ ;  /* 0x0000520015088890 */ /* 0x000fe2000fffe0ff */
[----:B------:R-:W-:Y:S02]  /*56b0*/  UMOV UR9, UR41 ;  /* 0x0000002900097c82 */ /* 0x000fe40008000000 */
[----:B-1----:R-:W-:Y:S01]  /*56c0*/  IMAD.U32 R9, RZ, RZ, UR4 ;  /* 0x00000004ff097e24 */ /* 0x002fe2000f8e00ff */
[----:B------:R-:W-:Y:S01]  /*56d0*/  UIADD3 UR4, UPT, UPT, UR17, -UR16, URZ ;  /* 0x8000001011047290 */ /* 0x000fe2000fffe0ff */
[----:B------:R-:W-:Y:S01]  /*56e0*/  IMAD.U32 R8, RZ, RZ, UR5 ;  /* 0x00000005ff087e24 */ /* 0x000fe2000f8e00ff */
[----:B------:R-:W-:Y:S01]  /*56f0*/  UMOV UR11, UR59 ;  /* 0x0000003b000b7c82 */ /* 0x000fe20008000000 */
[----:B------:R-:W-:Y:S01]  /*5700*/  UMOV UR12, UR44 ;  /* 0x0000002c000c7c82 */ /* 0x000fe20008000000 */
[----:B------:R-:W-:Y:S01]  /*5710*/  @!P1 R2UR UR7, R9 ;  /* 0x00000000090792ca */ /* 0x000fe200000e0000 */
[----:B------:R-:W-:Y:S01]  /*5720*/  UIADD3 UR42, UPT, UPT, UR4, 0x40, URZ ;  /* 0x00000040042a7890 */ /* 0x000fe2000fffe0ff */
[----:B------:R-:W-:Y:S01]  /*5730*/  @!P1 R2UR UR6, R8 ;  /* 0x00000000080692ca */ /* 0x000fe200000e0000 */
[----:B------:R-:W-:Y:S01]  /*5740*/  @!UP0 UIADD3 UR10, UPT, UPT, UR4, 0xc0, URZ ;  /* 0x000000c0040a8890 */ /* 0x000fe2000fffe0ff */
[----:B------:R-:W-:Y:S11]  /*5750*/  VOTEU.ALL UP0, P1 ;  /* 0x0000000000ff7886 */ /* 0x000ff60000800000 */
        /* <DEDUP_REMOVED lines=8> */
.L_x_222:
[----:B------:R-:W-:Y:S01]  /*57e0*/  @!P1 R2UR UR6, R6 ;  /* 0x00000000060692ca */ /* 0x000fe200000e0000 */
[----:B------:R-:W-:Y:S01]  /*57f0*/  VOTEU.ALL UP0, P1 ;  /* 0x0000000000ff7886 */ /* 0x000fe20000800000 */
[----:B------:R-:W-:Y:S01]  /*5800*/  @!P1 R2UR UR5, R0 ;  /* 0x00000000000592ca */ /* 0x000fe200000e0000 */
[----:B------:R-:W-:Y:S01]  /*5810*/  UMOV UR34, UR42 ;  /* 0x0000002a00227c82 */ /* 0x000fe20008000000 */
[----:B------:R-:W-:Y:S01]  /*5820*/  UMOV UR36, UR44 ;  /* 0x0000002c00247c82 */ /* 0x000fe20008000000 */
[----:B------:R-:W-:Y:S01]  /*5830*/  @!P1 IMAD.MOV.U32 R0, RZ, RZ, 0x2000 ;  /* 0x00002000ff009424 */ /* 0x000fe200078e00ff */
[----:B------:R-:W-:Y:S01]  /*5840*/  @!UP0 UIADD3 UR35, UPT, UPT, UR59, 0x40, URZ ;  /* 0x000000403b238890 */ /* 0x000fe2000fffe0ff */
[----:B-1----:R-:W-:Y:S01]  /*5850*/  SHF.L.U32 R9, RZ, 0x1f, RZ ;  /* 0x0000001fff097819 */ /* 0x002fe200000006ff */
[----:B------:R-:W-:Y:S01]  /*5860*/  @!UP0 UIADD3 UR32, UPT, UPT, UR21, 0x6200, URZ ;  /* 0x0000620015208890 */ /* 0x000fe2000fffe0ff */
[----:B------:R-:W-:Y:S01]  /*5870*/  @!P1 IADD3 R8, P0, PT, R16, 0x980, RZ ;  /* 0x0000098010089810 */ /* 0x000fe20007f1e0ff */
[----:B------:R-:W-:Y:S02]  /*5880*/  @!UP0 UIADD3 UR10, UPT, UPT, UR4, 0xc0, URZ ;  /* 0x000000c0040a8890 */ /* 0x000fe4000fffe0ff */
[----:B------:R-:W-:Y:S01]  /*5890*/  @!UP0 UIADD3 UR8, UPT, UPT, UR21, 0x7200, URZ ;  /* 0x0000720015088890 */ /* 0x000fe2000fffe0ff */
[----:B------:R-:W-:Y:S01]  /*58a0*/  IMAD.U32 R18, RZ, RZ, UR6 ;  /* 0x00000006ff127e24 */ /* 0x000fe2000f8e00ff */
[----:B------:R-:W-:Y:S01]  /*58b0*/  VOTEU.ALL UP0, P1 ;  /* 0x0000000000ff7886 */ /* 0x000fe20000800000 */
[----:B------:R-:W-:Y:S01]  /*58c0*/  IMAD.U32 R19, RZ, RZ, UR5 ;  /* 0x00000005ff137e24 */ /* 0x000fe2000f8e00ff */
[----:B------:R-:W-:Y:S01]  /*58d0*/  UMOV UR4, 0x0 ;  /* 0x0000000000047882 */ /* 0x000fe20000000000 */
[----:B------:R-:W-:Y:S01]  /*58e0*/  UMOV UR5, 0x10000000 ;  /* 0x1000000000057882 */ /* 0x000fe20000000000 */
[----:B------:R-:W-:Y:S01]  /*58f0*/  @!P1 R2UR UR6, R18 ;  /* 0x00000000120692ca */ /* 0x000fe200000e0000 */
[----:B------:R-:W-:Y:S01]  /*5900*/  UMOV UR9, UR33 ;  /* 0x0000002100097c82 */ /* 0x000fe20008000000 */
[----:B------:R-:W-:Y:S01]  /*5910*/  @!P1 R2UR UR7, R19 ;  /* 0x00000000130792ca */ /* 0x000fe200000e0000 */
[----:B------:R-:W-:Y:S01]  /*5920*/  UMOV UR12, UR44 ;  /* 0x0000002c000c7c82 */ /* 0x000fe20008000000 */
[----:B------:R-:W-:Y:S01]  /*5930*/  UMOV UR11, UR35 ;  /* 0x00000023000b7c82 */ /* 0x000fe20008000000 */
[----:B------:R-:W-:Y:S10]  /*5940*/  @!P1 IMAD.X R6, RZ, RZ, R17, P0 ;  /* 0x000000ffff069224 */ /* 0x000ff400000e0611 */
[----:B------:R-:W-:Y:S01]  /*5950*/  @!UP0 UTMALDG.3D [UR32], [UR6], desc[UR4] ;  /* 0x00000420060085b4 */ /* 0x000fe20008011000 */
[----:B------:R-:W-:Y:S05]  /*5960*/  VOTEU.ALL UP0, P1 ;  /* 0x0000000000ff7886 */ /* 0x000fea0000800000 */
[----:B------:R1:W-:Y:S01]  /*5970*/  @!UP0 UTMALDG.3D [UR8], [UR6], desc[UR4] ;  /* 0x00000408060085b4 */ /* 0x0003e20008011000 */
[----:B------:R2:W-:Y:S01]  /*5980*/  @!P1 SYNCS.ARRIVE.TRANS64.RED.A0TR RZ, [UR21+0x48], R0 ;  /* 0x00004800ffff99a7 */ /* 0x0005e20008300415 */
[----:B------:R-:W-:Y:S01]  /*5990*/  SYNCS.ARRIVE.TRANS64.RED.A1T0 RZ, [UR37], RZ ;  /* 0x000000ffffff79a7 */ /* 0x000fe20008100425 */
[----:B------:R-:W3:Y:S01]  /*59a0*/  SYNCS.PHASECHK.TRANS64.TRYWAIT P2, [UR21+0x50], R9 ;  /* 0x00005009ff0075a7 */ /* 0x000ee20008041115 */
[----:B-1----:R-:W-:Y:S01]  /*59b0*/  UIADD3 UR4, UPT, UPT, UR17, UR16, URZ ;  /* 0x0000001011047290 */ /* 0x002fe2000fffe0ff */
[----:B--23--:R-:W-:Y:S11]  /*59c0*/  @!P2 BRA `(.L_x_88) ;  /* 0x000000d80048a947 */ /* 0x00cff60003800000 */
.L_x_224:
[----:B------:R-:W-:Y:S01]  /*59d0*/  @!P1 R2UR UR6, R8 ;  /* 0x00000000080692ca */ /* 0x000fe200000e0000 */
[----:B------:R-:W-:Y:S01]  /*59e0*/  VOTEU.ALL UP0, P1 ;  /* 0x0000000000ff7886 */ /* 0x000fe20000800000 */
[----:B------:R-:W-:Y:S01]  /*59f0*/  @!P1 R2UR UR5, R6 ;  /* 0x00000000060592ca */ /* 0x000fe200000e0000 */
[----:B------:R-:W-:Y:S01]  /*5a00*/  UIADD3 UR26, UPT, UPT, UR4, 0x20, URZ ;  /* 0x00000020041a7890 */ /* 0x000fe2000fffe0ff */
[----:B-1----:R-:W-:Y:S01]  /*5a10*/  @!P1 IMAD.MOV.U32 R0, RZ, RZ, 0x2000 ;  /* 0x00002000ff009424 */ /* 0x002fe200078e00ff */
[----:B------:R-:W-:Y:S01]  /*5a20*/  UMOV UR30, 0x0 ;  /* 0x00000000001e7882 */ /* 0x000fe20000000000 */
[----:B------:R-:W-:Y:S01]  /*5a30*/  @!UP0 UIADD3 UR24, UPT, UPT, UR21, 0x200, URZ ;  /* 0x0000020015188890 */ /* 0x000fe2000fffe0ff */
[----:B------:R-:W-:Y:S01]  /*5a40*/  @!P1 IADD3 R8, P0, PT, R16, 0x980, RZ ;  /* 0x0000098010089810 */ /* 0x000fe20007f1e0ff */
[----:B------:R-:W-:Y:S02]  /*5a50*/  @!UP0 UIADD3 UR10, UPT, UPT, UR4, 0xa0, URZ ;  /* 0x000000a0040a8890 */ /* 0x000fe4000fffe0ff */
[----:B------:R-:W-:Y:S01]  /*5a60*/  @!UP0 UIADD3 UR8, UPT, UPT, UR21, 0x1200, URZ ;  /* 0x0000120015088890 */ /* 0x000fe2000fffe0ff */
[----:B------:R-:W-:Y:S02]  /*5a70*/  VOTEU.ALL UP0, P1 ;  /* 0x0000000000ff7886 */ /* 0x000fe40000800000 */
[----:B------:R-:W-:Y:S01]  /*5a80*/  IMAD.U32 R18, RZ, RZ, UR6 ;  /* 0x00000006ff127e24 */ /* 0x000fe2000f8e00ff */
[----:B------:R-:W-:Y:S01]  /*5a90*/  UMOV UR31, 0x10000000 ;  /* 0x10000000001f7882 */ /* 0x000fe20000000000 */
[----:B------:R-:W-:Y:S01]  /*5aa0*/  IMAD.U32 R19, RZ, RZ, UR5 ;  /* 0x00000005ff137e24 */ /* 0x000fe2000f8e00ff */
[----:B------:R-:W-:Y:S01]  /*5ab0*/  UMOV UR25, UR57 ;  /* 0x0000003900197c82 */ /* 0x000fe20008000000 */
[----:B------:R-:W-:Y:S01]  /*5ac0*/  UMOV UR27, UR59 ;  /* 0x0000003b001b7c82 */ /* 0x000fe20008000000 */
[----:B------:R-:W-:Y:S01]  /*5ad0*/  @!P1 R2UR UR6, R18 ;  /* 0x00000000120692ca */ /* 0x000fe200000e0000 */
[----:B------:R-:W-:Y:S01]  /*5ae0*/  UMOV UR28, UR44 ;  /* 0x0000002c001c7c82 */ /* 0x000fe20008000000 */
[----:B------:R-:W-:Y:S01]  /*5af0*/  @!P1 R2UR UR7, R19 ;  /* 0x00000000130792ca */ /* 0x000fe200000e0000 */
[----:B------:R-:W-:Y:S01]  /*5b00*/  UMOV UR9, UR57 ;  /* 0x0000003900097c82 */ /* 0x000fe20008000000 */
[----:B------:R-:W-:Y:S01]  /*5b10*/  UMOV UR11, UR59 ;  /* 0x0000003b000b7c82 */ /* 0x000fe20008000000 */
[----:B------:R-:W-:Y:S01]  /*5b20*/  UMOV UR12, UR44 ;  /* 0x0000002c000c7c82 */ /* 0x000fe20008000000 */
[----:B------:R-:W-:Y:S09]  /*5b30*/  @!P1 IMAD.X R6, RZ, RZ, R17, P0 ;  /* 0x000000ffff069224 */ /* 0x000ff200000e0611 */
[----:B------:R1:W-:Y:S01]  /*5b40*/  @!UP0 UTMALDG.3D [UR24], [UR6], desc[UR30] ;  /* 0x00001e18060085b4 */ /* 0x0003e20008011000 */
[----:B------:R-:W-:Y:S05]  /*5b50*/  VOTEU.ALL UP0, P1 ;  /* 0x0000000000ff7886 */ /* 0x000fea0000800000 */
[----:B------:R1:W-:Y:S01]  /*5b60*/  @!UP0 UTMALDG.3D [UR8], [UR6], desc[UR30] ;  /* 0x00001e08060085b4 */ /* 0x0003e20008011000 */
[----:B------:R1:W-:Y:S01]  /*5b70*/  @!P1 SYNCS.ARRIVE.TRANS64.RED.A0TR RZ, [UR21+0x30], R0 ;  /* 0x00003000ffff99a7 */ /* 0x0003e20008300415 */
[----:B------:R-:W-:Y:S01]  /*5b80*/  SYNCS.ARRIVE.TRANS64.RED.A1T0 RZ, [UR46], RZ ;  /* 0x000000ffffff79a7 */ /* 0x000fe2000810042e */
[----:B------:R-:W2:Y:S02]  /*5b90*/  SYNCS.PHASECHK.TRANS64.TRYWAIT P2, [UR21+0x58], R9 ;  /* 0x00005809ff0075a7 */ /* 0x000ea40008041115 */
[----:B-12---:R-:W-:Y:S05]  /*5ba0*/  @!P2 BRA `(.L_x_89) ;  /* 0x000000d400e8a947 */ /* 0x006fea0003800000 */
.L_x_226:
[----:B------:R-:W-:Y:S01]  /*5bb0*/  @!P1 R2UR UR6, R8 ;  /* 0x00000000080692ca */ /* 0x000fe200000e0000 */
[----:B------:R-:W-:Y:S01]  /*5bc0*/  VOTEU.ALL UP0, P1 ;  /* 0x0000000000ff7886 */ /* 0x000fe20000800000 */
[----:B------:R-:W-:Y:S01]  /*5bd0*/  @!P1 R2UR UR5, R6 ;  /* 0x00000000060592ca */ /* 0x000fe200000e0000 */
[----:B------:R-:W-:Y:S01]  /*5be0*/  UMOV UR30, 0x0 ;  /* 0x00000000001e7882 */ /* 0x000fe20000000000 */
[----:B------:R-:W-:Y:S01]  /*5bf0*/  UMOV UR31, 0x10000000 ;  /* 0x10000000001f7882 */ /* 0x000fe20000000000 */
[----:B------:R-:W-:Y:S01]  /*5c00*/  UMOV UR25, UR49 ;  /* 0x0000003100197c82 */ /* 0x000fe20008000000 */
[----:B------:R-:W-:Y:S01]  /*5c10*/  @!UP0 UIADD3 UR27, UPT, UPT, UR59, 0x40, URZ ;  /* 0x000000403b1b8890 */ /* 0x000fe2000fffe0ff */
[----:B-1----:R-:W-:Y:S01]  /*5c20*/  @!P1 IMAD.MOV.U32 R0, RZ, RZ, 0x2000 ;  /* 0x00002000ff009424 */ /* 0x002fe200078e00ff */
[----:B------:R-:W-:Y:S01]  /*5c30*/  @!UP0 UIADD3 UR24, UPT, UPT, UR21, 0x2200, URZ ;  /* 0x0000220015188890 */ /* 0x000fe2000fffe0ff */
[----:B------:R-:W-:Y:S01]  /*5c40*/  @!P1 IADD3 R8, P0, PT, R16, 0x980, RZ ;  /* 0x0000098010089810 */ /* 0x000fe20007f1e0ff */
[----:B------:R-:W-:Y:S02]  /*5c50*/  @!UP0 UIADD3 UR10, UPT, UPT, UR4, 0xa0, URZ ;  /* 0x000000a0040a8890 */ /* 0x000fe4000fffe0ff */
[----:B------:R-:W-:Y:S01]  /*5c60*/  @!UP0 UIADD3 UR8, UPT, UPT, UR21, 0x3200, URZ ;  /* 0x0000320015088890 */ /* 0x000fe2000fffe0ff */
[----:B------:R-:W-:Y:S01]  /*5c70*/  IMAD.U32 R18, RZ, RZ, UR6 ;  /* 0x00000006ff127e24 */ /* 0x000fe2000f8e00ff */
[----:B------:R-:W-:Y:S01]  /*5c80*/  VOTEU.ALL UP0, P1 ;  /* 0x0000000000ff7886 */ /* 0x000fe20000800000 */
[----:B------:R-:W-:Y:S01]  /*5c90*/  IMAD.U32 R19, RZ, RZ, UR5 ;  /* 0x00000005ff137e24 */ /* 0x000fe2000f8e00ff */
[----:B------:R-:W-:Y:S01]  /*5ca0*/  UMOV UR28, UR44 ;  /* 0x0000002c001c7c82 */ /* 0x000fe20008000000 */
[----:B------:R-:W-:Y:S01]  /*5cb0*/  UMOV UR9, UR49 ;  /* 0x0000003100097c82 */ /* 0x000fe20008000000 */
[----:B------:R-:W-:Y:S01]  /*5cc0*/  @!P1 R2UR UR6, R18 ;  /* 0x00000000120692ca */ /* 0x000fe200000e0000 */
[----:B------:R-:W-:Y:S01]  /*5cd0*/  UMOV UR12, UR44 ;  /* 0x0000002c000c7c82 */ /* 0x000fe20008000000 */
[----:B------:R-:W-:Y:S01]  /*5ce0*/  @!P1 R2UR UR7, R19 ;  /* 0x00000000130792ca */ /* 0x000fe200000e0000 */
[----:B------:R-:W-:Y:S01]  /*5cf0*/  UMOV UR11, UR27 ;  /* 0x0000001b000b7c82 */ /* 0x000fe20008000000 */
[----:B------:R-:W-:Y:S11]  /*5d00*/  @!P1 IMAD.X R6, RZ, RZ, R17, P0 ;  /* 0x000000ffff069224 */ /* 0x000ff600000e0611 */
[----:B------:R1:W-:Y:S01]  /*5d10*/  @!UP0 UTMALDG.3D [UR24], [UR6], desc[UR30] ;  /* 0x00001e18060085b4 */ /* 0x0003e20008011000 */
[----:B------:R-:W-:Y:S05]  /*5d20*/  VOTEU.ALL UP0, P1 ;  /* 0x0000000000ff7886 */ /* 0x000fea0000800000 */
[----:B------:R1:W-:Y:S01]  /*5d30*/  @!UP0 UTMALDG.3D [UR8], [UR6], desc[UR30] ;  /* 0x00001e08060085b4 */ /* 0x0003e20008011000 */
[----:B------:R1:W-:Y:S01]  /*5d40*/  @!P1 SYNCS.ARRIVE.TRANS64.RED.A0TR RZ, [UR21+0x38], R0 ;  /* 0x00003800ffff99a7 */ /* 0x0003e20008300415 */
[----:B------:R-:W-:Y:S11]  /*5d50*/  UISETP.NE.AND UP0, UPT, UR19, URZ, UPT ;  /* 0x000000ff1300728c */ /* 0x000ff6000bf05270 */
[----:B------:R-:W-:Y:S01]  /*5d60*/  @!UP0 UIADD3 UR18, UPT, UPT, UR17, URZ, URZ ;  /* 0x000000ff11128290 */ /* 0x000fe2000fffe0ff */
[----:B------:R-:W-:Y:S01]  /*5d70*/  SYNCS.ARRIVE.TRANS64.RED.A1T0 RZ, [UR45], RZ ;  /* 0x000000ffffff79a7 */ /* 0x000fe2000810042d */
[----:B------:R-:W2:Y:S02]  /*5d80*/  SYNCS.PHASECHK.TRANS64.TRYWAIT P2, [UR21+0x60], R9 ;  /* 0x00006009ff0075a7 */ /* 0x000ea40008041115 */
[----:B-12---:R-:W-:Y:S08]  /*5d90*/  @!P2 BRA `(.L_x_90) ;  /* 0x000000d40084a947 */ /* 0x006ff00003800000 */
.L_x_228:
        /* <DEDUP_REMOVED lines=9> */
[----:B------:R-:W-:Y:S01]  /*5e30*/  VIADD R14, R14, 0x1 ;  /* 0x000000010e0e7836 */ /* 0x000fe20000000000 */
[----:B------:R-:W-:Y:S01]  /*5e40*/  @!UP0 UIADD3 UR8, UPT, UPT, UR21, 0x5200, URZ ;  /* 0x0000520015088890 */ /* 0x000fe2000fffe0ff */
[----:B------:R-:W-:Y:S02]  /*5e50*/  VOTEU.ALL UP0, P1 ;  /* 0x0000000000ff7886 */ /* 0x000fe40000800000 */
[----:B------:R-:W-:Y:S01]  /*5e60*/  IMAD.U32 R18, RZ, RZ, UR5 ;  /* 0x00000005ff127e24 */ /* 0x000fe2000f8e00ff */
[----:B------:R-:W-:Y:S01]  /*5e70*/  UMOV UR19, UR59 ;  /* 0x0000003b00137c82 */ /* 0x000fe20008000000 */
[----:B------:R-:W-:Y:S01]  /*5e80*/  IMAD.U32 R19, RZ, RZ, UR4 ;  /* 0x00000004ff137e24 */ /* 0x000fe2000f8e00ff */
        /* <DEDUP_REMOVED lines=12> */
[----:B------:R-:W2:Y:S02]  /*5f50*/  SYNCS.PHASECHK.TRANS64.TRYWAIT P0, [UR21+0x68], R9 ;  /* 0x00006809ff0075a7 */ /* 0x000ea40008001115 */
[----:B-12---:R-:W-:Y:S05]  /*5f60*/  @!P0 BRA `(.L_x_91) ;  /* 0x000000d400288947 */ /* 0x006fea0003800000 */
.L_x_230:
[----:B------:R-:W-:Y:S01]  /*5f70*/  UIADD3 UR29, UPT, UPT, UR29, 0x1, URZ ;  /* 0x000000011d1d7890 */ /* 0x000fe2000fffe0ff */
[----:B------:R-:W-:Y:S01]  /*5f80*/  @!P1 IADD3 R6, P0, PT, R16, 0x980, RZ ;  /* 0x0000098010069810 */ /* 0x000fe20007f1e0ff */
[----:B------:R-:W-:Y:S01]  /*5f90*/  UPLOP3.LUT UP1, UPT, UPT, UPT, UPT, 0x80, 0x8 ;  /* 0x000000000008789c */ /* 0x000fe20003f2f070 */
[----:B------:R-:W-:Y:S01]  /*5fa0*/  R2UR UR25, R178 ;  /* 0x00000000b21972ca */ /* 0x000fe200000e0000 */
[----:B------:R-:W-:Y:S01]  /*5fb0*/  VOTEU.ALL UP0, P1 ;  /* 0x0000000000ff7886 */ /* 0x000fe20000800000 */
[----:B------:R-:W-:Y:S01]  /*5fc0*/  @!P1 R2UR UR5, R6 ;  /* 0x00000000060592ca */ /* 0x000fe200000e0000 */
[----:B-1----:R-:W-:Y:S01]  /*5fd0*/  @!P1 IMAD.X R0, RZ, RZ, R17, P0 ;  /* 0x000000ffff009224 */ /* 0x002fe200000e0611 */
[----:B------:R-:W-:Y:S01]  /*5fe0*/  UMOV UR6, 0x0 ;  /* 0x0000000000067882 */ /* 0x000fe20000000000 */
[----:B------:R-:W-:Y:S01]  /*5ff0*/  UMOV UR7, 0x10000000 ;  /* 0x1000000000077882 */ /* 0x000fe20000000000 */
[----:B------:R-:W-:Y:S01]  /*6000*/  @!UP0 UIADD3 UR19, UPT, UPT, UR59, 0x40, URZ ;  /* 0x000000403b138890 */ /* 0x000fe2000fffe0ff */
[----:B------:R-:W-:Y:S01]  /*6010*/  R2UR UR24, R179 ;  /* 0x00000000b31872ca */ /* 0x000fe200000e0000 */
[----:B------:R-:W-:Y:S01]  /*6020*/  @!UP0 UIADD3 UR16, UPT, UPT, UR21, 0x6200, URZ ;  /* 0x0000620015108890 */ /* 0x000fe2000fffe0ff */
[----:B------:R-:W-:Y:S01]  /*6030*/  @!P1 R2UR UR4, R0 ;  /* 0x00000000000492ca */ /* 0x000fe200000e0000 */
[----:B------:R-:W-:Y:S01]  /*6040*/  @!UP0 UIADD3 UR10, UPT, UPT, UR18, 0x80, URZ ;  /* 0x00000080120a8890 */ /* 0x000fe2000fffe0ff */
[----:B------:R-:W-:Y:S01]  /*6050*/  ISETP.NE.AND P0, PT, R14, 0x2, PT ;  /* 0x000000020e00780c */ /* 0x000fe20003f05270 */
[----:B------:R-:W-:Y:S01]  /*6060*/  @!UP0 UIADD3 UR8, UPT, UPT, UR21, 0x7200, URZ ;  /* 0x0000720015088890 */ /* 0x000fe2000fffe0ff */
[----:B------:R-:W-:Y:S02]  /*6070*/  VOTEU.ALL UP0, P1 ;  /* 0x0000000000ff7886 */ /* 0x000fe40000800000 */
[----:B------:R-:W-:Y:S01]  /*6080*/  IMAD.U32 R8, RZ, RZ, UR5 ;  /* 0x00000005ff087e24 */ /* 0x000fe2000f8e00ff */
[----:B------:R-:W-:Y:S01]  /*6090*/  UMOV UR17, UR33 ;  /* 0x0000002100117c82 */ /* 0x000fe20008000000 */
[----:B------:R-:W-:Y:S01]  /*60a0*/  UMOV UR20, UR44 ;  /* 0x0000002c00147c82 */ /* 0x000fe20008000000 */
[----:B------:R-:W-:Y:S01]  /*60b0*/  UMOV UR9, UR33 ;  /* 0x0000002100097c82 */ /* 0x000fe20008000000 */
[----:B------:R-:W-:Y:S01]  /*60c0*/  UMOV UR12, UR44 ;  /* 0x0000002c000c7c82 */ /* 0x000fe20008000000 */
[----:B------:R-:W-:Y:S01]  /*60d0*/  UMOV UR11, UR19 ;  /* 0x00000013000b7c82 */ /* 0x000fe20008000000 */
[----:B------:R-:W-:Y:S01]  /*60e0*/  SEL R0, RZ, 0x1, P0 ;  /* 0x00000001ff007807 */ /* 0x000fe20000000000 */
[----:B------:R-:W-:Y:S01]  /*60f0*/  IMAD.U32 R9, RZ, RZ, UR4 ;  /* 0x00000004ff097e24 */ /* 0x000fe2000f8e00ff */
[----:B------:R-:W-:Y:S01]  /*6100*/  @!P1 R2UR UR4, R8 ;  /* 0x00000000080492ca */ /* 0x000fe200000e0000 */
[----:B------:R-:W-:Y:S01]  /*6110*/  UMOV UR44, UR47 ;  /* 0x0000002f002c7c82 */ /* 0x000fe20008000000 */
[----:B------:R-:W-:Y:S02]  /*6120*/  LOP3.LUT R13, R13, R0, RZ, 0x3c, !PT ;  /* 0x000000000d0d7212 */ /* 0x000fe400078e3cff */
[----:B------:R-:W-:Y:S02]  /*6130*/  @!P1 R2UR UR5, R9 ;  /* 0x00000000090592ca */ /* 0x000fe400000e0000 */
[----:B------:R-:W-:Y:S11]  /*6140*/  SEL R14, R14, RZ, P0 ;  /* 0x000000ff0e0e7207 */ /* 0x000ff60000000000 */
[----:B------:R1:W-:Y:S01]  /*6150*/  @!UP0 UTMALDG.3D [UR16], [UR4], desc[UR6] ;  /* 0x00000610040085b4 */ /* 0x0003e20008011000 */
[----:B------:R-:W-:Y:S05]  /*6160*/  VOTEU.ALL UP0, P1 ;  /* 0x0000000000ff7886 */ /* 0x000fea0000800000 */
[----:B------:R2:W-:Y:S01]  /*6170*/  @!UP0 UTMALDG.3D [UR8], [UR4], desc[UR6] ;  /* 0x00000608040085b4 */ /* 0x0005e20008011000 */
[----:B------:R2:W-:Y:S01]  /*6180*/  @!P1 SYNCS.ARRIVE.TRANS64.RED.A0TR RZ, [UR21+0x48], R7 ;  /* 0x00004807ffff99a7 */ /* 0x0005e20008300415 */
[----:B------:R-:W-:Y:S01]  /*6190*/  SYNCS.ARRIVE.TRANS64.RED.A1T0 RZ, [UR37], RZ ;  /* 0x000000ffffff79a7 */ /* 0x000fe20008100425 */
[----:B-1----:R-:W-:Y:S02]  /*61a0*/  UIADD3 UR20, UPT, UPT, UR13, UR25, URZ ;  /* 0x000000190d147290 */ /* 0x002fe4000fffe0ff */
[----:B------:R-:W-:Y:S01]  /*61b0*/  UIADD3 UR19, UPT, UPT, UR14, UR24, URZ ;  /* 0x000000180e137290 */ /* 0x000fe2000fffe0ff */
[----:B------:R-:W-:Y:S11]  /*61c0*/  BRA.U UP2, `(.L_x_92) ;  /* 0xffffffe902107547 */ /* 0x000ff6000b83ffff */
[----:B------:R-:W1:Y:S02]  /*61d0*/  SYNCS.PHASECHK.TRANS64.TRYWAIT P0, [UR21+0x50], R10 ;  /* 0x0000500aff0075a7 */ /* 0x000e640008001115 */
[----:B-1----:R-:W-:Y:S05]  /*61e0*/  @!P0 BRA `(.L_x_93) ;  /* 0x000000d000a08947 */ /* 0x002fea0003800000 */
.L_x_232:
[----:B------:R-:W3:Y:S02]  /*61f0*/  SYNCS.PHASECHK.TRANS64.TRYWAIT P0, [UR21+0x58], R10 ;  /* 0x0000580aff0075a7 */ /* 0x000ee40008001115 */
[----:B---3--:R-:W-:Y:S05]  /*6200*/  @!P0 BRA `(.L_x_94) ;  /* 0x000000d000b08947 */ /* 0x008fea0003800000 */
.L_x_234:
[----:B------:R-:W3:Y:S01]  /*6210*/  SYNCS.PHASECHK.TRANS64.TRYWAIT P0, [UR21+0x60], R10 ;  /* 0x0000600aff0075a7 */ /* 0x000ee20008001115 */
[----:B------:R-:W-:Y:S01]  /*6220*/  HFMA2 R0, -RZ, RZ, 0, 5.9604644775390625e-08 ;  /* 0x00000001ff007431 */ /* 0x000fe200000001ff */
[----:B---3--:R-:W-:Y:S06]  /*6230*/  @!P0 BRA `(.L_x_95) ;  /* 0x000000d000bc8947 */ /* 0x008fec0003800000 */
.L_x_236:
[----:B------:R-:W-:Y:S02]  /*6240*/  MOV R2, UR21 ;  /* 0x0000001500027c02 */ /* 0x000fe40008000f00 */
[----:B-1----:R-:W-:-:S07]  /*6250*/  SHF.L.U32 R3, R0, 0x1f, RZ ;  /* 0x0000001f00037819 */ /* 0x002fce00000006ff */
.L_x_96:
[----:B-1----:R1:W3:Y:S02]  /*6260*/  SYNCS.PHASECHK.TRANS64.TRYWAIT P0, [R2+URZ+0x68], R3 ;  /* 0x00006803020075a7 */ /* 0x0022e400080011ff */
[----:B---3--:R-:W-:Y:S05]  /*6270*/  @!P0 NANOSLEEP.SYNCS 0x989680 ;  /* 0x009896800000895d */ /* 0x008fea0003900000 */
[----:B------:R-:W3:Y:S02]  /*6280*/  @!P0 SYNCS.PHASECHK.TRANS64 P0, [R2+URZ+0x68], R3 ;  /* 0x00006803020085a7 */ /* 0x000ee400080010ff */
[----:B--23--:R-:W-:Y:S05]  /*6290*/  @P0 EXIT ;  /* 0x000000000000094d */ /* 0x00cfea0003800000 */
[----:B------:R-:W-:Y:S05]  /*62a0*/  BRA `(.L_x_96) ;  /* 0xfffffffc00ec7947 */ /* 0x000fea000383ffff */
.L_x_77:
[----:B------:R-:W-:-:S06]  /*62b0*/  UISETP.GE.AND UP0, UPT, UR21, 0x4, UPT ;  /* 0x000000041500788c */ /* 0x000fcc000bf06270 */
[----:B------:R-:W-:-:S13]  /*62c0*/  PLOP3.LUT P0, PT, PT, PT, UP0, 0x80, 0x8 ;  /* 0x000000000008781c */ /* 0x000fda0003f0f008 */
[----:B-1----:R-:W-:Y:S05]  /*62d0*/  @!P0 EXIT ;  /* 0x000000000000894d */ /* 0x002fea0003800000 */
[----:B------:R-:W1:Y:S08]  /*62e0*/  S2UR UR4, SR_CgaCtaId ;  /* 0x00000000000479c3 */ /* 0x000e700000008800 */
[----:B------:R-:W-:Y:S01]  /*62f0*/  BAR.SYNC.DEFER_BLOCKING 0x6, 0xa0 ;  /* 0x0182800000007b1d */ /* 0x000fe20000010000 */
[C---:B------:R-:W-:Y:S01]  /*6300*/  IMAD.SHL.U32 R5, R184.reuse, 0x20, RZ ;  /* 0x00000020b8057824 */ /* 0x040fe200078e00ff */
[----:B------:R-:W-:Y:S01]  /*6310*/  LOP3.LUT R185, R184, 0x2, RZ, 0xc0, !PT ;  /* 0x00000002b8b97812 */ /* 0x000fe200078ec0ff */
[----:B------:R-:W-:-:S02]  /*6320*/  IMAD.SHL.U32 R188, R177, 0x400, RZ ;  /* 0x00000400b1bc7824 */ /* 0x000fc400078e00ff */
[----:B------:R-:W-:Y:S02]  /*6330*/  HFMA2 R186, -RZ, RZ, 0, 0 ;  /* 0x00000000ffba7431 */ /* 0x000fe400000001ff */
[C---:B------:R-:W-:Y:S01]  /*6340*/  IMAD.SHL.U32 R0, R184.reuse, 0x4, RZ ;  /* 0x00000004b8007824 */ /* 0x040fe200078e00ff */
[----:B------:R-:W-:Y:S01]  /*6350*/  UMOV UR45, 0x400 ;  /* 0x00000400002d7882 */ /* 0x000fe20000000000 */
[----:B------:R-:W2:Y:S01]  /*6360*/  LDC.64 R174, c[0x0][0xcb0] ;  /* 0x00032c00ffae7b82 */ /* 0x000ea20000000a00 */
[C---:B------:R-:W-:Y:S01]  /*6370*/  LOP3.LUT R7, R5.reuse, 0x320, RZ, 0xc0, !PT ;  /* 0x0000032005077812 */ /* 0x040fe200078ec0ff */
[C---:B------:R-:W-:Y:S01]  /*6380*/  IMAD.U32 R2, R184.reuse, 0x10000, RZ ;  /* 0x00010000b8027824 */ /* 0x040fe200078e00ff */
[----:B------:R-:W-:Y:S01]  /*6390*/  LOP3.LUT R5, R5, 0xc0, RZ, 0xc0, !PT ;  /* 0x000000c005057812 */ /* 0x000fe200078ec0ff */
[----:B------:R-:W-:Y:S01]  /*63a0*/  IMAD.MOV.U32 R183, RZ, RZ, RZ ;  /* 0x000000ffffb77224 */ /* 0x000fe200078e00ff */
[----:B------:R-:W-:Y:S01]  /*63b0*/  LOP3.LUT R188, R7, 0x400, R188, 0xf8, !PT ;  /* 0x0000040007bc7812 */ /* 0x000fe200078ef8bc */
[----:B------:R-:W-:Y:S01]  /*63c0*/  IMAD.MOV R185, RZ, RZ, -R185 ;  /* 0x000000ffffb97224 */ /* 0x000fe200078e0ab9 */
[----:B------:R-:W-:Y:S01]  /*63d0*/  LOP3.LUT R5, R5, 0x18, R0, 0xf8, !PT ;  /* 0x0000001805057812 */ /* 0x000fe200078ef800 */
[----:B------:R-:W3:Y:S01]  /*63e0*/  LDC.64 R172, c[0x0][0xca8] ;  /* 0x00032a00ffac7b82 */ /* 0x000ee20000000a00 */
[----:B------:R-:W-:Y:S01]  /*63f0*/  LOP3.LUT R184, R184, 0x4, RZ, 0xc0, !PT ;  /* 0x00000004b8b87812 */ /* 0x000fe200078ec0ff */
[----:B------:R-:W4:Y:S01]  /*6400*/  LDCU UR63, c[0x0][0x370] ;  /* 0x00006e00ff3f77ac */ /* 0x000f220008000800 */
[----:B------:R-:W-:-:S02]  /*6410*/  LOP3.LUT R188, R188, R5, RZ, 0xfc, !PT ;  /* 0x00000005bcbc7212 */ /* 0x000fc400078efcff */
[----:B------:R-:W-:Y:S01]  /*6420*/  LOP3.LUT R2, R2, 0x200000, RZ, 0xc0, !PT ;  /* 0x0020000002027812 */ /* 0x000fe200078ec0ff */
[----:B------:R-:W2:Y:S01]  /*6430*/  LDCU.64 UR54, c[0x0][0x348] ;  /* 0x00006900ff3677ac */ /* 0x000ea20008000a00 */
[----:B------:R-:W-:Y:S01]  /*6440*/  IADD3 R187, PT, PT, -R184, 0x2, RZ ;  /* 0x00000002b8bb7810 */ /* 0x000fe20007ffe1ff */
[----:B------:R-:W-:Y:S01]  /*6450*/  IMAD.MOV R184, RZ, RZ, -R184 ;  /* 0x000000ffffb87224 */ /* 0x000fe200078e0ab8 */
[----:B------:R-:W-:Y:S01]  /*6460*/  LOP3.LUT R189, R177, 0x3, RZ, 0xc0, !PT ;  /* 0x00000003b1bd7812 */ /* 0x000fe200078ec0ff */
[----:B-1----:R-:W-:Y:S01]  /*6470*/  ULEA UR45, UR4, UR45, 0x18 ;  /* 0x0000002d042d7291 */ /* 0x002fe2000f8ec0ff */
[----:B------:R-:W-:Y:S01]  /*6480*/  SHF.L.U32 R187, R187, 0x4, RZ ;  /* 0x00000004bbbb7819 */ /* 0x000fe200000006ff */
[----:B------:R-:W1:Y:S01]  /*6490*/  LDCU.64 UR4, c[0x0][0xc90] ;  /* 0x00019200ff0477ac */ /* 0x000e620008000a00 */
[----:B------:R-:W2:Y:S06]  /*64a0*/  LDCU UR42, c[0x0][0xf0c] ;  /* 0x0001e180ff2a77ac */ /* 0x000eac0008000800 */
[----:B------:R-:W4:Y:S01]  /*64b0*/  LDS R3, [UR45+0x100] ;  /* 0x0001002dff037984 */ /* 0x000f220008000800 */
[----:B------:R-:W2:Y:S01]  /*64c0*/  LDCU UR38, c[0x0][0xf30] ;  /* 0x0001e600ff2677ac */ /* 0x000ea20008000800 */
[----:B------:R-:W2:Y:S01]  /*64d0*/  LDCU.64 UR60, c[0x0][0xc88] ;  /* 0x00019100ff3c77ac */ /* 0x000ea20008000a00 */
[----:B------:R-:W2:Y:S01]  /*64e0*/  LDCU.64 UR40, c[0x0][0xf28] ;  /* 0x0001e500ff2877ac */ /* 0x000ea20008000a00 */
[----:B-1----:R-:W-:Y:S01]  /*64f0*/  IMAD.U32 R191, RZ, RZ, UR4 ;  /* 0x00000004ffbf7e24 */ /* 0x002fe2000f8e00ff */
[----:B------:R-:W-:Y:S01]  /*6500*/  UIADD3 UR4, UPT, UPT, UR45, 0x200, URZ ;  /* 0x000002002d047890 */ /* 0x000fe2000fffe0ff */
[----:B------:R-:W-:Y:S01]  /*6510*/  IMAD.U32 R190, RZ, RZ, UR5 ;  /* 0x00000005ffbe7e24 */ /* 0x000fe2000f8e00ff */
[----:B------:R-:W1:Y:S04]  /*6520*/  LDCU.128 UR56, c[0x0][0xf10] ;  /* 0x0001e200ff3877ac */ /* 0x000e680008000c00 */
[----:B------:R-:W-:Y:S01]  /*6530*/  IMAD.U32 R181, RZ, RZ, UR4 ;  /* 0x00000004ffb57e24 */ /* 0x000fe2000f8e00ff */
[----:B------:R-:W1:Y:S03]  /*6540*/  LDCU UR62, c[0x0][0x374] ;  /* 0x00006e80ff3e77ac */ /* 0x000e660008000800 */
[----:B------:R-:W-:Y:S01]  /*6550*/  IMAD R188, R188, 0x2, R181 ;  /* 0x00000002bcbc7824 */ /* 0x000fe200078e02b5 */
[----:B------:R-:W-:Y:S01]  /*6560*/  UMOV UR43, URZ ;  /* 0x000000ff002b7c82 */ /* 0x000fe20008000000 */
[----:B------:R-:W-:Y:S01]  /*6570*/  UMOV UR53, URZ ;  /* 0x000000ff00357c82 */ /* 0x000fe20008000000 */
[----:B------:R-:W-:Y:S01]  /*6580*/  UMOV UR47, URZ ;  /* 0x000000ff002f7c82 */ /* 0x000fe20008000000 */
[----:B-1234-:R-:W-:-:S07]  /*6590*/  IADD3 R2, PT, PT, R3, R2, RZ ;  /* 0x0000000203027210 */ /* 0x01efce0007ffe0ff */
.L_x_188:
[C---:B------:R-:W-:Y:S02]  /*65a0*/  LEA R0, R183.reuse, UR45, 0x3 ;  /* 0x0000002db7007c11 */ /* 0x040fe4000f8e18ff */
[----:B------:R-:W-:Y:S02]  /*65b0*/  SHF.L.U32 R3, R186, 0x1f, RZ ;  /* 0x0000001fba037819 */ /* 0x000fe400000006ff */
[----:B--2---:R-:W-:Y:S02]  /*65c0*/  LEA R5, R183, UR45, 0x4 ;  /* 0x0000002db7057c11 */ /* 0x004fe4000f8e20ff */
[----:B------:R-:W1:Y:S02]  /*65d0*/  SYNCS.PHASECHK.TRANS64.TRYWAIT P0, [R0+URZ+0x80], R3 ;  /* 0x00008003000075a7 */ /* 0x000e6400080011ff */
[----:B-1-3--:R-:W-:Y:S05]  /*65e0*/  @!P0 BRA `(.L_x_97) ;  /* 0x000000cc00e88947 */ /* 0x00afea0003800000 */
.L_x_237:
[----:B------:R-:W-:Y:S01]  /*65f0*/  R2UR UR7, R192 ;  /* 0x00000000c00772ca */ /* 0x000fe200000e0000 */
[----:B------:R-:W2:Y:S01]  /*6600*/  LDS.128 R4, [R5+0xe0] ;  /* 0x0000e00005047984 */ /* 0x000ea20000000c00 */
[----:B-1----:R-:W-:Y:S01]  /*6610*/  VIADD R0, R0, 0x90 ;  /* 0x0000009000007836 */ /* 0x002fe20000000000 */
[----:B------:R-:W-:Y:S04]  /*6620*/  UISETP.GE.AND UP0, UPT, UR39, 0x1, UPT ;  /* 0x000000012700788c */ /* 0x000fe8000bf06270 */
[----:B------:R-:W-:Y:S01]  /*6630*/  PRMT R0, RZ, 0x654, R0 ;  /* 0x00000654ff007816 */ /* 0x000fe20000000000 */
[----:B------:R-:W-:Y:S01]  /*6640*/  @!PT LDS RZ, [RZ] ;  /* 0x00000000fffff984 */ /* 0x000fe20000000800 */
[----:B------:R-:W-:Y:S01]  /*6650*/  @!PT LDS RZ, [RZ] ;  /* 0x00000000fffff984 */ /* 0x000fe20000000800 */
[----:B------:R-:W-:Y:S01]  /*6660*/  @!PT LDS RZ, [RZ] ;  /* 0x00000000fffff984 */ /* 0x000fe20000000800 */
[----:B------:R-:W-:Y:S01]  /*6670*/  @!PT LDS RZ, [RZ] ;  /* 0x00000000fffff984 */ /* 0x000fe20000000800 */
[----:B------:R1:W-:Y:S06]  /*6680*/  MEMBAR.ALL.CTA ;  /* 0x0000000000007992 */ /* 0x0003ec0000008000 */
[----:B-1----:R-:W1:Y:S02]  /*6690*/  FENCE.VIEW.ASYNC.S ;  /* 0x00000000000073c6 */ /* 0x002e640000000000 */
[----:B-1----:R1:W-:Y:S01]  /*66a0*/  SYNCS.ARRIVE.TRANS64.RED.A1T0 RZ, [R0+URZ], RZ ;  /* 0x000000ff00ff79a7 */ /* 0x0023e200081004ff */
[----:B--2---:R-:W-:Y:S11]  /*66b0*/  LOP3.LUT P0, RZ, R6, 0x1, RZ, 0xc0, !PT ;  /* 0x0000000106ff7812 */ /* 0x004ff6000780c0ff */
[----:B------:R-:W-:Y:S02]  /*66c0*/  @!UPT UIADD3 URZ, UPT, UPT, URZ, URZ, URZ ;  /* 0x000000fffffff290 */ /* 0x000fe4000fffe0ff */
[----:B------:R-:W-:Y:S01]  /*66d0*/  VOTEU.ANY UP1, P0 ;  /* 0x0000000000ff7886 */ /* 0x000fe20000020100 */
[----:B------:R-:W-:Y:S01]  /*66e0*/  PLOP3.LUT P0, PT, PT, PT, UP1, 0x80, 0x8 ;  /* 0x000000000008781c */ /* 0x000fe20003f0f018 */
[----:B------:R-:W-:Y:S06]  /*66f0*/  UP2UR UR4, UPR, URZ, 0x2 ;  /* 0x00000002ff047883 */ /* 0x000fec0008000000 */
[----:B------:R-:W-:Y:S06]  /*6700*/  IMAD.U32 R193, RZ, RZ, UR4 ;  /* 0x00000004ffc17e24 */ /* 0x000fec000f8e00ff */
[----:B------:R-:W-:Y:S02]  /*6710*/  @P0 SHF.R.U32.HI R3, RZ, 0x10, R5 ;  /* 0x00000010ff030819 */ /* 0x000fe40000011605 */
[----:B------:R-:W-:Y:S02]  /*6720*/  @P0 MOV R8, R4 ;  /* 0x0000000400080202 */ /* 0x000fe40000000f00 */
[----:B------:R-:W-:Y:S02]  /*6730*/  @P0 R2UR UR4, R3 ;  /* 0x00000000030402ca */ /* 0x000fe400000e0000 */
[----:B------:R-:W-:Y:S02]  /*6740*/  @P0 LOP3.LUT R4, R5, 0xffff, RZ, 0xc0, !PT ;  /* 0x0000ffff05040812 */ /* 0x000fe400078ec0ff */
[----:B------:R-:W-:Y:S02]  /*6750*/  @P0 R2UR UR6, R8 ;  /* 0x00000000080602ca */ /* 0x000fe400000e0000 */
[----:B------:R-:W-:Y:S07]  /*6760*/  @P0 R2UR UR5, R4 ;  /* 0x00000000040502ca */ /* 0x000fee00000e0000 */
[----:B------:R-:W-:Y:S02]  /*6770*/  @UP1 UMOV UR7, UR4 ;  /* 0x0000000400071c82 */ /* 0x000fe40008000000 */
[----:B------:R-:W-:Y:S02]  /*6780*/  IMAD.U32 R192, RZ, RZ, UR7 ;  /* 0x00000007ffc07e24 */ /* 0x000fe4000f8e00ff */
[----:B------:R-:W-:Y:S02]  /*6790*/  @UP1 UMOV UR37, UR6 ;  /* 0x0000000600251c82 */ /* 0x000fe40008000000 */
[----:B------:R-:W-:Y:S01]  /*67a0*/  @UP1 UMOV UR36, UR5 ;  /* 0x0000000500241c82 */ /* 0x000fe20008000000 */
[----:B-1----:R-:W-:Y:S05]  /*67b0*/  BRA.U !UP0, `(.L_x_98) ;  /* 0x0000000108cc7547 */ /* 0x002fea000b800000 */
[----:B------:R-:W1:Y:S01]  /*67c0*/  LDCU UR12, c[0x0][0xf20] ;  /* 0x0001e400ff0c77ac */ /* 0x000e620008000800 */
[----:B------:R-:W-:Y:S02]  /*67d0*/  UIMAD.WIDE.U32 UR4, UR62, UR59, URZ ;  /* 0x0000003b3e0472a5 */ /* 0x000fe4000f8e00ff */
[----:B------:R-:W-:Y:S02]  /*67e0*/  UIMAD.WIDE.U32 UR6, UR63, UR56, URZ ;  /* 0x000000383f0672a5 */ /* 0x000fe4000f8e00ff */
[----:B------:R-:W-:Y:S02]  /*67f0*/  UISETP.NE.AND UP0, UPT, UR58, 0x1, UPT ;  /* 0x000000013a00788c */ /* 0x000fe4000bf05270 */
[----:B------:R-:W-:Y:S02]  /*6800*/  UIMAD.WIDE.U32 UR8, UR36, UR59, URZ ;  /* 0x0000003b240872a5 */ /* 0x000fe4000f8e00ff */
[----:B------:R-:W-:Y:S02]  /*6810*/  UISETP.NE.AND UP1, UPT, UR42, 0x1, UPT ;  /* 0x000000012a00788c */ /* 0x000fe4000bf25270 */
[----:B------:R-:W-:Y:S02]  /*6820*/  UIMAD.WIDE.U32 UR10, UR37, UR56, URZ ;  /* 0x00000038250a72a5 */ /* 0x000fe4000f8e00ff */
[----:B------:R-:W-:Y:S01]  /*6830*/  UISETP.NE.AND UP2, UPT, UR39, 0x1, UPT ;  /* 0x000000012700788c */ /* 0x000fe2000bf45270 */
[----:B------:R-:W-:Y:S02]  /*6840*/  UMOV UR4, UR5 ;  /* 0x0000000500047c82 */ /* 0x000fe40008000000 */
[----:B-1----:R-:W-:Y:S03]  /*6850*/  USHF.R.U32.HI UR5, URZ, UR12, UR4 ;  /* 0x0000000cff057299 */ /* 0x002fe60008011604 */
[----:B------:R-:W-:Y:S02]  /*6860*/  UMOV UR4, UR7 ;  /* 0x0000000700047c82 */ /* 0x000fe40008000000 */
[----:B------:R-:W-:Y:S02]  /*6870*/  USHF.R.U32.HI UR7, URZ, UR57, UR4 ;  /* 0x00000039ff077299 */ /* 0x000fe40008011604 */
[----:B------:R-:W-:Y:S02]  /*6880*/  USEL UR4, UR62, UR5, !UP0 ;  /* 0x000000053e047287 */ /* 0x000fe4000c000000 */
[----:B------:R-:W-:Y:S01]  /*6890*/  USEL UR7, UR63, UR7, !UP1 ;  /* 0x000000073f077287 */ /* 0x000fe2000c800000 */
[----:B------:R-:W-:Y:S01]  /*68a0*/  UMOV UR5, UR9 ;  /* 0x0000000900057c82 */ /* 0x000fe20008000000 */
[----:B------:R-:W-:Y:S02]  /*68b0*/  UIMAD.WIDE.U32 UR8, UR4, UR40, URZ ;  /* 0x00000028040872a5 */ /* 0x000fe4000f8e00ff */
[----:B------:R-:W-:Y:S03]  /*68c0*/  USHF.R.U32.HI UR6, URZ, UR12, UR5 ;  /* 0x0000000cff067299 */ /* 0x000fe60008011605 */
[----:B------:R-:W-:Y:S01]  /*68d0*/  UMOV UR5, UR11 ;  /* 0x0000000b00057c82 */ /* 0x000fe20008000000 */
[----:B------:R-:W-:Y:S02]  /*68e0*/  UIMAD.WIDE.U32 UR10, UR7, UR40, URZ ;  /* 0x00000028070a72a5 */ /* 0x000fe4000f8e00ff */
[----:B------:R-:W-:Y:S02]  /*68f0*/  USEL UR6, UR36, UR6, !UP0 ;  /* 0x0000000624067287 */ /* 0x000fe4000c000000 */
[----:B------:R-:W-:Y:S01]  /*6900*/  USHF.R.U32.HI UR5, URZ, UR57, UR5 ;  /* 0x00000039ff057299 */ /* 0x000fe20008011605 */
[----:B------:R-:W-:Y:S02]  /*6910*/  UMOV UR8, UR9 ;  /* 0x0000000900087c82 */ /* 0x000fe40008000000 */
[----:B------:R-:W-:Y:S01]  /*6920*/  UMOV UR10, UR11 ;  /* 0x0000000b000a7c82 */ /* 0x000fe20008000000 */
[----:B------:R-:W-:Y:S02]  /*6930*/  @UP2 USHF.R.U32.HI UR4, URZ, UR41, UR8 ;  /* 0x00000029ff042299 */ /* 0x000fe40008011608 */
[----:B------:R-:W-:Y:S02]  /*6940*/  @UP2 USHF.R.U32.HI UR7, URZ, UR41, UR10 ;  /* 0x00000029ff072299 */ /* 0x000fe4000801160a */
[----:B------:R-:W-:Y:S02]  /*6950*/  UIMAD UR4, UR39, UR4, URZ ;  /* 0x00000004270472a4 */ /* 0x000fe4000f8e02ff */
        /* <DEDUP_REMOVED lines=8> */
[----:B------:R-:W-:Y:S02]  /*69e0*/  USEL UR11, UR6, UR4, !UP2 ;  /* 0x00000004060b7287 */ /* 0x000fe4000d000000 */
[----:B------:R-:W-:Y:S02]  /*69f0*/  UIADD3 UR8, UPT, UPT, -UR5, URZ, URZ ;  /* 0x000000ff05087290 */ /* 0x000fe4000fffe1ff */
[----:B------:R-:W-:Y:S01]  /*6a00*/  UIADD3 UR10, UPT, UPT, -UR11, URZ, URZ ;  /* 0x000000ff0b0a7290 */ /* 0x000fe2000fffe1ff */
[----:B------:R-:W-:Y:S01]  /*6a10*/  @!UP0 UMOV UR4, UR9 ;  /* 0x0000000900048c82 */ /* 0x000fe20008000000 */
[----:B------:R-:W-:Y:S02]  /*6a20*/  UIADD3 UR9, UPT, UPT, -UR6, URZ, URZ ;  /* 0x000000ff06097290 */ /* 0x000fe4000fffe1ff */
[----:B------:R-:W-:Y:S02]  /*6a30*/  @!UP0 USHF.R.U32.HI UR4, URZ, UR41, UR4 ;  /* 0x00000029ff048299 */ /* 0x000fe40008011604 */
[----:B------:R-:W-:Y:S02]  /*6a40*/  UIMAD UR10, UR39, UR10, UR6 ;  /* 0x0000000a270a72a4 */ /* 0x000fe4000f8e0206 */
[----:B------:R-:W-:Y:S04]  /*6a50*/  @!UP0 USEL UR4, UR5, UR4, !UP2 ;  /* 0x0000000405048287 */ /* 0x000fe8000d000000 */
[----:B------:R-:W-:Y:S02]  /*6a60*/  @!UP0 UIMAD UR10, UR7, UR10, UR4 ;  /* 0x0000000a070a82a4 */ /* 0x000fe4000f8e0204 */
[----:B------:R-:W-:Y:S02]  /*6a70*/  @!UP0 UIADD3 UR11, UPT, UPT, UR11, -UR4, URZ ;  /* 0x800000040b0b8290 */ /* 0x000fe4000fffe0ff */
[----:B------:R-:W-:Y:S02]  /*6a80*/  UIMAD UR7, UR42, UR8, UR37 ;  /* 0x000000082a0772a4 */ /* 0x000fe4000f8e0225 */
[----:B------:R-:W-:Y:S02]  /*6a90*/  @!UP0 UIMAD UR6, UR11, UR39, UR5 ;  /* 0x000000270b0682a4 */ /* 0x000fe4000f8e0205 */
[----:B------:R-:W-:Y:S01]  /*6aa0*/  UIMAD UR4, UR58, UR9, UR36 ;  /* 0x000000093a0472a4 */ /* 0x000fe2000f8e0224 */
[----:B------:R-:W-:Y:S02]  /*6ab0*/  @!UP0 UMOV UR5, UR10 ;  /* 0x0000000a00058c82 */ /* 0x000fe40008000000 */
[----:B------:R-:W-:Y:S02]  /*6ac0*/  UIMAD UR37, UR5, UR42, UR7 ;  /* 0x0000002a052572a4 */ /* 0x000fe4000f8e0207 */
[----:B------:R-:W-:Y:S11]  /*6ad0*/  UIMAD UR36, UR6, UR58, UR4 ;  /* 0x0000003a062472a4 */ /* 0x000ff6000f8e0204 */
[----:B------:R-:W-:Y:S01]  /*6ae0*/  @!UPT UIADD3 URZ, UPT, UPT, URZ, URZ, URZ ;  /* 0x000000fffffff290 */ /* 0x000fe2000fffe0ff */
.L_x_98:
[----:B------:R-:W-:Y:S01]  /*6af0*/  UISETP.NE.AND UP0, UPT, UR38, 0x1, UPT ;  /* 0x000000012600788c */ /* 0x000fe2000bf05270 */
[----:B------:R-:W-:Y:S01]  /*6b00*/  LOP3.LUT P0, RZ, R181, 0x1b0, RZ, 0xc0, !PT ;  /* 0x000001b0b5ff7812 */ /* 0x000fe2000780c0ff */
[----:B------:R-:W-:Y:S01]  /*6b10*/  USHF.L.U32 UR50, UR19, 0x7, URZ ;  /* 0x0000000713327899 */ /* 0x000fe200080006ff */
[----:B------:R-:W-:Y:S01]  /*6b20*/  BSSY.RECONVERGENT B6, `(.L_x_99) ;  /* 0x0000034000067945 */ /* 0x000fe20003800200 */
[----:B------:R-:W-:Y:S01]  /*6b30*/  USHF.L.U32 UR52, UR20, 0x8, URZ ;  /* 0x0000000814347899 */ /* 0x000fe200080006ff */
[----:B------:R-:W-:Y:S06]  /*6b40*/  IADD3 R183, PT, PT, R183, 0x1, RZ ;  /* 0x00000001b7b77810 */ /* 0x000fec0007ffe0ff */
[----:B------:R-:W1:Y:S01]  /*6b50*/  @!UP0 LDCU.128 UR12, c[0x0][0xf10] ;  /* 0x0001e200ff0c87ac */ /* 0x000e620008000c00 */
[----:B------:R-:W2:Y:S01]  /*6b60*/  @!UP0 LDCU UR5, c[0x0][0xf0c] ;  /* 0x0001e180ff0587ac */ /* 0x000ea20008000800 */
[----:B------:R-:W3:Y:S01]  /*6b70*/  @!UP0 LDCU UR10, c[0x0][0xf20] ;  /* 0x0001e400ff0a87ac */ /* 0x000ee20008000800 */
[----:B-1----:R-:W-:Y:S02]  /*6b80*/  UIMAD.WIDE.U32 UR8, UR37, UR12, URZ ;  /* 0x0000000c250872a5 */ /* 0x002fe4000f8e00ff */
[----:B------:R-:W-:Y:S02]  /*6b90*/  UIMAD.WIDE.U32 UR6, UR36, UR15, URZ ;  /* 0x0000000f240672a5 */ /* 0x000fe4000f8e00ff */
[----:B------:R-:W-:Y:S03]  /*6ba0*/  @!UP0 UISETP.NE.AND UP1, UPT, UR14, 0x1, UPT ;  /* 0x000000010e00888c */ /* 0x000fe6000bf25270 */
[----:B------:R-:W-:Y:S01]  /*6bb0*/  @!UP0 UMOV UR4, UR9 ;  /* 0x0000000900048c82 */ /* 0x000fe20008000000 */
[----:B--2---:R-:W-:Y:S02]  /*6bc0*/  @!UP0 UISETP.NE.AND UP2, UPT, UR5, 0x1, UPT ;  /* 0x000000010500888c */ /* 0x004fe4000bf45270 */
[----:B------:R-:W-:Y:S01]  /*6bd0*/  @!UP0 USHF.R.U32.HI UR4, URZ, UR13, UR4 ;  /* 0x0000000dff048299 */ /* 0x000fe20008011604 */
[----:B------:R-:W-:Y:S02]  /*6be0*/  @!UP0 UMOV UR6, UR7 ;  /* 0x0000000700068c82 */ /* 0x000fe40008000000 */
[----:B---3--:R-:W-:Y:S02]  /*6bf0*/  @!UP0 USHF.R.U32.HI UR6, URZ, UR10, UR6 ;  /* 0x0000000aff068299 */ /* 0x008fe40008011606 */
[----:B------:R-:W-:Y:S02]  /*6c00*/  @!UP0 USEL UR7, UR37, UR4, !UP2 ;  /* 0x0000000425078287 */ /* 0x000fe4000d000000 */
[----:B------:R-:W-:Y:S04]  /*6c10*/  @!UP0 USEL UR6, UR36, UR6, !UP1 ;  /* 0x0000000624068287 */ /* 0x000fe8000c800000 */
[----:B------:R-:W-:Y:S02]  /*6c20*/  @!UP0 UIADD3 UR4, UPT, UPT, -UR7, UR6, URZ ;  /* 0x0000000607048290 */ /* 0x000fe4000fffe1ff */
[----:B------:R-:W-:Y:S02]  /*6c30*/  @!UP0 UIADD3 UR6, UPT, UPT, UR7, -UR6, URZ ;  /* 0x8000000607068290 */ /* 0x000fe4000fffe0ff */
[----:B------:R-:W-:Y:S02]  /*6c40*/  @!UP0 UIMAD UR37, UR4, UR5, UR37 ;  /* 0x00000005042582a4 */ /* 0x000fe4000f8e0225 */
[----:B------:R-:W-:Y:S01]  /*6c50*/  @!UP0 UIMAD UR36, UR6, UR14, UR36 ;  /* 0x0000000e062482a4 */ /* 0x000fe2000f8e0224 */
[----:B------:R-:W-:Y:S11]  /*6c60*/  @!P0 BRA `(.L_x_100) ;  /* 0x00000000007c8947 */ /* 0x000ff60003800000 */
[----:B------:R-:W1:Y:S01]  /*6c70*/  LDCU.64 UR8, c[0x4][0x80] ;  /* 0x01001000ff0877ac */ /* 0x000e620008000a00 */
[----:B------:R-:W-:Y:S01]  /*6c80*/  MOV R16, 0x0 ;  /* 0x0000000000107802 */ /* 0x000fe20000000f00 */
[----:B------:R-:W-:Y:S02]  /*6c90*/  HFMA2 R12, -RZ, RZ, 0, 5.9604644775390625e-08 ;  /* 0x00000001ff0c7431 */ /* 0x000fe400000001ff */
[----:B------:R-:W-:Y:S01]  /*6ca0*/  IMAD.MOV.U32 R8, RZ, RZ, 0x70 ;  /* 0x00000070ff087424 */ /* 0x000fe200078e00ff */
[----:B------:R2:W3:Y:S01]  /*6cb0*/  LDC.64 R14, c[0x4][R16] ;  /* 0x01000000100e7b82 */ /* 0x0004e20000000a00 */
[----:B------:R-:W4:Y:S01]  /*6cc0*/  LDCU.64 UR6, c[0x4][0x88] ;  /* 0x01001100ff0677ac */ /* 0x000f220008000a00 */
[----:B------:R-:W-:Y:S01]  /*6cd0*/  IMAD.MOV.U32 R13, RZ, RZ, RZ ;  /* 0x000000ffff0d7224 */ /* 0x000fe200078e00ff */
[----:B------:R-:W2:Y:S01]  /*6ce0*/  LDCU.64 UR4, c[0x4][0x8] ;  /* 0x01000100ff0477ac */ /* 0x000ea20008000a00 */
[----:B-1----:R-:W-:Y:S01]  /*6cf0*/  MOV R5, UR9 ;  /* 0x0000000900057c02 */ /* 0x002fe20008000f00 */
[----:B------:R-:W-:Y:S01]  /*6d00*/  IMAD.U32 R4, RZ, RZ, UR8 ;  /* 0x00000008ff047e24 */ /* 0x000fe2000f8e00ff */
[----:B----4-:R-:W-:Y:S01]  /*6d10*/  MOV R7, UR7 ;  /* 0x0000000700077c02 */ /* 0x010fe20008000f00 */
[----:B------:R-:W-:Y:S01]  /*6d20*/  IMAD.U32 R6, RZ, RZ, UR6 ;  /* 0x00000006ff067e24 */ /* 0x000fe2000f8e00ff */
[----:B--2---:R-:W-:Y:S01]  /*6d30*/  MOV R11, UR5 ;  /* 0x00000005000b7c02 */ /* 0x004fe20008000f00 */
[----:B------:R-:W-:Y:S02]  /*6d40*/  IMAD.U32 R10, RZ, RZ, UR4 ;  /* 0x00000004ff0a7e24 */ /* 0x000fe4000f8e00ff */
[----:B------:R-:W-:Y:S07]  /*6d50*/  LEPC R20, `(.L_x_101) ;  /* 0x000000001014794e */ /* 0x000fee0000000000 */
[----:B---3-5:R-:W-:Y:S05]  /*6d60*/  CALL.ABS.NOINC R14 ;  /* 0x000000000e007343 */ /* 0x028fea0003c00000 */
.L_x_101:
[----:B------:R-:W1:Y:S01]  /*6d70*/  LDCU.64 UR8, c[0x4][0x80] ;  /* 0x01001000ff0877ac */ /* 0x000e620008000a00 */
[----:B------:R-:W2:Y:S01]  /*6d80*/  LDC.64 R16, c[0x4][R16] ;  /* 0x0100000010107b82 */ /* 0x000ea20000000a00 */
[----:B------:R-:W-:Y:S02]  /*6d90*/  HFMA2 R12, -RZ, RZ, 0, 5.9604644775390625e-08 ;  /* 0x00000001ff0c7431 */ /* 0x000fe400000001ff */
[----:B------:R-:W-:Y:S02]  /*6da0*/  IMAD.MOV.U32 R8, RZ, RZ, 0x70 ;  /* 0x00000070ff087424 */ /* 0x000fe400078e00ff */
[----:B------:R-:W-:Y:S01]  /*6db0*/  IMAD.MOV.U32 R13, RZ, RZ, RZ ;  /* 0x000000ffff0d7224 */ /* 0x000fe200078e00ff */
[----:B------:R-:W3:Y:S01]  /*6dc0*/  LDCU.64 UR6, c[0x4][0x88] ;  /* 0x01001100ff0677ac */ /* 0x000ee20008000a00 */
[----:B------:R-:W4:Y:S01]  /*6dd0*/  LDCU.64 UR4, c[0x4][0x8] ;  /* 0x01000100ff0477ac */ /* 0x000f220008000a00 */
[----:B-1----:R-:W-:Y:S02]  /*6de0*/  MOV R4, UR8 ;  /* 0x0000000800047c02 */ /* 0x002fe40008000f00 */
[----:B------:R-:W-:Y:S02]  /*6df0*/  MOV R5, UR9 ;  /* 0x0000000900057c02 */ /* 0x000fe40008000f00 */
[----:B---3--:R-:W-:Y:S01]  /*6e00*/  MOV R7, UR7 ;  /* 0x0000000700077c02 */ /* 0x008fe20008000f00 */
[----:B------:R-:W-:Y:S01]  /*6e10*/  IMAD.U32 R6, RZ, RZ, UR6 ;  /* 0x00000006ff067e24 */ /* 0x000fe2000f8e00ff */
[----:B----4-:R-:W-:Y:S01]  /*6e20*/  MOV R11, UR5 ;  /* 0x00000005000b7c02 */ /* 0x010fe20008000f00 */
[----:B------:R-:W-:Y:S02]  /*6e30*/  IMAD.U32 R10, RZ, RZ, UR4 ;  /* 0x00000004ff0a7e24 */ /* 0x000fe4000f8e00ff */
[----:B------:R-:W-:Y:S07]  /*6e40*/  LEPC R20, `(.L_x_100) ;  /* 0x000000001014794e */ /* 0x000fee0000000000 */
[----:B--2---:R-:W-:Y:S05]  /*6e50*/  CALL.ABS.NOINC R16 ;  /* 0x0000000010007343 */ /* 0x004fea0003c00000 */
.L_x_100:
[----:B------:R-:W-:Y:S05]  /*6e60*/  BSYNC.RECONVERGENT B6 ;  /* 0x0000000000067941 */ /* 0x000fea0003800200 */
.L_x_99:
[----:B------:R-:W-:Y:S02]  /*6e70*/  R2UR UR6, R180 ;  /* 0x00000000b40672ca */ /* 0x000fe400000e0000 */
[----:B------:R-:W-:Y:S02]  /*6e80*/  R2UR UR5, R191 ;  /* 0x00000000bf0572ca */ /* 0x000fe400000e0000 */
[----:B------:R-:W-:Y:S02]  /*6e90*/  R2UR UR4, R190 ;  /* 0x00000000be0472ca */ /* 0x000fe400000e0000 */
[----:B------:R-:W-:Y:S02]  /*6ea0*/  ISETP.NE.U32.AND P4, PT, R174, RZ, PT ;  /* 0x000000ffae00720c */ /* 0x000fe40003f85070 */
[----:B------:R-:W-:Y:S02]  /*6eb0*/  ISETP.NE.U32.AND P2, PT, RZ, UR60, PT ;  /* 0x0000003cff007c0c */ /* 0x000fe4000bf45070 */
[----:B------:R-:W-:Y:S02]  /*6ec0*/  ISETP.NE.AND.EX P4, PT, R175, RZ, PT, P4 ;  /* 0x000000ffaf00720c */ /* 0x000fe40003f85340 */
[----:B------:R-:W-:Y:S01]  /*6ed0*/  ISETP.NE.AND.EX P2, PT, RZ, UR61, PT, P2 ;  /* 0x0000003dff007c0c */ /* 0x000fe2000bf45320 */
[----:B------:R-:W-:Y:S02]  /*6ee0*/  UISETP.NE.AND UP2, UPT, UR6, URZ, UPT ;  /* 0x000000ff0600728c */ /* 0x000fe4000bf45270 */
[----:B------:R-:W-:Y:S04]  /*6ef0*/  UISETP.NE.U32.AND UP0, UPT, UR5, URZ, UPT ;  /* 0x000000ff0500728c */ /* 0x000fe8000bf05070 */
[----:B------:R-:W-:Y:S01]  /*6f00*/  UISETP.NE.AND.EX UP1, UPT, UR4, URZ, UPT, UP0 ;  /* 0x000000ff0400728c */ /* 0x000fe2000bf25300 */
[----:B------:R-:W-:Y:S01]  /*6f10*/  PLOP3.LUT P1, PT, PT, PT, UP2, 0x80, 0x8 ;  /* 0x000000000008781c */ /* 0x000fe20003f2f028 */
[----:B------:R-:W-:Y:S03]  /*6f20*/  UPLOP3.LUT UP0, UPT, UPT, UPT, UPT, 0x40, 0x4 ;  /* 0x000000000004789c */ /* 0x000fe60003f0e870 */
[----:B------:R-:W-:Y:S06]  /*6f30*/  @UP2 UPLOP3.LUT UP0, UPT, UPT, UPT, UP1, 0x80, 0x8 ;  /* 0x000000000008289c */ /* 0x000fec0003f0f010 */
[----:B------:R-:W-:Y:S01]  /*6f40*/  PLOP3.LUT P0, PT, PT, PT, UP0, 0x80, 0x8 ;  /* 0x000000000008781c */ /* 0x000fe20003f0f008 */
[----:B------:R-:W-:Y:S01]  /*6f50*/  @!UPT UIADD3 URZ, UPT, UPT, URZ, URZ, URZ ;  /* 0x000000fffffff290 */ /* 0x000fe2000fffe0ff */
[----:B------:R-:W-:Y:S11]  /*6f60*/  BRA.U !UP1, `(.L_x_102) ;  /* 0x0000000109407547 */ /* 0x000ff6000b800000 */
[----:B------:R-:W-:Y:S01]  /*6f70*/  UISETP.NE.U32.AND UP0, UPT, UR60, URZ, UPT ;  /* 0x000000ff3c00728c */ /* 0x000fe2000bf05070 */
[----:B------:R-:W-:Y:S01]  /*6f80*/  R2UR UR6, R191 ;  /* 0x00000000bf0672ca */ /* 0x000fe200000e0000 */
[----:B------:R-:W1:Y:S01]  /*6f90*/  LDCU.64 UR8, c[0x0][0x358] ;  /* 0x00006b00ff0877ac */ /* 0x000e620008000a00 */
[----:B------:R-:W-:Y:S02]  /*6fa0*/  HFMA2 R176, -RZ, RZ, 0, 5.9604644775390625e-08 ;  /* 0x00000001ffb07431 */ /* 0x000fe400000001ff */
[----:B------:R-:W-:Y:S01]  /*6fb0*/  IMAD.MOV.U32 R0, RZ, RZ, 0x1 ;  /* 0x00000001ff007424 */ /* 0x000fe200078e00ff */
[----:B------:R-:W-:Y:S06]  /*6fc0*/  UISETP.NE.AND.EX UP0, UPT, UR61, URZ, UPT, UP0 ;  /* 0x000000ff3d00728c */ /* 0x000fec000bf05300 */
[----:B------:R-:W-:Y:S05]  /*6fd0*/  PLOP3.LUT P3, PT, PT, PT, UP0, 0x80, 0x8 ;  /* 0x000000000008781c */ /* 0x000fea0003f6f008 */
[----:B------:R-:W2:Y:S01]  /*6fe0*/  @UP0 LDCU.64 UR4, c[0x0][0xc88] ;  /* 0x00019100ff0407ac */ /* 0x000ea20008000a00 */
[----:B------:R-:W-:Y:S07]  /*6ff0*/  @UP0 UIMAD UR6, UR44, UR6, URZ ;  /* 0x000000062c0602a4 */ /* 0x000fee000f8e02ff */
[----:B------:R-:W-:Y:S01]  /*7000*/  @!P3 PRMT R176, R0, 0x7610, R176 ;  /* 0x0000761000b0b816 */ /* 0x000fe200000000b0 */
[----:B--2---:R-:W-:Y:S06]  /*7010*/  @UP0 UIMAD.WIDE UR4, UR6, 0x4, UR4 ;  /* 0x00000004060408a5 */ /* 0x004fec000f8e0204 */
[----:B------:R-:W-:Y:S02]  /*7020*/  IMAD.U32 R4, RZ, RZ, UR4 ;  /* 0x00000004ff047e24 */ /* 0x000fe4000f8e00ff */
[----:B------:R-:W-:Y:S03]  /*7030*/  IMAD.U32 R5, RZ, RZ, UR5 ;  /* 0x00000005ff057e24 */ /* 0x000fe6000f8e00ff */
[----:B------:R-:W2:Y:S02]  /*7040*/  @!UP0 LDCU UR4, c[0x0][0xc80] ;  /* 0x00019000ff0487ac */ /* 0x000ea40008000800 */
[----:B-1---5:R1:W5:Y:S02]  /*7050*/  @P3 LDG.E R133, desc[UR8][R4.64] ;  /* 0x0000000804853981 */ /* 0x022364000c1e1900 */
[----:B-12---:R-:W-:Y:S02]  /*7060*/  @!P3 MOV R133, UR4 ;  /* 0x000000040085bc02 */ /* 0x006fe40008000f00 */
.L_x_102:
[----:B------:R-:W-:Y:S05]  /*7070*/  @!P4 BRA `(.L_x_103) ;  /* 0x000000000024c947 */ /* 0x000fea0003800000 */
[----:B------:R-:W-:Y:S01]  /*7080*/  ISETP.NE.U32.AND P3, PT, R172, RZ, PT ;  /* 0x000000ffac00720c */ /* 0x000fe20003f65070 */
[----:B------:R-:W1:Y:S03]  /*7090*/  LDCU.64 UR4, c[0x0][0x358] ;  /* 0x00006b00ff0477ac */ /* 0x000e660008000a00 */
[----:B------:R-:W-:Y:S11]  /*70a0*/  ISETP.NE.AND.EX P3, PT, R173, RZ, PT, P3 ;  /* 0x000000ffad00720c */ /* 0x000ff60003f65330 */
[----:B------:R-:W-:Y:S02]  /*70b0*/  @!UPT UIADD3 URZ, UPT, UPT, URZ, URZ, URZ ;  /* 0x000000fffffff290 */ /* 0x000fe4000fffe0ff */
[----:B------:R-:W2:Y:S01]  /*70c0*/  @P3 LDC.64 R4, c[0x0][0xca8] ;  /* 0x00032a00ff043b82 */ /* 0x000ea20000000a00 */
[----:B------:R-:W-:Y:S04]  /*70d0*/  @P3 IMAD R0, R174, UR44, RZ ;  /* 0x0000002cae003c24 */ /* 0x000fe8000f8e02ff */
[----:B--2---:R-:W-:Y:S05]  /*70e0*/  @P3 IMAD.WIDE R4, R0, 0x4, R4 ;  /* 0x0000000400043825 */ /* 0x004fea00078e0204 */
[----:B-1---5:R1:W5:Y:S02]  /*70f0*/  @P3 LDG.E R130, desc[UR4][R4.64] ;  /* 0x0000000404823981 */ /* 0x022364000c1e1900 */
[----:B-1----:R-:W2:Y:S02]  /*7100*/  @!P3 LDC R130, c[0x0][0xca0] ;  /* 0x00032800ff82bb82 */ /* 0x002ea40000000800 */
.L_x_103:
[----:B-----5:R-:W-:Y:S01]  /*7110*/  FSETP.NEU.AND P3, PT, R133, RZ, PT ;  /* 0x000000ff8500720b */ /* 0x020fe20003f6d000 */
[----:B------:R-:W-:Y:S01]  /*7120*/  IMAD.U32 R3, RZ, RZ, UR43 ;  /* 0x0000002bff037e24 */ /* 0x000fe2000f8e00ff */
[----:B------:R-:W-:Y:S01]  /*7130*/  SEL R5, RZ, 0xffffffff, P2 ;  /* 0xffffffffff057807 */ /* 0x000fe20001000000 */
[----:B------:R-:W-:Y:S01]  /*7140*/  IMAD.SHL.U32 R197, R185, 0x10, RZ ;  /* 0x00000010b9c57824 */ /* 0x000fe200078e00ff */
[----:B------:R-:W-:Y:S01]  /*7150*/  @P1 LOP3.LUT P2, RZ, R176, 0xff, RZ, 0xc0, !PT ;  /* 0x000000ffb0ff1812 */ /* 0x000fe2000784c0ff */
[----:B------:R-:W-:Y:S01]  /*7160*/  IMAD R131, R3, 0xc0, R2 ;  /* 0x000000c003837824 */ /* 0x000fe200078e0202 */
[----:B------:R-:W-:Y:S01]  /*7170*/  @P1 SEL R0, RZ, 0xffffffff, P3 ;  /* 0xffffffffff001807 */ /* 0x000fe20001800000 */
[----:B------:R-:W-:Y:S01]  /*7180*/  IMAD.SHL.U32 R139, R184, 0x10, RZ ;  /* 0x00000010b88b7824 */ /* 0x000fe200078e00ff */
[----:B------:R-:W-:Y:S01]  /*7190*/  LOP3.LUT P4, R182, R176, 0xff, RZ, 0xc0, !PT ;  /* 0x000000ffb0b67812 */ /* 0x000fe2000788c0ff */
[----:B------:R-:W-:Y:S01]  /*71a0*/  IMAD.IADD R198, R188, 0x1, R197 ;  /* 0x00000001bcc67824 */ /* 0x000fe200078e02c5 */
[C---:B------:R-:W-:Y:S01]  /*71b0*/  @P0 SEL R0, R5.reuse, R0, !P2 ;  /* 0x0000000005000207 */ /* 0x040fe20005000000 */
[----:B------:R-:W-:Y:S01]  /*71c0*/  BSSY B1, `(.L_x_104) ;  /* 0x000004d000017945 */ /* 0x000fe20003800000 */
[----:B------:R-:W-:Y:S01]  /*71d0*/  PLOP3.LUT P2, PT, PT, PT, UP1, 0x80, 0x8 ;  /* 0x000000000008781c */ /* 0x000fe20003f4f018 */
[----:B------:R-:W-:Y:S01]  /*71e0*/  IMAD.MOV.U32 R138, RZ, RZ, 0x1 ;  /* 0x00000001ff8a7424 */ /* 0x000fe200078e00ff */
[----:B------:R-:W-:Y:S01]  /*71f0*/  @P1 LOP3.LUT R0, R0, 0x1, RZ, 0xc0, !PT ;  /* 0x0000000100001812 */ /* 0x000fe200078ec0ff */
[----:B------:R-:W-:Y:S01]  /*7200*/  IMAD.MOV.U32 R137, RZ, RZ, RZ ;  /* 0x000000ffff897224 */ /* 0x000fe200078e00ff */
[----:B------:R-:W-:Y:S02]  /*7210*/  CS2R R146, SRZ ;  /* 0x0000000000927805 */ /* 0x000fe4000001ff00 */
[----:B------:R-:W-:Y:S02]  /*7220*/  CS2R R144, SRZ ;  /* 0x0000000000907805 */ /* 0x000fe4000001ff00 */
[----:B------:R-:W-:Y:S01]  /*7230*/  ISETP.NE.U32.OR P5, PT, R0, 0x1, !P1 ;  /* 0x000000010000780c */ /* 0x000fe20004fa5470 */
[----:B------:R-:W-:Y:S01]  /*7240*/  IMAD.U32 R0, RZ, RZ, UR43 ;  /* 0x0000002bff007e24 */ /* 0x000fe2000f8e00ff */
[----:B------:R-:W-:Y:S02]  /*7250*/  CS2R R142, SRZ ;  /* 0x00000000008e7805 */ /* 0x000fe4000001ff00 */
[----:B------:R-:W-:Y:S02]  /*7260*/  CS2R R140, SRZ ;  /* 0x00000000008c7805 */ /* 0x000fe4000001ff00 */
[----:B------:R-:W-:Y:S02]  /*7270*/  P2R R194, PR, RZ, 0x20 ;  /* 0x00000020ffc27803 */ /* 0x000fe40000000000 */
[----:B------:R-:W-:Y:S02]  /*7280*/  CS2R R150, SRZ ;  /* 0x0000000000967805 */ /* 0x000fe4000001ff00 */
[----:B------:R-:W-:Y:S02]  /*7290*/  SHF.L.U32 R4, R0, 0x1f, RZ ;  /* 0x0000001f00047819 */ /* 0x000fe400000006ff */
[----:B------:R-:W-:Y:S02]  /*72a0*/  CS2R R148, SRZ ;  /* 0x0000000000947805 */ /* 0x000fe4000001ff00 */
[----:B------:R-:W-:Y:S02]  /*72b0*/  SEL R0, RZ, 0xffffffff, P3 ;  /* 0xffffffffff007807 */ /* 0x000fe40001800000 */
[----:B------:R-:W-:Y:S02]  /*72c0*/  CS2R R154, SRZ ;  /* 0x00000000009a7805 */ /* 0x000fe4000001ff00 */
[----:B------:R-:W-:Y:S02]  /*72d0*/  CS2R R152, SRZ ;  /* 0x0000000000987805 */ /* 0x000fe4000001ff00 */
[----:B------:R-:W-:Y:S02]  /*72e0*/  CS2R R158, SRZ ;  /* 0x00000000009e7805 */ /* 0x000fe4000001ff00 */
[----:B------:R-:W-:Y:S02]  /*72f0*/  @P2 SEL R0, R5, R0, !P4 ;  /* 0x0000000005002207 */ /* 0x000fe40006000000 */
[----:B------:R-:W-:Y:S02]  /*7300*/  CS2R R156, SRZ ;  /* 0x00000000009c7805 */ /* 0x000fe4000001ff00 */
[----:B------:R-:W-:Y:S02]  /*7310*/  @P5 SHF.L.U32 R6, RZ, 0x1f, RZ ;  /* 0x0000001fff065819 */ /* 0x000fe400000006ff */
[----:B------:R-:W-:Y:S02]  /*7320*/  CS2R R162, SRZ ;  /* 0x0000000000a27805 */ /* 0x000fe4000001ff00 */
[----:B------:R-:W-:Y:S02]  /*7330*/  ISETP.NE.AND P2, PT, RZ, UR43, PT ;  /* 0x0000002bff007c0c */ /* 0x000fe4000bf45270 */
[----:B------:R-:W-:Y:S01]  /*7340*/  CS2R R160, SRZ ;  /* 0x0000000000a07805 */ /* 0x000fe2000001ff00 */
[----:B------:R-:W1:Y:S01]  /*7350*/  @P5 SYNCS.PHASECHK.TRANS64.TRYWAIT P1, [UR45+0x30], R6 ;  /* 0x00003006ff0055a7 */ /* 0x000e62000802112d */
[----:B------:R-:W-:Y:S02]  /*7360*/  LOP3.LUT R0, R0, 0x1, RZ, 0xc0, !PT ;  /* 0x0000000100007812 */ /* 0x000fe400078ec0ff */
[----:B------:R-:W-:Y:S02]  /*7370*/  CS2R R166, SRZ ;  /* 0x0000000000a67805 */ /* 0x000fe4000001ff00 */
[----:B------:R-:W-:Y:S02]  /*7380*/  SEL R212, RZ, 0x60, P2 ;  /* 0x00000060ffd47807 */ /* 0x000fe40001000000 */
[----:B------:R-:W-:Y:S02]  /*7390*/  CS2R R164, SRZ ;  /* 0x0000000000a47805 */ /* 0x000fe4000001ff00 */
[----:B------:R-:W-:Y:S02]  /*73a0*/  ISETP.NE.U32.AND P3, PT, R0, 0x1, PT ;  /* 0x000000010000780c */ /* 0x000fe40003f65070 */
[----:B------:R-:W-:Y:S02]  /*73b0*/  CS2R R170, SRZ ;  /* 0x0000000000aa7805 */ /* 0x000fe4000001ff00 */
[----:B------:R-:W-:Y:S01]  /*73c0*/  CS2R R168, SRZ ;  /* 0x0000000000a87805 */ /* 0x000fe2000001ff00 */
[----:B------:R-:W-:Y:S01]  /*73d0*/  IMAD.IADD R213, R131, 0x1, R212 ;  /* 0x0000000183d57824 */ /* 0x000fe200078e02d4 */
[----:B------:R-:W-:Y:S01]  /*73e0*/  P2R R199, PR, RZ, 0x8 ;  /* 0x00000008ffc77803 */ /* 0x000fe20000000000 */
[----:B------:R-:W-:Y:S02]  /*73f0*/  IMAD.IADD R196, R188, 0x1, R139 ;  /* 0x00000001bcc47824 */ /* 0x000fe400078e028b */
[----:B------:R-:W-:Y:S01]  /*7400*/  VIADD R212, R212, UR52 ;  /* 0x00000034d4d47c36 */ /* 0x000fe20008000000 */
[----:B------:R-:W-:Y:S01]  /*7410*/  SHF.R.U32.HI R0, RZ, 0x15, R213 ;  /* 0x00000015ff007819 */ /* 0x000fe200000116d5 */
[----:B------:R-:W-:Y:S01]  /*7420*/  IMAD.IADD R195, R187, 0x1, R198 ;  /* 0x00000001bbc37824 */ /* 0x000fe200078e02c6 */
[----:B------:R3:W4:Y:S02]  /*7430*/  SYNCS.PHASECHK.TRANS64.TRYWAIT P0, [UR45+0xa0], R4 ;  /* 0x0000a004ff0075a7 */ /* 0x000724000800112d */
[----:B------:R-:W-:Y:S02]  /*7440*/  LOP3.LUT R200, R0, 0x3, RZ, 0xc0, !PT ;  /* 0x0000000300c87812 */ /* 0x000fe400078ec0ff */
[----:B-1----:R-:W-:Y:S01]  /*7450*/  @P5 SEL R138, RZ, 0x1, !P1 ;  /* 0x00000001ff8a5807 */ /* 0x002fe20004800000 */
[----:B---3--:R-:W-:Y:S06]  /*7460*/  @!P5 BRA `(.L_x_105) ;  /* 0x000000000088d947 */ /* 0x008fec0003800000 */
[----:B------:R-:W-:Y:S01]  /*7470*/  IMAD.MOV.U32 R147, RZ, RZ, RZ ;  /* 0x000000ffff937224 */ /* 0x000fe200078e00ff */
[----:B------:R-:W-:Y:S01]  /*7480*/  ISETP.NE.AND P1, PT, R138, RZ, PT ;  /* 0x000000ff8a00720c */ /* 0x000fe20003f25270 */
[----:B------:R-:W-:Y:S01]  /*7490*/  BSSY B0, `(.L_x_106) ;  /* 0x0000014000007945 */ /* 0x000fe20003800000 */
[----:B------:R-:W-:Y:S02]  /*74a0*/  CS2R R170, SRZ ;  /* 0x0000000000aa7805 */ /* 0x000fe4000001ff00 */
        /* <DEDUP_REMOVED lines=13> */
[----:B------:R-:W-:Y:S01]  /*7580*/  CS2R R144, SRZ ;  /* 0x0000000000907805 */ /* 0x000fe2000001ff00 */
[----:B------:R-:W-:Y:S06]  /*7590*/  @P1 BRA `(.L_x_107) ;  /* 0x00000000000c1947 */ /* 0x000fec0003800000 */
[----:B------:R-:W-:Y:S04]  /*75a0*/  SHF.L.U32 R6, RZ, 0x1f, RZ ;  /* 0x0000001fff067819 */ /* 0x000fe800000006ff */
[----:B------:R-:W1:Y:S02]  /*75b0*/  SYNCS.PHASECHK.TRANS64.TRYWAIT P1, [UR45+0x30], R6 ;  /* 0x00003006ff0075a7 */ /* 0x000e64000802112d */
[----:B-1----:R-:W-:Y:S05]  /*75c0*/  @!P1 BRA `(.L_x_108) ;  /* 0x000000c000049947 */ /* 0x002fea0003800000 */
.L_x_107:
[----:B------:R-:W-:Y:S05]  /*75d0*/  BSYNC B0 ;  /* 0x0000000000007941 */ /* 0x000fea0003800000 */
.L_x_106:
[----:B------:R-:W-:Y:S01]  /*75e0*/  ISETP.NE.AND P1, PT, R199, RZ, PT ;  /* 0x000000ffc700720c */ /* 0x000fe20003f25270 */
[----:B------:R-:W-:Y:S11]  /*75f0*/  HFMA2 R137, -RZ, RZ, 0, 5.9604644775390625e-08 ;  /* 0x00000001ff897431 */ /* 0x000ff600000001ff */
[----:B------:R-:W-:Y:S01]  /*7600*/  @!UPT UIADD3 URZ, UPT, UPT, URZ, URZ, URZ ;  /* 0x000000fffffff290 */ /* 0x000fe2000fffe0ff */
[----:B------:R3:W1:Y:S04]  /*7610*/  @P1 LDS.128 R168, [R188] ;  /* 0x00000000bca81984 */ /* 0x0006680000000c00 */
[----:B------:R3:W1:Y:S04]  /*7620*/  @P1 LDS.128 R164, [R198+0x10] ;  /* 0x00001000c6a41984 */ /* 0x0006680000000c00 */
[----:B------:R3:W1:Y:S04]  /*7630*/  @P1 LDS.128 R160, [R196+0x20] ;  /* 0x00002000c4a01984 */ /* 0x0006680000000c00 */
[----:B------:R3:W1:Y:S04]  /*7640*/  @P1 LDS.128 R156, [R195+0x10] ;  /* 0x00001000c39c1984 */ /* 0x0006680000000c00 */
[----:B------:R3:W1:Y:S04]  /*7650*/  @P1 LDS.128 R152, [R188+0x1000] ;  /* 0x00100000bc981984 */ /* 0x0006680000000c00 */
[----:B------:R3:W1:Y:S04]  /*7660*/  @P1 LDS.128 R148, [R198+0x1010] ;  /* 0x00101000c6941984 */ /* 0x0006680000000c00 */
[----:B------:R3:W1:Y:S04]  /*7670*/  @P1 LDS.128 R140, [R196+0x1020] ;  /* 0x00102000c48c1984 */ /* 0x0006680000000c00 */
[----:B------:R3:W1:Y:S02]  /*7680*/  @P1 LDS.128 R144, [R195+0x1010] ;  /* 0x00101000c3901984 */ /* 0x0006640000000c00 */
.L_x_105:
[----:B------:R-:W-:Y:S05]  /*7690*/  BSYNC B1 ;  /* 0x0000000000017941 */ /* 0x000fea0003800000 */
.L_x_104:
[----:B------:R-:W-:Y:S02]  /*76a0*/  ISETP.NE.AND P1, PT, R189, R200, PT ;  /* 0x000000c8bd00720c */ /* 0x000fe40003f25270 */
[----:B------:R-:W-:Y:S01]  /*76b0*/  MOV R55, RZ ;  /* 0x000000ff00377202 */ /* 0x000fe20000000f00 */
[----:B----4-:R-:W-:Y:S10]  /*76c0*/  @P0 BRA `(.L_x_109) ;  /* 0x0000000000080947 */ /* 0x010ff40003800000 */
[----:B------:R-:W4:Y:S02]  /*76d0*/  SYNCS.PHASECHK.TRANS64.TRYWAIT P0, [UR45+0xa0], R4 ;  /* 0x0000a004ff0075a7 */ /* 0x000f24000800112d */
[----:B----4-:R-:W-:Y:S05]  /*76e0*/  @!P0 BRA `(.L_x_110) ;  /* 0x000000bc00d48947 */ /* 0x010fea0003800000 */
.L_x_109:
[----:B------:R-:W-:Y:S01]  /*76f0*/  IMAD.MOV.U32 R54, RZ, RZ, RZ ;  /* 0x000000ffff367224 */ /* 0x000fe200078e00ff */
        /* <DEDUP_REMOVED lines=32> */
[----:B------:R-:W-:Y:S11]  /*7900*/  LOP3.LUT P0, RZ, R0, 0x3, R177, 0x48, !PT ;  /* 0x0000000300ff7812 */ /* 0x000ff600078048b1 */
[----:B------:R-:W-:Y:S02]  /*7910*/  @!UPT UIADD3 URZ, UPT, UPT, URZ, URZ, URZ ;  /* 0x000000fffffff290 */ /* 0x000fe4000fffe0ff */
[----:B------:R-:W-:Y:S05]  /*7920*/  @!P0 BRA `(.L_x_112) ;  /* 0x0000000000408947 */ /* 0x000fea0003800000 */
[----:B------:R-:W4:Y:S01]  /*7930*/  LDCU.64 UR8, c[0x4][0x70] ;  /* 0x01000e00ff0877ac */ /* 0x000f220008000a00 */
[----:B------:R-:W-:Y:S01]  /*7940*/  MOV R15, 0x0 ;  /* 0x00000000000f7802 */ /* 0x000fe20000000f00 */
[----:B------:R-:W-:Y:S02]  /*7950*/  HFMA2 R12, -RZ, RZ, 0, 5.9604644775390625e-08 ;  /* 0x00000001ff0c7431 */ /* 0x000fe400000001ff */
[----:B------:R-:W-:Y:S02]  /*7960*/  IMAD.MOV.U32 R8, RZ, RZ, 0x192 ;  /* 0x00000192ff087424 */ /* 0x000fe400078e00ff */
[----:B------:R-:W-:Y:S01]  /*7970*/  IMAD.MOV.U32 R13, RZ, RZ, RZ ;  /* 0x000000ffff0d7224 */ /* 0x000fe200078e00ff */
[----:B------:R-:W5:Y:S01]  /*7980*/  LDCU.64 UR6, c[0x4][0x78] ;  /* 0x01000f00ff0677ac */ /* 0x000f620008000a00 */
[----:B------:R-:W2:Y:S01]  /*7990*/  LDC.64 R14, c[0x4][R15] ;  /* 0x010000000f0e7b82 */ /* 0x000ea20000000a00 */
[----:B------:R-:W3:Y:S01]  /*79a0*/  LDCU.64 UR4, c[0x4][0x10] ;  /* 0x01000200ff0477ac */ /* 0x000ee20008000a00 */
[----:B----4-:R-:W-:Y:S01]  /*79b0*/  MOV R5, UR9 ;  /* 0x0000000900057c02 */ /* 0x010fe20008000f00 */
[----:B-1----:R-:W-:Y:S01]  /*79c0*/  IMAD.U32 R4, RZ, RZ, UR8 ;  /* 0x00000008ff047e24 */ /* 0x002fe2000f8e00ff */
[----:B-----5:R-:W-:Y:S01]  /*79d0*/  MOV R7, UR7 ;  /* 0x0000000700077c02 */ /* 0x020fe20008000f00 */
[----:B------:R-:W-:Y:S01]  /*79e0*/  IMAD.U32 R6, RZ, RZ, UR6 ;  /* 0x00000006ff067e24 */ /* 0x000fe2000f8e00ff */
[----:B---3--:R-:W-:Y:S01]  /*79f0*/  MOV R11, UR5 ;  /* 0x00000005000b7c02 */ /* 0x008fe20008000f00 */
[----:B------:R-:W-:Y:S02]  /*7a00*/  IMAD.U32 R10, RZ, RZ, UR4 ;  /* 0x00000004ff0a7e24 */ /* 0x000fe4000f8e00ff */
[----:B------:R-:W-:Y:S07]  /*7a10*/  LEPC R20, `(.L_x_112) ;  /* 0x000000001014794e */ /* 0x000fee0000000000 */
[----:B--2---:R-:W-:Y:S05]  /*7a20*/  CALL.ABS.NOINC R14 ;  /* 0x000000000e007343 */ /* 0x004fea0003c00000 */
.L_x_112:
[----:B------:R-:W-:Y:S05]  /*7a30*/  WARPSYNC.ALL ;  /* 0x0000000000007948 */ /* 0x000fea0003800000 */
[C---:B------:R-:W-:Y:S01]  /*7a40*/  R2UR UR4, R213.reuse ;  /* 0x00000000d50472ca */ /* 0x040fe200000e0000 */
[----:B------:R-:W-:Y:S05]  /*7a50*/  VIADD R0, R213, 0x80 ;  /* 0x00000080d5007836 */ /* 0x000fea0000000000 */
[----:B------:R-:W-:Y:S04]  /*7a60*/  SHF.R.U32.HI R0, RZ, 0x15, R0 ;  /* 0x00000015ff007819 */ /* 0x000fe80000011600 */
[----:B------:R-:W-:Y:S03]  /*7a70*/  LOP3.LUT P0, RZ, R0, 0x3, R177, 0x48, !PT ;  /* 0x0000000300ff7812 */ /* 0x000fe600078048b1 */
[----:B------:R-:W4:Y:S10]  /*7a80*/  LDTM.x32 R24, tmem[UR4] ;  /* 0x00000004001879ee */ /* 0x000f3400082c0000 */
[----:B----4-:R-:W-:Y:S05]  /*7a90*/  @!P0 BRA `(.L_x_113) ;  /* 0x0000000000408947 */ /* 0x010fea0003800000 */
        /* <DEDUP_REMOVED lines=16> */
.L_x_113:
[----:B------:R-:W-:Y:S05]  /*7ba0*/  WARPSYNC.ALL ;  /* 0x0000000000007948 */ /* 0x000fea0003800000 */
[----:B------:R-:W-:Y:S11]  /*7bb0*/  R2UR UR4, R213 ;  /* 0x00000000d50472ca */ /* 0x000ff600000e0000 */
[----:B------:R-:W-:Y:S02]  /*7bc0*/  @!UPT UIADD3 URZ, UPT, UPT, URZ, URZ, URZ ;  /* 0x000000fffffff290 */ /* 0x000fe4000fffe0ff */
[----:B------:R-:W4:Y:S02]  /*7bd0*/  LDTM.x32 R56, tmem[UR4+0x80] ;  /* 0x00008004003879ee */ /* 0x000f2400082c0000 */
[----:B----4-:R-:W-:Y:S01]  /*7be0*/  NOP ;  /* 0x0000000000007918 */ /* 0x010fe20000000000 */
.L_x_111:
[----:B-1----:R-:W-:Y:S01]  /*7bf0*/  SHF.L.U32 R132, R168, 0x10, RZ ;  /* 0x00000010a8847819 */ /* 0x002fe200000006ff */
[----:B--2---:R-:W-:Y:S01]  /*7c00*/  FMUL R0, R130, R24 ;  /* 0x0000001882007220 */ /* 0x004fe20000400000 */
[----:B------:R-:W-:Y:S01]  /*7c10*/  LOP3.LUT R134, R168, 0xffff0000, RZ, 0xc0, !PT ;  /* 0xffff0000a8867812 */ /* 0x000fe200078ec0ff */
[C---:B------:R-:W-:Y:S01]  /*7c20*/  FMUL R3, R130.reuse, R25 ;  /* 0x0000001982037220 */ /* 0x040fe20000400000 */
[----:B------:R-:W-:Y:S01]  /*7c30*/  SHF.L.U32 R135, R169, 0x10, RZ ;  /* 0x00000010a9877819 */ /* 0x000fe200000006ff */
[----:B------:R-:W-:Y:S01]  /*7c40*/  FMUL R4, R130, R26 ;  /* 0x0000001a82047220 */ /* 0x000fe20000400000 */
[----:B------:R-:W-:Y:S01]  /*7c50*/  LOP3.LUT R136, R165, 0xffff0000, RZ, 0xc0, !PT ;  /* 0xffff0000a5887812 */ /* 0x000fe200078ec0ff */
[----:B------:R-:W-:Y:S01]  /*7c60*/  FFMA R0, R133, R132, R0 ;  /* 0x0000008485007223 */ /* 0x000fe20000000000 */
[----:B------:R-:W-:Y:S01]  /*7c70*/  LOP3.LUT R132, R169, 0xffff0000, RZ, 0xc0, !PT ;  /* 0xffff0000a9847812 */ /* 0x000fe200078ec0ff */
[C---:B------:R-:W-:Y:S01]  /*7c80*/  FFMA R3, R133.reuse, R134, R3 ;  /* 0x0000008685037223 */ /* 0x040fe20000000003 */
[C---:B------:R-:W-:Y:S01]  /*7c90*/  LOP3.LUT R134, R170.reuse, 0xffff0000, RZ, 0xc0, !PT ;  /* 0xffff0000aa867812 */ /* 0x040fe200078ec0ff */
[----:B------:R-:W-:Y:S01]  /*7ca0*/  FFMA R4, R133, R135, R4 ;  /* 0x0000008785047223 */ /* 0x000fe20000000004 */
[----:B------:R-:W-:Y:S01]  /*7cb0*/  SHF.L.U32 R135, R170, 0x10, RZ ;  /* 0x00000010aa877819 */ /* 0x000fe200000006ff */
[C---:B------:R-:W-:Y:S01]  /*7cc0*/  FMUL R5, R130.reuse, R27 ;  /* 0x0000001b82057220 */ /* 0x040fe20000400000 */
[----:B------:R-:W-:Y:S01]  /*7cd0*/  ISETP.NE.AND P0, PT, R189, R200, PT ;  /* 0x000000c8bd00720c */ /* 0x000fe20003f05270 */
[C---:B------:R-:W-:Y:S01]  /*7ce0*/  FMUL R6, R130.reuse, R28 ;  /* 0x0000001c82067220 */ /* 0x040fe20000400000 */
[----:B------:R-:W-:Y:S01]  /*7cf0*/  F2FP.BF16.F32.PACK_AB R200, R3, R0 ;  /* 0x0000000003c8723e */ /* 0x000fe200000010ff */
[C---:B------:R-:W-:Y:S01]  /*7d00*/  FMUL R7, R130.reuse, R29 ;  /* 0x0000001d82077220 */ /* 0x040fe20000400000 */
[----:B------:R-:W-:Y:S01]  /*7d10*/  ISETP.NE.AND P1, PT, R189, RZ, PT ;  /* 0x000000ffbd00720c */ /* 0x000fe20003f25270 */
[----:B------:R-:W-:Y:S01]  /*7d20*/  FFMA R5, R133, R132, R5 ;  /* 0x0000008485057223 */ /* 0x000fe20000000005 */
[----:B------:R-:W-:Y:S01]  /*7d30*/  SHF.L.U32 R132, R171, 0x10, RZ ;  /* 0x00000010ab847819 */ /* 0x000fe200000006ff */
[----:B------:R-:W-:Y:S01]  /*7d40*/  FFMA R6, R133, R135, R6 ;  /* 0x0000008785067223 */ /* 0x000fe20000000006 */
[----:B------:R-:W-:Y:S01]  /*7d50*/  SHF.L.U32 R135, R165, 0x10, RZ ;  /* 0x00000010a5877819 */ /* 0x000fe200000006ff */
[----:B------:R-:W-:Y:S01]  /*7d60*/  FFMA R7, R133, R134, R7 ;  /* 0x0000008685077223 */ /* 0x000fe20000000007 */
[----:B------:R-:W-:Y:S01]  /*7d70*/  LOP3.LUT R134, R171, 0xffff0000, RZ, 0xc0, !PT ;  /* 0xffff0000ab867812 */ /* 0x000fe200078ec0ff */
[C---:B------:R-:W-:Y:S01]  /*7d80*/  FMUL R8, R130.reuse, R30 ;  /* 0x0000001e82087220 */ /* 0x040fe20000400000 */
[----:B------:R-:W-:Y:S01]  /*7d90*/  F2FP.BF16.F32.PACK_AB R201, R5, R4 ;  /* 0x0000000405c9723e */ /* 0x000fe200000010ff */
[----:B------:R-:W-:Y:S01]  /*7da0*/  FMUL R9, R130, R31 ;  /* 0x0000001f82097220 */ /* 0x000fe20000400000 */
[----:B------:R-:W-:Y:S01]  /*7db0*/  F2FP.BF16.F32.PACK_AB R202, R7, R6 ;  /* 0x0000000607ca723e */ /* 0x000fe200000010ff */
[C---:B------:R-:W-:Y:S01]  /*7dc0*/  FFMA R8, R133.reuse, R132, R8 ;  /* 0x0000008485087223 */ /* 0x040fe20000000008 */
[C---:B------:R-:W-:Y:S01]  /*7dd0*/  SHF.L.U32 R132, R164.reuse, 0x10, RZ ;  /* 0x00000010a4847819 */ /* 0x040fe200000006ff */
[----:B------:R-:W-:Y:S01]  /*7de0*/  FFMA R9, R133, R134, R9 ;  /* 0x0000008685097223 */ /* 0x000fe20000000009 */
[----:B------:R-:W-:Y:S01]  /*7df0*/  LOP3.LUT R134, R164, 0xffff0000, RZ, 0xc0, !PT ;  /* 0xffff0000a4867812 */ /* 0x000fe200078ec0ff */
[C---:B------:R-:W-:Y:S01]  /*7e00*/  FMUL R10, R130.reuse, R32 ;  /* 0x00000020820a7220 */ /* 0x040fe20000400000 */
[C---:B------:R-:W-:Y:S01]  /*7e10*/  FMUL R11, R130.reuse, R33 ;  /* 0x00000021820b7220 */ /* 0x040fe20000400000 */
        /* <DEDUP_REMOVED lines=10> */
[----:B------:R-:W-:Y:S01]  /*7ec0*/  FFMA R12, R133, R135, R12 ;  /* 0x00000087850c7223 */ /* 0x000fe2000000000c */
[----:B------:R-:W-:Y:S01]  /*7ed0*/  SHF.L.U32 R135, R167, 0x10, RZ ;  /* 0x00000010a7877819 */ /* 0x000fe200000006ff */
[----:B------:R-:W-:Y:S01]  /*7ee0*/  FFMA R13, R133, R136, R13 ;  /* 0x00000088850d7223 */ /* 0x000fe2000000000d */
[----:B------:R-:W-:Y:S01]  /*7ef0*/  LOP3.LUT R136, R167, 0xffff0000, RZ, 0xc0, !PT ;  /* 0xffff0000a7887812 */ /* 0x000fe200078ec0ff */
[----:B------:R-:W-:Y:S01]  /*7f00*/  FFMA R14, R133, R132, R14 ;  /* 0x00000084850e7223 */ /* 0x000fe2000000000e */
[----:B------:R-:W-:Y:S01]  /*7f10*/  SHF.L.U32 R132, R160, 0x10, RZ ;  /* 0x00000010a0847819 */ /* 0x000fe200000006ff */
[----:B------:R-:W-:Y:S01]  /*7f20*/  FMUL R16, R130, R38 ;  /* 0x0000002682107220 */ /* 0x000fe20000400000 */
[----:B------:R-:W-:Y:S01]  /*7f30*/  F2FP.BF16.F32.PACK_AB R205, R13, R12 ;  /* 0x0000000c0dcd723e */ /* 0x000fe200000010ff */
[----:B------:R-:W-:Y:S01]  /*7f40*/  FFMA R15, R133, R134, R15 ;  /* 0x00000086850f7223 */ /* 0x000fe2000000000f */
[----:B------:R-:W-:Y:S01]  /*7f50*/  LOP3.LUT R134, R160, 0xffff0000, RZ, 0xc0, !PT ;  /* 0xffff0000a0867812 */ /* 0x000fe200078ec0ff */
[C---:B------:R-:W-:Y:S01]  /*7f60*/  FMUL R17, R130.reuse, R39 ;  /* 0x0000002782117220 */ /* 0x040fe20000400000 */
[C---:B------:R-:W-:Y:S01]  /*7f70*/  FMUL R18, R130.reuse, R40 ;  /* 0x0000002882127220 */ /* 0x040fe20000400000 */
[----:B------:R-:W-:Y:S01]  /*7f80*/  FMUL R19, R130, R41 ;  /* 0x0000002982137220 */ /* 0x000fe20000400000 */
[----:B------:R-:W-:Y:S01]  /*7f90*/  F2FP.BF16.F32.PACK_AB R206, R15, R14 ;  /* 0x0000000e0fce723e */ /* 0x000fe200000010ff */
[C---:B------:R-:W-:Y:S01]  /*7fa0*/  FFMA R16, R133.reuse, R135, R16 ;  /* 0x0000008785107223 */ /* 0x040fe20000000010 */
[----:B------:R-:W-:Y:S01]  /*7fb0*/  SHF.L.U32 R135, R162, 0x10, RZ ;  /* 0x00000010a2877819 */ /* 0x000fe200000006ff */
[----:B------:R-:W-:Y:S01]  /*7fc0*/  FFMA R17, R133, R136, R17 ;  /* 0x0000008885117223 */ /* 0x000fe20000000011 */
[----:B------:R-:W-:Y:S01]  /*7fd0*/  LOP3.LUT R136, R159, 0xffff0000, RZ, 0xc0, !PT ;  /* 0xffff00009f887812 */ /* 0x000fe200078ec0ff */
[----:B------:R-:W-:Y:S01]  /*7fe0*/  FFMA R18, R133, R132, R18 ;  /* 0x0000008485127223 */ /* 0x000fe20000000012 */
[----:B------:R-:W-:Y:S01]  /*7ff0*/  SHF.L.U32 R132, R161, 0x10, RZ ;  /* 0x00000010a1847819 */ /* 0x000fe200000006ff */
[----:B------:R-:W-:Y:S01]  /*8000*/  FFMA R19, R133, R134, R19 ;  /* 0x0000008685137223 */ /* 0x000fe20000000013 */
[----:B------:R-:W-:Y:S01]  /*8010*/  LOP3.LUT R134, R161, 0xffff0000, RZ, 0xc0, !PT ;  /* 0xffff0000a1867812 */ /* 0x000fe200078ec0ff */
[C---:B------:R-:W-:Y:S01]  /*8020*/  FMUL R20, R130.reuse, R42 ;  /* 0x0000002a82147220 */ /* 0x040fe20000400000 */
[----:B------:R-:W-:Y:S01]  /*8030*/  F2FP.BF16.F32.PACK_AB R207, R17, R16 ;  /* 0x0000001011cf723e */ /* 0x000fe200000010ff */
[C---:B------:R-:W-:Y:S01]  /*8040*/  FMUL R21, R130.reuse, R43 ;  /* 0x0000002b82157220 */ /* 0x040fe20000400000 */
[----:B------:R-:W-:Y:S01]  /*8050*/  FMUL R22, R130, R44 ;  /* 0x0000002c82167220 */ /* 0x000fe20000400000 */
[C---:B------:R-:W-:Y:S01]  /*8060*/  FFMA R20, R133.reuse, R132, R20 ;  /* 0x0000008485147223 */ /* 0x040fe20000000014 */
[----:B------:R-:W-:Y:S01]  /*8070*/  LOP3.LUT R132, R162, 0xffff0000, RZ, 0xc0, !PT ;  /* 0xffff0000a2847812 */ /* 0x000fe200078ec0ff */
[----:B------:R-:W-:Y:S01]  /*8080*/  FFMA R21, R133, R134, R21 ;  /* 0x0000008685157223 */ /* 0x000fe20000000015 */
[----:B------:R-:W-:Y:S01]  /*8090*/  LOP3.LUT R134, R163, 0xffff0000, RZ, 0xc0, !PT ;  /* 0xffff0000a3867812 */ /* 0x000fe200078ec0ff */
[----:B------:R-:W-:Y:S01]  /*80a0*/  FFMA R22, R133, R135, R22 ;  /* 0x0000008785167223 */ /* 0x000fe20000000016 */
[----:B------:R-:W-:Y:S01]  /*80b0*/  SHF.L.U32 R135, R163, 0x10, RZ ;  /* 0x00000010a3877819 */ /* 0x000fe200000006ff */
[C---:B------:R-:W-:Y:S01]  /*80c0*/  FMUL R23, R130.reuse, R45 ;  /* 0x0000002d82177220 */ /* 0x040fe20000400000 */
[C---:B------:R-:W-:Y:S01]  /*80d0*/  FMUL R88, R130.reuse, R46 ;  /* 0x0000002e82587220 */ /* 0x040fe20000400000 */
[C---:B------:R-:W-:Y:S01]  /*80e0*/  FMUL R89, R130.reuse, R47 ;  /* 0x0000002f82597220 */ /* 0x040fe20000400000 */
[----:B------:R-:W-:Y:S01]  /*80f0*/  FMUL R90, R130, R48 ;  /* 0x00000030825a7220 */ /* 0x000fe20000400000 */
[C---:B------:R-:W-:Y:S01]  /*8100*/  FFMA R23, R133.reuse, R132, R23 ;  /* 0x0000008485177223 */ /* 0x040fe20000000017 */
[C---:B------:R-:W-:Y:S01]  /*8110*/  SHF.L.U32 R132, R156.reuse, 0x10, RZ ;  /* 0x000000109c847819 */ /* 0x040fe200000006ff */
[----:B------:R-:W-:Y:S01]  /*8120*/  FFMA R88, R133, R135, R88 ;  /* 0x0000008785587223 */ /* 0x000fe20000000058 */
[----:B------:R-:W-:Y:S01]  /*8130*/  SHF.L.U32 R135, R159, 0x10, RZ ;  /* 0x000000109f877819 */ /* 0x000fe200000006ff */
[C---:B------:R-:W-:Y:S01]  /*8140*/  FFMA R89, R133.reuse, R134, R89 ;  /* 0x0000008685597223 */ /* 0x040fe20000000059 */
[----:B------:R-:W-:Y:S01]  /*8150*/  LOP3.LUT R134, R156, 0xffff0000, RZ, 0xc0, !PT ;  /* 0xffff00009c867812 */ /* 0x000fe200078ec0ff */
[C---:B------:R-:W-:Y:S01]  /*8160*/  FMUL R91, R130.reuse, R49 ;  /* 0x00000031825b7220 */ /* 0x040fe20000400000 */
[----:B------:R-:W-:Y:S01]  /*8170*/  FFMA R90, R133, R132, R90 ;  /* 0x00000084855a7223 */ /* 0x000fe2000000005a */
[----:B------:R-:W-:Y:S01]  /*8180*/  SHF.L.U32 R132, R157, 0x10, RZ ;  /* 0x000000109d847819 */ /* 0x000fe200000006ff */
[C---:B------:R-:W-:Y:S01]  /*8190*/  FMUL R92, R130.reuse, R50 ;  /* 0x00000032825c7220 */ /* 0x040fe20000400000 */
[----:B------:R-:W-:Y:S01]  /*81a0*/  FFMA R91, R133, R134, R91 ;  /* 0x00000086855b7223 */ /* 0x000fe2000000005b */
[----:B------:R-:W-:Y:S01]  /*81b0*/  LOP3.LUT R134, R157, 0xffff0000, RZ, 0xc0, !PT ;  /* 0xffff00009d867812 */ /* 0x000fe200078ec0ff */
[----:B------:R-:W-:Y:S01]  /*81c0*/  FMUL R93, R130, R51 ;  /* 0x00000033825d7220 */ /* 0x000fe20000400000 */
[----:B------:R1:W-:Y:S01]  /*81d0*/  @!P0 STS.128 [R188], R200 ;  /* 0x000000c8bc008388 */ /* 0x0003e20000000c00 */
[C---:B------:R-:W-:Y:S01]  /*81e0*/  FFMA R92, R133.reuse, R132, R92 ;  /* 0x00000084855c7223 */ /* 0x040fe2000000005c */
[----:B------:R-:W-:Y:S01]  /*81f0*/  SHF.L.U32 R132, R158, 0x10, RZ ;  /* 0x000000109e847819 */ /* 0x000fe200000006ff */
[----:B------:R-:W-:Y:S01]  /*8200*/  FMUL R94, R130, R52 ;  /* 0x00000034825e7220 */ /* 0x000fe20000400000 */
[C---:B------:R-:W-:Y:S01]  /*8210*/  FFMA R93, R133.reuse, R134, R93 ;  /* 0x00000086855d7223 */ /* 0x040fe2000000005d */
[----:B------:R-:W-:Y:S01]  /*8220*/  LOP3.LUT R134, R158, 0xffff0000, RZ, 0xc0, !PT ;  /* 0xffff00009e867812 */ /* 0x000fe200078ec0ff */
[----:B------:R-:W-:Y:S01]  /*8230*/  FMUL R95, R130, R53 ;  /* 0x00000035825f7220 */ /* 0x000fe20000400000 */
[C---:B------:R-:W-:Y:S01]  /*8240*/  FFMA R94, R133.reuse, R132, R94 ;  /* 0x00000084855e7223 */ /* 0x040fe2000000005e */
[----:B------:R-:W-:Y:S01]  /*8250*/  SHF.L.U32 R132, R152, 0x10, RZ ;  /* 0x0000001098847819 */ /* 0x000fe200000006ff */
[C---:B------:R-:W-:Y:S01]  /*8260*/  FMUL R96, R130.reuse, R54 ;  /* 0x0000003682607220 */ /* 0x040fe20000400000 */
[C---:B------:R-:W-:Y:S01]  /*8270*/  FMUL R97, R130.reuse, R55 ;  /* 0x0000003782617220 */ /* 0x040fe20000400000 */
[----:B------:R2:W-:Y:S01]  /*8280*/  @!P0 STS.128 [R198+0x10], R204 ;  /* 0x000010ccc6008388 */ /* 0x0005e20000000c00 */
[----:B------:R-:W-:Y:S01]  /*8290*/  FMUL R98, R130, R56 ;  /* 0x0000003882627220 */ /* 0x000fe20000400000 */
[C---:B------:R-:W-:Y:S01]  /*82a0*/  FFMA R95, R133.reuse, R134, R95 ;  /* 0x00000086855f7223 */ /* 0x040fe2000000005f */
[----:B------:R-:W-:Y:S01]  /*82b0*/  LOP3.LUT R134, R154, 0xffff0000, RZ, 0xc0, !PT ;  /* 0xffff00009a867812 */ /* 0x000fe200078ec0ff */
[----:B------:R-:W-:Y:S01]  /*82c0*/  FFMA R96, R133, R135, R96 ;  /* 0x0000008785607223 */ /* 0x000fe20000000060 */
[----:B------:R-:W-:Y:S01]  /*82d0*/  SHF.L.U32 R135, R153, 0x10, RZ ;  /* 0x0000001099877819 */ /* 0x000fe200000006ff */
[----:B------:R-:W-:Y:S01]  /*82e0*/  FFMA R97, R133, R136, R97 ;  /* 0x0000008885617223 */ /* 0x000fe20000000061 */
[----:B------:R-:W-:Y:S01]  /*82f0*/  LOP3.LUT R136, R145, 0xffff0000, RZ, 0xc0, !PT ;  /* 0xffff000091887812 */ /* 0x000fe200078ec0ff */
[C---:B------:R-:W-:Y:S01]  /*8300*/  FFMA R98, R133.reuse, R132, R98 ;  /* 0x0000008485627223 */ /* 0x040fe20000000062 */
[----:B------:R-:W-:Y:S01]  /*8310*/  LOP3.LUT R132, R152, 0xffff0000, RZ, 0xc0, !PT ;  /* 0xffff000098847812 */ /* 0x000fe200078ec0ff */
[C---:B------:R-:W-:Y:S01]  /*8320*/  FMUL R99, R130.reuse, R57 ;  /* 0x0000003982637220 */ /* 0x040fe20000400000 */
[C---:B------:R-:W-:Y:S01]  /*8330*/  FMUL R100, R130.reuse, R58 ;  /* 0x0000003a82647220 */ /* 0x040fe20000400000 */
[C---:B------:R-:W-:Y:S01]  /*8340*/  FMUL R101, R130.reuse, R59 ;  /* 0x0000003b82657220 */ /* 0x040fe20000400000 */
[----:B------:R-:W-:Y:S01]  /*8350*/  FMUL R102, R130, R60 ;  /* 0x0000003c82667220 */ /* 0x000fe20000400000 */
[----:B------:R-:W-:Y:S01]  /*8360*/  FFMA R99, R133, R132, R99 ;  /* 0x0000008485637223 */ /* 0x000fe20000000063 */
[----:B------:R-:W-:Y:S01]  /*8370*/  LOP3.LUT R132, R153, 0xffff0000, RZ, 0xc0, !PT ;  /* 0xffff000099847812 */ /* 0x000fe200078ec0ff */
[----:B------:R-:W-:Y:S01]  /*8380*/  FFMA R100, R133, R135, R100 ;  /* 0x0000008785647223 */ /* 0x000fe20000000064 */
[----:B------:R-:W-:Y:S01]  /*8390*/  SHF.L.U32 R135, R154, 0x10, RZ ;  /* 0x000000109a877819 */ /* 0x000fe200000006ff */
[C---:B------:R-:W-:Y:S01]  /*83a0*/  FMUL R103, R130.reuse, R61 ;  /* 0x0000003d82677220 */ /* 0x040fe20000400000 */
[C---:B------:R-:W-:Y:S01]  /*83b0*/  FMUL R104, R130.reuse, R62 ;  /* 0x0000003e82687220 */ /* 0x040fe20000400000 */
[----:B-1----:R-:W-:Y:S01]  /*83c0*/  F2FP.BF16.F32.PACK_AB R200, R19, R18 ;  /* 0x0000001213c8723e */ /* 0x002fe200000010ff */
[----:B------:R-:W-:Y:S01]  /*83d0*/  FFMA R101, R133, R132, R101 ;  /* 0x0000008485657223 */ /* 0x000fe20000000065 */
[----:B------:R-:W-:Y:S01]  /*83e0*/  SHF.L.U32 R132, R155, 0x10, RZ ;  /* 0x000000109b847819 */ /* 0x000fe200000006ff */
[----:B------:R-:W-:Y:S01]  /*83f0*/  FFMA R102, R133, R135, R102 ;  /* 0x0000008785667223 */ /* 0x000fe20000000066 */
[----:B------:R-:W-:Y:S01]  /*8400*/  F2FP.BF16.F32.PACK_AB R201, R21, R20 ;  /* 0x0000001415c9723e */ /* 0x000fe200000010ff */
[----:B------:R-:W-:Y:S01]  /*8410*/  FFMA R103, R133, R134, R103 ;  /* 0x0000008685677223 */ /* 0x000fe20000000067 */
[----:B------:R-:W-:Y:S01]  /*8420*/  LOP3.LUT R134, R155, 0xffff0000, RZ, 0xc0, !PT ;  /* 0xffff00009b867812 */ /* 0x000fe200078ec0ff */
[----:B------:R-:W-:Y:S01]  /*8430*/  FMUL R105, R130, R63 ;  /* 0x0000003f82697220 */ /* 0x000fe20000400000 */
[----:B------:R-:W-:Y:S01]  /*8440*/  F2FP.BF16.F32.PACK_AB R202, R23, R22 ;  /* 0x0000001617ca723e */ /* 0x000fe200000010ff */
[----:B------:R-:W-:Y:S01]  /*8450*/  FFMA R104, R133, R132, R104 ;  /* 0x0000008485687223 */ /* 0x000fe20000000068 */
[----:B------:R-:W-:Y:S01]  /*8460*/  F2FP.BF16.F32.PACK_AB R203, R89, R88 ;  /* 0x0000005859cb723e */ /* 0x000fe200000010ff */
[----:B------:R-:W-:Y:S01]  /*8470*/  FFMA R105, R133, R134, R105 ;  /* 0x0000008685697223 */ /* 0x000fe20000000069 */
[----:B------:R-:W-:Y:S01]  /*8480*/  SHF.L.U32 R132, R148, 0x10, RZ ;  /* 0x0000001094847819 */ /* 0x000fe200000006ff */
[----:B------:R-:W-:Y:S01]  /*8490*/  FMUL R106, R130, R64 ;  /* 0x00000040826a7220 */ /* 0x000fe20000400000 */
[----:B------:R-:W-:Y:S01]  /*84a0*/  LOP3.LUT R134, R148, 0xffff0000, RZ, 0xc0, !PT ;  /* 0xffff000094867812 */ /* 0x000fe200078ec0ff */
[----:B------:R1:W-:Y:S01]  /*84b0*/  @!P0 STS.128 [R196+0x20], R200 ;  /* 0x000020c8c4008388 */ /* 0x0003e20000000c00 */
[----:B------:R-:W-:Y:S01]  /*84c0*/  SHF.L.U32 R135, R149, 0x10, RZ ;  /* 0x0000001095877819 */ /* 0x000fe200000006ff */
[C---:B------:R-:W-:Y:S01]  /*84d0*/  FMUL R107, R130.reuse, R65 ;  /* 0x00000041826b7220 */ /* 0x040fe20000400000 */
[----:B--2---:R-:W-:Y:S01]  /*84e0*/  F2FP.BF16.F32.PACK_AB R204, R91, R90 ;  /* 0x0000005a5bcc723e */ /* 0x004fe200000010ff */
[C---:B------:R-:W-:Y:S01]  /*84f0*/  FMUL R108, R130.reuse, R66 ;  /* 0x00000042826c7220 */ /* 0x040fe20000400000 */
[----:B------:R-:W-:Y:S01]  /*8500*/  F2FP.BF16.F32.PACK_AB R205, R93, R92 ;  /* 0x0000005c5dcd723e */ /* 0x000fe200000010ff */
[----:B------:R-:W-:Y:S01]  /*8510*/  FFMA R106, R133, R132, R106 ;  /* 0x00000084856a7223 */ /* 0x000fe2000000006a */
[----:B------:R-:W-:Y:S01]  /*8520*/  F2FP.BF16.F32.PACK_AB R206, R95, R94 ;  /* 0x0000005e5fce723e */ /* 0x000fe200000010ff */
[----:B------:R-:W-:Y:S01]  /*8530*/  FFMA R107, R133, R134, R107 ;  /* 0x00000086856b7223 */ /* 0x000fe2000000006b */
[----:B------:R-:W-:Y:S01]  /*8540*/  F2FP.BF16.F32.PACK_AB R207, R97, R96 ;  /* 0x0000006061cf723e */ /* 0x000fe200000010ff */
[----:B------:R-:W-:Y:S01]  /*8550*/  FFMA R108, R133, R135, R108 ;  /* 0x00000087856c7223 */ /* 0x000fe2000000006c */
[----:B------:R-:W-:Y:S01]  /*8560*/  LOP3.LUT R132, R149, 0xffff0000, RZ, 0xc0, !PT ;  /* 0xffff000095847812 */ /* 0x000fe200078ec0ff */
[----:B------:R-:W-:Y:S01]  /*8570*/  FMUL R109, R130, R67 ;  /* 0x00000043826d7220 */ /* 0x000fe20000400000 */
[C---:B------:R-:W-:Y:S01]  /*8580*/  SHF.L.U32 R135, R150.reuse, 0x10, RZ ;  /* 0x0000001096877819 */ /* 0x040fe200000006ff */
[----:B------:R2:W-:Y:S01]  /*8590*/  @!P0 STS.128 [R195+0x10], R204 ;  /* 0x000010ccc3008388 */ /* 0x0005e20000000c00 */
[----:B------:R-:W-:Y:S01]  /*85a0*/  LOP3.LUT R134, R150, 0xffff0000, RZ, 0xc0, !PT ;  /* 0xffff000096867812 */ /* 0x000fe200078ec0ff */
[C---:B------:R-:W-:Y:S01]  /*85b0*/  FMUL R110, R130.reuse, R68 ;  /* 0x00000044826e7220 */ /* 0x040fe20000400000 */
[C---:B------:R-:W-:Y:S01]  /*85c0*/  FMUL R111, R130.reuse, R69 ;  /* 0x00000045826f7220 */ /* 0x040fe20000400000 */
[----:B------:R-:W-:Y:S01]  /*85d0*/  FFMA R109, R133, R132, R109 ;  /* 0x00000084856d7223 */ /* 0x000fe2000000006d */
[----:B------:R-:W-:Y:S01]  /*85e0*/  SHF.L.U32 R132, R151, 0x10, RZ ;  /* 0x0000001097847819 */ /* 0x000fe200000006ff */
[----:B------:R-:W-:Y:S01]  /*85f0*/  FFMA R110, R133, R135, R110 ;  /* 0x00000087856e7223 */ /* 0x000fe2000000006e */
[----:B------:R-:W-:Y:S01]  /*8600*/  SHF.L.U32 R135, R141, 0x10, RZ ;  /* 0x000000108d877819 */ /* 0x000fe200000006ff */
[----:B------:R-:W-:Y:S01]  /*8610*/  FFMA R111, R133, R134, R111 ;  /* 0x00000086856f7223 */ /* 0x000fe2000000006f */
[----:B------:R-:W-:Y:S01]  /*8620*/  LOP3.LUT R134, R151, 0xffff0000, RZ, 0xc0, !PT ;  /* 0xffff000097867812 */ /* 0x000fe200078ec0ff */
[C---:B------:R-:W-:Y:S01]  /*8630*/  FMUL R112, R130.reuse, R70 ;  /* 0x0000004682707220 */ /* 0x040fe20000400000 */
[C---:B------:R-:W-:Y:S01]  /*8640*/  FMUL R113, R130.reuse, R71 ;  /* 0x0000004782717220 */ /* 0x040fe20000400000 */
[C---:B------:R-:W-:Y:S01]  /*8650*/  FMUL R114, R130.reuse, R72 ;  /* 0x0000004882727220 */ /* 0x040fe20000400000 */
[----:B------:R-:W-:Y:S01]  /*8660*/  FMUL R115, R130, R73 ;  /* 0x0000004982737220 */ /* 0x000fe20000400000 */
[C---:B------:R-:W-:Y:S01]  /*8670*/  FFMA R112, R133.reuse, R132, R112 ;  /* 0x0000008485707223 */ /* 0x040fe20000000070 */
[C---:B------:R-:W-:Y:S01]  /*8680*/  SHF.L.U32 R132, R140.reuse, 0x10, RZ ;  /* 0x000000108c847819 */ /* 0x040fe200000006ff */
[----:B------:R-:W-:Y:S01]  /*8690*/  FFMA R113, R133, R134, R113 ;  /* 0x0000008685717223 */ /* 0x000fe20000000071 */
[----:B------:R-:W-:Y:S01]  /*86a0*/  LOP3.LUT R134, R140, 0xffff0000, RZ, 0xc0, !PT ;  /* 0xffff00008c867812 */ /* 0x000fe200078ec0ff */
[----:B------:R-:W-:Y:S01]  /*86b0*/  FMUL R116, R130, R74 ;  /* 0x0000004a82747220 */ /* 0x000fe20000400000 */
[----:B-1----:R-:W-:Y:S01]  /*86c0*/  F2FP.BF16.F32.PACK_AB R200, R99, R98 ;  /* 0x0000006263c8723e */ /* 0x002fe200000010ff */
[----:B------:R-:W-:Y:S01]  /*86d0*/  FFMA R114, R133, R132, R114 ;  /* 0x0000008485727223 */ /* 0x000fe20000000072 */
[----:B------:R-:W-:Y:S01]  /*86e0*/  LOP3.LUT R132, R141, 0xffff0000, RZ, 0xc0, !PT ;  /* 0xffff00008d847812 */ /* 0x000fe200078ec0ff */
[C---:B------:R-:W-:Y:S01]  /*86f0*/  FFMA R115, R133.reuse, R134, R115 ;  /* 0x0000008685737223 */ /* 0x040fe20000000073 */
[C---:B------:R-:W-:Y:S01]  /*8700*/  LOP3.LUT R134, R142.reuse, 0xffff0000, RZ, 0xc0, !PT ;  /* 0xffff00008e867812 */ /* 0x040fe200078ec0ff */
[----:B------:R-:W-:Y:S01]  /*8710*/  FFMA R116, R133, R135, R116 ;  /* 0x0000008785747223 */ /* 0x000fe20000000074 */
[----:B------:R-:W-:Y:S01]  /*8720*/  SHF.L.U32 R135, R142, 0x10, RZ ;  /* 0x000000108e877819 */ /* 0x000fe200000006ff */
[C---:B------:R-:W-:Y:S01]  /*8730*/  FMUL R117, R130.reuse, R75 ;  /* 0x0000004b82757220 */ /* 0x040fe20000400000 */
[----:B------:R-:W-:Y:S01]  /*8740*/  F2FP.BF16.F32.PACK_AB R201, R101, R100 ;  /* 0x0000006465c9723e */ /* 0x000fe200000010ff */
[C---:B------:R-:W-:Y:S01]  /*8750*/  FMUL R118, R130.reuse, R76 ;  /* 0x0000004c82767220 */ /* 0x040fe20000400000 */
[----:B------:R-:W-:Y:S01]  /*8760*/  F2FP.BF16.F32.PACK_AB R202, R103, R102 ;  /* 0x0000006667ca723e */ /* 0x000fe200000010ff */
[C---:B------:R-:W-:Y:S01]  /*8770*/  FMUL R119, R130.reuse, R77 ;  /* 0x0000004d82777220 */ /* 0x040fe20000400000 */
[C---:B------:R-:W-:Y:S01]  /*8780*/  FFMA R117, R133.reuse, R132, R117 ;  /* 0x0000008485757223 */ /* 0x040fe20000000075 */
[----:B------:R-:W-:Y:S01]  /*8790*/  FFMA R118, R133, R135, R118 ;  /* 0x0000008785767223 */ /* 0x000fe20000000076 */
[----:B------:R-:W-:Y:S01]  /*87a0*/  SHF.L.U32 R132, R143, 0x10, RZ ;  /* 0x000000108f847819 */ /* 0x000fe200000006ff */
[----:B------:R-:W-:Y:S01]  /*87b0*/  FFMA R119, R133, R134, R119 ;  /* 0x0000008685777223 */ /* 0x000fe20000000077 */
[----:B------:R-:W-:Y:S01]  /*87c0*/  F2FP.BF16.F32.PACK_AB R203, R105, R104 ;  /* 0x0000006869cb723e */ /* 0x000fe200000010ff */
[C---:B------:R-:W-:Y:S01]  /*87d0*/  FMUL R120, R130.reuse, R78 ;  /* 0x0000004e82787220 */ /* 0x040fe20000400000 */
[----:B------:R-:W-:Y:S01]  /*87e0*/  LOP3.LUT R134, R143, 0xffff0000, RZ, 0xc0, !PT ;  /* 0xffff00008f867812 */ /* 0x000fe200078ec0ff */
[----:B------:R-:W-:Y:S01]  /*87f0*/  FMUL R121, R130, R79 ;  /* 0x0000004f82797220 */ /* 0x000fe20000400000 */
[----:B--2---:R-:W-:Y:S01]  /*8800*/  F2FP.BF16.F32.PACK_AB R204, R107, R106 ;  /* 0x0000006a6bcc723e */ /* 0x004fe200000010ff */
[----:B------:R1:W-:Y:S01]  /*8810*/  @!P0 STS.128 [R188+0x1000], R200 ;  /* 0x001000c8bc008388 */ /* 0x0003e20000000c00 */
[C---:B------:R-:W-:Y:S01]  /*8820*/  FFMA R120, R133.reuse, R132, R120 ;  /* 0x0000008485787223 */ /* 0x040fe20000000078 */
[----:B------:R-:W-:Y:S01]  /*8830*/  FFMA R121, R133, R134, R121 ;  /* 0x0000008685797223 */ /* 0x000fe20000000079 */
[----:B------:R-:W-:Y:S01]  /*8840*/  SHF.L.U32 R132, R144, 0x10, RZ ;  /* 0x0000001090847819 */ /* 0x000fe200000006ff */
[----:B------:R-:W-:Y:S01]  /*8850*/  FMUL R122, R130, R80 ;  /* 0x00000050827a7220 */ /* 0x000fe20000400000 */
[----:B------:R-:W-:Y:S01]  /*8860*/  LOP3.LUT R134, R144, 0xffff0000, RZ, 0xc0, !PT ;  /* 0xffff000090867812 */ /* 0x000fe200078ec0ff */
[C---:B------:R-:W-:Y:S01]  /*8870*/  FMUL R123, R130.reuse, R81 ;  /* 0x00000051827b7220 */ /* 0x040fe20000400000 */
[----:B------:R-:W-:Y:S01]  /*8880*/  SHF.L.U32 R135, R145, 0x10, RZ ;  /* 0x0000001091877819 */ /* 0x000fe200000006ff */
[C---:B------:R-:W-:Y:S01]  /*8890*/  FMUL R124, R130.reuse, R82 ;  /* 0x00000052827c7220 */ /* 0x040fe20000400000 */
[----:B------:R-:W-:Y:S01]  /*88a0*/  F2FP.BF16.F32.PACK_AB R205, R109, R108 ;  /* 0x0000006c6dcd723e */ /* 0x000fe200000010ff */
[----:B------:R-:W-:Y:S01]  /*88b0*/  FMUL R125, R130, R83 ;  /* 0x00000053827d7220 */ /* 0x000fe20000400000 */
[----:B------:R-:W-:Y:S01]  /*88c0*/  F2FP.BF16.F32.PACK_AB R206, R111, R110 ;  /* 0x0000006e6fce723e */ /* 0x000fe200000010ff */
[----:B------:R-:W-:Y:S01]  /*88d0*/  FFMA R122, R133, R132, R122 ;  /* 0x00000084857a7223 */ /* 0x000fe2000000007a */
[----:B------:R-:W-:Y:S01]  /*88e0*/  F2FP.BF16.F32.PACK_AB R207, R113, R112 ;  /* 0x0000007071cf723e */ /* 0x000fe200000010ff */
[C---:B------:R-:W-:Y:S01]  /*88f0*/  FFMA R123, R133.reuse, R134, R123 ;  /* 0x00000086857b7223 */ /* 0x040fe2000000007b */
[----:B------:R-:W-:Y:S01]  /*8900*/  SHF.L.U32 R132, R146, 0x10, RZ ;  /* 0x0000001092847819 */ /* 0x000fe200000006ff */
[C---:B------:R-:W-:Y:S01]  /*8910*/  FFMA R124, R133.reuse, R135, R124 ;  /* 0x00000087857c7223 */ /* 0x040fe2000000007c */
[----:B------:R-:W-:Y:S01]  /*8920*/  FMUL R126, R130, R84 ;  /* 0x00000054827e7220 */ /* 0x000fe20000400000 */
[----:B------:R1:W-:Y:S01]  /*8930*/  @!P0 STS.128 [R198+0x1010], R204 ;  /* 0x001010ccc6008388 */ /* 0x0003e20000000c00 */
[----:B------:R-:W-:Y:S01]  /*8940*/  LOP3.LUT R134, R146, 0xffff0000, RZ, 0xc0, !PT ;  /* 0xffff000092867812 */ /* 0x000fe200078ec0ff */
[----:B------:R-:W-:Y:S01]  /*8950*/  FFMA R125, R133, R136, R125 ;  /* 0x00000088857d7223 */ /* 0x000fe2000000007d */
[C---:B------:R-:W-:Y:S01]  /*8960*/  FMUL R127, R130.reuse, R85 ;  /* 0x00000055827f7220 */ /* 0x040fe20000400000 */
[C---:B------:R-:W-:Y:S01]  /*8970*/  SHF.L.U32 R135, R147.reuse, 0x10, RZ ;  /* 0x0000001093877819 */ /* 0x040fe200000006ff */
[C---:B------:R-:W-:Y:S01]  /*8980*/  FMUL R128, R130.reuse, R86 ;  /* 0x0000005682807220 */ /* 0x040fe20000400000 */
[----:B------:R-:W-:Y:S01]  /*8990*/  LOP3.LUT R136, R147, 0xffff0000, RZ, 0xc0, !PT ;  /* 0xffff000093887812 */ /* 0x000fe200078ec0ff */
[----:B------:R-:W-:Y:S01]  /*89a0*/  FMUL R129, R130, R87 ;  /* 0x0000005782817220 */ /* 0x000fe20000400000 */
[----:B------:R-:W-:Y:S01]  /*89b0*/  F2FP.BF16.F32.PACK_AB R208, R115, R114 ;  /* 0x0000007273d0723e */ /* 0x000fe200000010ff */
[----:B------:R-:W-:Y:S01]  /*89c0*/  FFMA R126, R133, R132, R126 ;  /* 0x00000084857e7223 */ /* 0x000fe2000000007e */
[----:B------:R-:W-:Y:S01]  /*89d0*/  F2FP.BF16.F32.PACK_AB R209, R117, R116 ;  /* 0x0000007475d1723e */ /* 0x000fe200000010ff */
[----:B------:R-:W-:Y:S01]  /*89e0*/  FFMA R127, R133, R134, R127 ;  /* 0x00000086857f7223 */ /* 0x000fe2000000007f */
[----:B------:R-:W-:Y:S01]  /*89f0*/  F2FP.BF16.F32.PACK_AB R210, R119, R118 ;  /* 0x0000007677d2723e */ /* 0x000fe200000010ff */
[----:B------:R-:W-:Y:S01]  /*8a00*/  FFMA R128, R133, R135, R128 ;  /* 0x0000008785807223 */ /* 0x000fe20000000080 */
[----:B------:R-:W-:Y:S01]  /*8a10*/  F2FP.BF16.F32.PACK_AB R211, R121, R120 ;  /* 0x0000007879d3723e */ /* 0x000fe200000010ff */
[----:B------:R-:W-:Y:S01]  /*8a20*/  FFMA R129, R133, R136, R129 ;  /* 0x0000008885817223 */ /* 0x000fe20000000081 */
[----:B------:R-:W-:Y:S02]  /*8a30*/  F2FP.BF16.F32.PACK_AB R216, R123, R122 ;  /* 0x0000007a7bd8723e */ /* 0x000fe400000010ff */
[----:B------:R-:W-:Y:S01]  /*8a40*/  F2FP.BF16.F32.PACK_AB R217, R125, R124 ;  /* 0x0000007c7dd9723e */ /* 0x000fe200000010ff */
[----:B------:R1:W-:Y:S01]  /*8a50*/  @!P0 STS.128 [R196+0x1020], R208 ;  /* 0x001020d0c4008388 */ /* 0x0003e20000000c00 */
[----:B------:R-:W-:Y:S02]  /*8a60*/  F2FP.BF16.F32.PACK_AB R218, R127, R126 ;  /* 0x0000007e7fda723e */ /* 0x000fe400000010ff */
[----:B------:R-:W-:Y:S05]  /*8a70*/  F2FP.BF16.F32.PACK_AB R219, R129, R128 ;  /* 0x0000008081db723e */ /* 0x000fea00000010ff */
[----:B------:R1:W-:Y:S01]  /*8a80*/  @!P0 STS.128 [R195+0x1010], R216 ;  /* 0x001010d8c3008388 */ /* 0x0003e20000000c00 */
[----:B------:R-:W-:Y:S01]  /*8a90*/  @!PT LDS RZ, [RZ] ;  /* 0x00000000fffff984 */ /* 0x000fe20000000800 */
[----:B------:R-:W-:Y:S01]  /*8aa0*/  @!PT LDS RZ, [RZ] ;  /* 0x00000000fffff984 */ /* 0x000fe20000000800 */
[----:B------:R-:W-:Y:S01]  /*8ab0*/  @!PT LDS RZ, [RZ] ;  /* 0x00000000fffff984 */ /* 0x000fe20000000800 */
[----:B------:R-:W-:Y:S01]  /*8ac0*/  @!PT LDS RZ, [RZ] ;  /* 0x00000000fffff984 */ /* 0x000fe20000000800 */
[----:B------:R2:W-:Y:S07]  /*8ad0*/  MEMBAR.ALL.CTA ;  /* 0x0000000000007992 */ /* 0x0005ee0000008000 */
[----:B--2---:R-:W2:Y:S01]  /*8ae0*/  FENCE.VIEW.ASYNC.S ;  /* 0x00000000000073c6 */ /* 0x004ea20000000000 */
[----:B------:R-:W-:Y:S05]  /*8af0*/  WARPSYNC.ALL ;  /* 0x0000000000007948 */ /* 0x000fea0003800000 */
[----:B------:R-:W-:Y:S01]  /*8b00*/  BSSY.RECONVERGENT B0, `(.L_x_114) ;  /* 0x0000012000007945 */ /* 0x000fe20003800200 */
[----:B--2---:R-:W-:Y:S06]  /*8b10*/  BAR.SYNC.DEFER_BLOCKING 0x1, 0x80 ;  /* 0x0042000000007b1d */ /* 0x004fec0000010000 */
[----:B------:R-:W-:Y:S05]  /*8b20*/  @P1 BRA `(.L_x_115) ;  /* 0x00000000003c1947 */ /* 0x000fea0003800000 */
[----:B------:R-:W-:Y:S01]  /*8b30*/  UIADD3 UR4, UPT, UPT, UR45, 0x200, URZ ;  /* 0x000002002d047890 */ /* 0x000fe2000fffe0ff */
[----:B------:R-:W-:Y:S01]  /*8b40*/  R2UR UR49, R212 ;  /* 0x00000000d43172ca */ /* 0x000fe200000e0000 */
[----:B------:R-:W-:Y:S01]  /*8b50*/  UMOV UR51, UR44 ;  /* 0x0000002c00337c82 */ /* 0x000fe20008000000 */
[----:B------:R-:W-:Y:S01]  /*8b60*/  UIADD3 UR8, UPT, UPT, UR45, 0x1200, URZ ;  /* 0x000012002d087890 */ /* 0x000fe2000fffe0ff */
[----:B------:R-:W-:Y:S02]  /*8b70*/  UMOV UR10, UR50 ;  /* 0x00000032000a7c82 */ /* 0x000fe40008000000 */
[----:B------:R-:W-:Y:S01]  /*8b80*/  IMAD.U32 R181, RZ, RZ, UR4 ;  /* 0x00000004ffb57e24 */ /* 0x000fe2000f8e00ff */
[----:B------:R-:W-:Y:S01]  /*8b90*/  UIADD3 UR4, UP0, UPT, UR54, 0xa80, URZ ;  /* 0x00000a8036047890 */ /* 0x000fe2000ff1e0ff */
[----:B------:R-:W-:Y:S03]  /*8ba0*/  UMOV UR11, UR44 ;  /* 0x0000002c000b7c82 */ /* 0x000fe60008000000 */
[----:B------:R-:W-:Y:S01]  /*8bb0*/  R2UR UR48, R181 ;  /* 0x00000000b53072ca */ /* 0x000fe200000e0000 */
[----:B------:R-:W-:Y:S02]  /*8bc0*/  UIADD3.X UR5, UPT, UPT, URZ, UR55, URZ, UP0, !UPT ;  /* 0x00000037ff057290 */ /* 0x000fe400087fe4ff */
[----:B------:R-:W-:Y:S10]  /*8bd0*/  UIADD3 UR9, UPT, UPT, UR49, 0x80, URZ ;  /* 0x0000008031097890 */ /* 0x000ff4000fffe0ff */
[----:B------:R2:W-:Y:S01]  /*8be0*/  UTMASTG.3D [UR48], [UR4] ;  /* 0x00000030040073b5 */ /* 0x0005e20008010000 */
[----:B------:R2:W-:Y:S01]  /*8bf0*/  UTMASTG.3D [UR8], [UR4] ;  /* 0x00000008040073b5 */ /* 0x0005e20008010000 */
[----:B------:R0:W-:Y:S01]  /*8c00*/  UTMACMDFLUSH ;  /* 0x00000000000079b7 */ /* 0x0001e20000000000 */
[----:B--2---:R-:W-:Y:S04]  /*8c10*/  DEPBAR.LE SB0, 0x1 ;  /* 0x000080400000791a */ /* 0x004fe80000000000 */
.L_x_115:
[----:B------:R-:W-:Y:S05]  /*8c20*/  BSYNC.RECONVERGENT B0 ;  /* 0x0000000000007941 */ /* 0x000fea0003800200 */
.L_x_114:
[----:B------:R-:W-:Y:S01]  /*8c30*/  BAR.SYNC.DEFER_BLOCKING 0x1, 0x80 ;  /* 0x0042000000007b1d */ /* 0x000fe20000010000 */
[----:B------:R-:W-:Y:S01]  /*8c40*/  ISETP.NE.AND P1, PT, R194, RZ, PT ;  /* 0x000000ffc200720c */ /* 0x000fe20003f25270 */
[----:B------:R-:W-:Y:S01]  /*8c50*/  UISETP.NE.AND UP0, UPT, UR53, URZ, UPT ;  /* 0x000000ff3500728c */ /* 0x000fe2000bf05270 */
[----:B------:R-:W-:Y:S11]  /*8c60*/  LEA R3, R137, UR45, 0x3 ;  /* 0x0000002d89037c11 */ /* 0x000ff6000f8e18ff */
[----:B------:R-:W-:Y:S01]  /*8c70*/  @P1 SHF.L.U32 R6, RZ, 0x1f, RZ ;  /* 0x0000001fff061819 */ /* 0x000fe200000006ff */
[----:B------:R-:W-:Y:S06]  /*8c80*/  BRA.U !UP0, `(.L_x_116) ;  /* 0x0000000108247547 */ /* 0x000fec000b800000 */
[----:B------:R-:W2:Y:S01]  /*8c90*/  S2R R0, SR_CgaCtaId ;  /* 0x0000000000007919 */ /* 0x000ea20000008800 */
[----:B------:R-:W-:Y:S01]  /*8ca0*/  IMAD.U32 R4, RZ, RZ, UR47 ;  /* 0x0000002fff047e24 */ /* 0x000fe2000f8e00ff */
[----:B------:R-:W-:Y:S04]  /*8cb0*/  UIADD3 UR4, UPT, UPT, UR47, 0x1, URZ ;  /* 0x000000012f047890 */ /* 0x000fe8000fffe0ff */
[----:B------:R-:W-:Y:S01]  /*8cc0*/  @P1 LEA R4, R4, UR45, 0x3 ;  /* 0x0000002d04041c11 */ /* 0x000fe2000f8e18ff */
[----:B------:R-:W-:Y:S04]  /*8cd0*/  UISETP.NE.AND UP0, UPT, UR4, 0x4, UPT ;  /* 0x000000040400788c */ /* 0x000fe8000bf05270 */
[----:B------:R-:W-:Y:S01]  /*8ce0*/  @P1 VIADD R5, R4, 0x50 ;  /* 0x0000005004051836 */ /* 0x000fe20000000000 */
[----:B------:R-:W-:Y:S04]  /*8cf0*/  USEL UR47, UR4, URZ, UP0 ;  /* 0x000000ff042f7287 */ /* 0x000fe80008000000 */
[----:B--2---:R-:W-:Y:S04]  /*8d00*/  @P1 PRMT R0, R0, 0x654, R5 ;  /* 0x0000065400001816 */ /* 0x004fe80000000005 */
[----:B------:R2:W-:Y:S04]  /*8d10*/  @P1 SYNCS.ARRIVE.TRANS64.RED.A1T0 RZ, [R0+URZ], RZ ;  /* 0x000000ff00ff19a7 */ /* 0x0005e800081004ff */
.L_x_116:
[----:B------:R-:W4:Y:S01]  /*8d20*/  @P1 SYNCS.PHASECHK.TRANS64.TRYWAIT P0, [R3+URZ+0x30], R6 ;  /* 0x00003006030015a7 */ /* 0x000f2200080011ff */
[----:B------:R-:W-:Y:S01]  /*8d30*/  BSSY B1, `(.L_x_117) ;  /* 0x0000019000017945 */ /* 0x000fe20003800000 */
[----:B----4-:R-:W-:Y:S03]  /*8d40*/  @P1 SEL R138, RZ, 0x1, !P0 ;  /* 0x00000001ff8a1807 */ /* 0x010fe60004000000 */
[----:B------:R-:W-:Y:S05]  /*8d50*/  @!P1 BRA `(.L_x_118) ;  /* 0x0000000000589947 */ /* 0x000fea0003800000 */
[----:B------:R-:W-:Y:S01]  /*8d60*/  ISETP.NE.AND P1, PT, R199, RZ, PT ;  /* 0x000000ffc700720c */ /* 0x000fe20003f25270 */
[----:B------:R-:W-:Y:S01]  /*8d70*/  BSSY B0, `(.L_x_119) ;  /* 0x000000a000007945 */ /* 0x000fe20003800000 */
[----:B------:R-:W-:Y:S11]  /*8d80*/  ISETP.NE.AND P0, PT, R138, RZ, PT ;  /* 0x000000ff8a00720c */ /* 0x000ff60003f05270 */
[----:B------:R-:W-:Y:S04]  /*8d90*/  @P1 IMAD R8, R137, 0x2000, R188 ;  /* 0x0000200089081824 */ /* 0x000fe800078e02bc */
[----:B------:R-:W-:Y:S01]  /*8da0*/  @P1 IMAD.IADD R6, R197, 0x1, R8 ;  /* 0x00000001c5061824 */ /* 0x000fe200078e0208 */
[----:B------:R-:W-:Y:S03]  /*8db0*/  @P1 IADD3 R5, PT, PT, R139, R8, RZ ;  /* 0x000000088b051210 */ /* 0x000fe60007ffe0ff */
[----:B------:R-:W-:Y:S01]  /*8dc0*/  @P1 IMAD.IADD R4, R187, 0x1, R6 ;  /* 0x00000001bb041824 */ /* 0x000fe200078e0206 */
[----:B------:R-:W-:Y:S06]  /*8dd0*/  @P0 BRA `(.L_x_120) ;  /* 0x00000000000c0947 */ /* 0x000fec0003800000 */
[----:B--2---:R-:W-:Y:S04]  /*8de0*/  SHF.L.U32 R0, RZ, 0x1f, RZ ;  /* 0x0000001fff007819 */ /* 0x004fe800000006ff */
[----:B------:R-:W2:Y:S02]  /*8df0*/  SYNCS.PHASECHK.TRANS64.TRYWAIT P0, [R3+URZ+0x30], R0 ;  /* 0x00003000030075a7 */ /* 0x000ea400080011ff */
[----:B--2---:R-:W-:Y:S05]  /*8e00*/  @!P0 BRA `(.L_x_121) ;  /* 0x000000a800248947 */ /* 0x004fea0003800000 */
.L_x_120:
[----:B------:R-:W-:Y:S05]  /*8e10*/  BSYNC B0 ;  /* 0x0000000000007941 */ /* 0x000fea0003800000 */
.L_x_119:
[----:B------:R-:W-:Y:S02]  /*8e20*/  ISETP.NE.AND P0, PT, R199, RZ, PT ;  /* 0x000000ffc700720c */ /* 0x000fe40003f05270 */
[----:B------:R-:W-:Y:S11]  /*8e30*/  IADD3 R137, PT, PT, R137, 0x1, RZ ;  /* 0x0000000189897810 */ /* 0x000ff60007ffe0ff */
[----:B------:R4:W1:Y:S04]  /*8e40*/  @P0 LDS.128 R160, [R5+0x20] ;  /* 0x0000200005a00984 */ /* 0x0008680000000c00 */
[----:B------:R4:W1:Y:S04]  /*8e50*/  @P0 LDS.128 R140, [R5+0x1020] ;  /* 0x00102000058c0984 */ /* 0x0008680000000c00 */
[----:B------:R4:W1:Y:S04]  /*8e60*/  @P0 LDS.128 R168, [R8] ;  /* 0x0000000008a80984 */ /* 0x0008680000000c00 */
[----:B------:R4:W1:Y:S04]  /*8e70*/  @P0 LDS.128 R152, [R8+0x1000] ;  /* 0x0010000008980984 */ /* 0x0008680000000c00 */
[----:B------:R4:W1:Y:S04]  /*8e80*/  @P0 LDS.128 R164, [R6+0x10] ;  /* 0x0000100006a40984 */ /* 0x0008680000000c00 */
[----:B------:R4:W1:Y:S04]  /*8e90*/  @P0 LDS.128 R148, [R6+0x1010] ;  /* 0x0010100006940984 */ /* 0x0008680000000c00 */
[----:B------:R4:W1:Y:S04]  /*8ea0*/  @P0 LDS.128 R156, [R4+0x10] ;  /* 0x00001000049c0984 */ /* 0x0008680000000c00 */
[----:B------:R4:W1:Y:S02]  /*8eb0*/  @P0 LDS.128 R144, [R4+0x1010] ;  /* 0x0010100004900984 */ /* 0x0008640000000c00 */
.L_x_118:
[----:B------:R-:W-:Y:S05]  /*8ec0*/  BSYNC B1 ;  /* 0x0000000000017941 */ /* 0x000fea0003800000 */
.L_x_117:
[----:B------:R-:W-:Y:S05]  /*8ed0*/  VIADD R213, R213, 0x400000 ;  /* 0x00400000d5d57836 */ /* 0x000fea0000000000 */
[----:B--2---:R-:W-:Y:S04]  /*8ee0*/  SHF.R.U32.HI R0, RZ, 0x15, R213 ;  /* 0x00000015ff007819 */ /* 0x004fe800000116d5 */
[----:B------:R-:W-:Y:S04]  /*8ef0*/  LOP3.LUT R16, R0, 0x3, RZ, 0xc0, !PT ;  /* 0x0000000300107812 */ /* 0x000fe800078ec0ff */
[----:B------:R-:W-:Y:S11]  /*8f00*/  ISETP.NE.AND P0, PT, R189, R16, PT ;  /* 0x00000010bd00720c */ /* 0x000ff60003f05270 */
[----:B------:R-:W-:Y:S02]  /*8f10*/  @!UPT UIADD3 URZ, UPT, UPT, URZ, URZ, URZ ;  /* 0x000000fffffff290 */ /* 0x000fe4000fffe0ff */
[----:B------:R-:W-:Y:S05]  /*8f20*/  @P0 BRA `(.L_x_122) ;  /* 0x0000000000bc0947 */ /* 0x000fea0003800000 */
[----:B------:R-:W-:Y:S11]  /*8f30*/  LOP3.LUT P0, RZ, R0, 0x3, R177, 0x48, !PT ;  /* 0x0000000300ff7812 */ /* 0x000ff600078048b1 */
[----:B------:R-:W-:Y:S02]  /*8f40*/  @!UPT UIADD3 URZ, UPT, UPT, URZ, URZ, URZ ;  /* 0x000000fffffff290 */ /* 0x000fe4000fffe0ff */
[----:B------:R-:W-:Y:S05]  /*8f50*/  @!P0 BRA `(.L_x_123) ;  /* 0x0000000000408947 */ /* 0x000fea0003800000 */
[----:B------:R-:W2:Y:S01]  /*8f60*/  LDCU.64 UR8, c[0x4][0x70] ;  /* 0x01000e00ff0877ac */ /* 0x000ea20008000a00 */
[----:B------:R-:W-:Y:S01]  /*8f70*/  MOV R15, 0x0 ;  /* 0x00000000000f7802 */ /* 0x000fe20000000f00 */
[----:B------:R-:W-:Y:S02]  /*8f80*/  HFMA2 R12, -RZ, RZ, 0, 5.9604644775390625e-08 ;  /* 0x00000001ff0c7431 */ /* 0x000fe400000001ff */
[----:B----4-:R-:W-:Y:S02]  /*8f90*/  IMAD.MOV.U32 R8, RZ, RZ, 0x192 ;  /* 0x00000192ff087424 */ /* 0x010fe400078e00ff */
[----:B------:R-:W-:Y:S01]  /*8fa0*/  IMAD.MOV.U32 R13, RZ, RZ, RZ ;  /* 0x000000ffff0d7224 */ /* 0x000fe200078e00ff */
[----:B------:R-:W4:Y:S01]  /*8fb0*/  LDCU.64 UR6, c[0x4][0x78] ;  /* 0x01000f00ff0677ac */ /* 0x000f220008000a00 */
[----:B------:R-:W1:Y:S01]  /*8fc0*/  LDC.64 R14, c[0x4][R15] ;  /* 0x010000000f0e7b82 */ /* 0x000e620000000a00 */
[----:B------:R-:W5:Y:S01]  /*8fd0*/  LDCU.64 UR4, c[0x4][0x10] ;  /* 0x01000200ff0477ac */ /* 0x000f620008000a00 */
[----:B--2---:R-:W-:Y:S01]  /*8fe0*/  MOV R5, UR9 ;  /* 0x0000000900057c02 */ /* 0x004fe20008000f00 */
[----:B------:R-:W-:Y:S01]  /*8ff0*/  IMAD.U32 R4, RZ, RZ, UR8 ;  /* 0x00000008ff047e24 */ /* 0x000fe2000f8e00ff */
[----:B----4-:R-:W-:Y:S01]  /*9000*/  MOV R7, UR7 ;  /* 0x0000000700077c02 */ /* 0x010fe20008000f00 */
[----:B------:R-:W-:Y:S01]  /*9010*/  IMAD.U32 R6, RZ, RZ, UR6 ;  /* 0x00000006ff067e24 */ /* 0x000fe2000f8e00ff */
[----:B-----5:R-:W-:Y:S01]  /*9020*/  MOV R11, UR5 ;  /* 0x00000005000b7c02 */ /* 0x020fe20008000f00 */
[----:B------:R-:W-:Y:S02]  /*9030*/  IMAD.U32 R10, RZ, RZ, UR4 ;  /* 0x00000004ff0a7e24 */ /* 0x000fe4000f8e00ff */
[----:B------:R-:W-:Y:S07]  /*9040*/  LEPC R20, `(.L_x_123) ;  /* 0x000000001014794e */ /* 0x000fee0000000000 */
[----:B-1-3--:R-:W-:Y:S05]  /*9050*/  CALL.ABS.NOINC R14 ;  /* 0x000000000e007343 */ /* 0x00afea0003c00000 */
.L_x_123:
[----:B------:R-:W-:Y:S05]  /*9060*/  WARPSYNC.ALL ;  /* 0x0000000000007948 */ /* 0x000fea0003800000 */
[C---:B------:R-:W-:Y:S01]  /*9070*/  R2UR UR4, R213.reuse ;  /* 0x00000000d50472ca */ /* 0x040fe200000e0000 */
[----:B------:R-:W-:Y:S05]  /*9080*/  VIADD R0, R213, 0x80 ;  /* 0x00000080d5007836 */ /* 0x000fea0000000000 */
[----:B------:R-:W-:Y:S04]  /*9090*/  SHF.R.U32.HI R0, RZ, 0x15, R0 ;  /* 0x00000015ff007819 */ /* 0x000fe80000011600 */
[----:B------:R-:W-:Y:S03]  /*90a0*/  LOP3.LUT P0, RZ, R0, 0x3, R177, 0x48, !PT ;  /* 0x0000000300ff7812 */ /* 0x000fe600078048b1 */
[----:B------:R-:W2:Y:S10]  /*90b0*/  LDTM.x32 R24, tmem[UR4] ;  /* 0x00000004001879ee */ /* 0x000eb400082c0000 */
[----:B--2---:R-:W-:Y:S05]  /*90c0*/  @!P0 BRA `(.L_x_124) ;  /* 0x0000000000408947 */ /* 0x004fea0003800000 */
        /* <DEDUP_REMOVED lines=16> */
.L_x_124:
[----:B------:R-:W-:Y:S05]  /*91d0*/  WARPSYNC.ALL ;  /* 0x0000000000007948 */ /* 0x000fea0003800000 */
[----:B------:R-:W-:Y:S11]  /*91e0*/  R2UR UR4, R213 ;  /* 0x00000000d50472ca */ /* 0x000ff600000e0000 */
[----:B------:R-:W-:Y:S02]  /*91f0*/  @!UPT UIADD3 URZ, UPT, UPT, URZ, URZ, URZ ;  /* 0x000000fffffff290 */ /* 0x000fe4000fffe0ff */
[----:B------:R-:W2:Y:S02]  /*9200*/  LDTM.x32 R56, tmem[UR4+0x80] ;  /* 0x00008004003879ee */ /* 0x000ea400082c0000 */
[----:B--2---:R-:W-:Y:S01]  /*9210*/  NOP ;  /* 0x0000000000007918 */ /* 0x004fe20000000000 */
.L_x_122:
[----:B-1----:R-:W-:Y:S01]  /*9220*/  SHF.L.U32 R18, R168, 0x10, RZ ;  /* 0x00000010a8127819 */ /* 0x002fe200000006ff */
[----:B------:R-:W-:Y:S01]  /*9230*/  FMUL R0, R130, R24 ;  /* 0x0000001882007220 */ /* 0x000fe20000400000 */
[C---:B------:R-:W-:Y:S01]  /*9240*/  SHF.L.U32 R19, R169.reuse, 0x10, RZ ;  /* 0x00000010a9137819 */ /* 0x040fe200000006ff */
[----:B------:R-:W-:Y:S05]  /*9250*/  WARPSYNC.ALL ;  /* 0x0000000000007948 */ /* 0x000fea0003800000 */
[----:B------:R-:W-:Y:S01]  /*9260*/  LOP3.LUT R20, R169, 0xffff0000, RZ, 0xc0, !PT ;  /* 0xffff0000a9147812 */ /* 0x000fe200078ec0ff */
[----:B------:R-:W1:Y:S01]  /*9270*/  S2UR UR5, SR_CgaCtaId ;  /* 0x00000000000579c3 */ /* 0x000e620000008800 */
[----:B------:R-:W-:Y:S01]  /*9280*/  ISETP.NE.AND P1, PT, R189, R16, PT ;  /* 0x00000010bd00720c */ /* 0x000fe20003f25270 */
[----:B------:R-:W-:Y:S01]  /*9290*/  FFMA R0, R133, R18, R0 ;  /* 0x0000001285007223 */ /* 0x000fe20000000000 */
[----:B------:R-:W-:Y:S01]  /*92a0*/  LOP3.LUT R18, R168, 0xffff0000, RZ, 0xc0, !PT ;  /* 0xffff0000a8127812 */ /* 0x000fe200078ec0ff */
[----:B------:R-:W-:Y:S01]  /*92b0*/  FMUL R3, R130, R25 ;  /* 0x0000001982037220 */ /* 0x000fe20000400000 */
[----:B------:R-:W-:Y:S01]  /*92c0*/  LOP3.LUT R16, R164, 0xffff0000, RZ, 0xc0, !PT ;  /* 0xffff0000a4107812 */ /* 0x000fe200078ec0ff */
[C---:B----4-:R-:W-:Y:S01]  /*92d0*/  FMUL R4, R130.reuse, R26 ;  /* 0x0000001a82047220 */ /* 0x050fe20000400000 */
[----:B------:R-:W-:Y:S01]  /*92e0*/  SHF.L.U32 R15, R165, 0x10, RZ ;  /* 0x00000010a50f7819 */ /* 0x000fe200000006ff */
[----:B------:R-:W-:Y:S01]  /*92f0*/  FMUL R5, R130, R27 ;  /* 0x0000001b82057220 */ /* 0x000fe20000400000 */
[----:B------:R-:W-:Y:S01]  /*9300*/  SHF.L.U32 R17, R166, 0x10, RZ ;  /* 0x00000010a6117819 */ /* 0x000fe200000006ff */
[C---:B------:R-:W-:Y:S01]  /*9310*/  FFMA R3, R133.reuse, R18, R3 ;  /* 0x0000001285037223 */ /* 0x040fe20000000003 */
[----:B------:R-:W-:Y:S01]  /*9320*/  SHF.L.U32 R18, R170, 0x10, RZ ;  /* 0x00000010aa127819 */ /* 0x000fe200000006ff */
[C---:B------:R-:W-:Y:S01]  /*9330*/  FFMA R4, R133.reuse, R19, R4 ;  /* 0x0000001385047223 */ /* 0x040fe20000000004 */
[----:B------:R-:W-:Y:S01]  /*9340*/  SHF.L.U32 R19, R164, 0x10, RZ ;  /* 0x00000010a4137819 */ /* 0x000fe200000006ff */
[----:B------:R-:W-:Y:S01]  /*9350*/  FFMA R5, R133, R20, R5 ;  /* 0x0000001485057223 */ /* 0x000fe20000000005 */
[----:B------:R-:W-:Y:S01]  /*9360*/  LOP3.LUT R20, R170, 0xffff0000, RZ, 0xc0, !PT ;  /* 0xffff0000aa147812 */ /* 0x000fe200078ec0ff */
[C---:B------:R-:W-:Y:S01]  /*9370*/  FMUL R6, R130.reuse, R28 ;  /* 0x0000001c82067220 */ /* 0x040fe20000400000 */
[----:B------:R-:W-:Y:S01]  /*9380*/  F2FP.BF16.F32.PACK_AB R88, R3, R0 ;  /* 0x000000000358723e */ /* 0x000fe200000010ff */
[C---:B------:R-:W-:Y:S01]  /*9390*/  FMUL R7, R130.reuse, R29 ;  /* 0x0000001d82077220 */ /* 0x040fe20000400000 */
[----:B------:R-:W-:Y:S01]  /*93a0*/  F2FP.BF16.F32.PACK_AB R89, R5, R4 ;  /* 0x000000040559723e */ /* 0x000fe200000010ff */
[----:B------:R-:W-:Y:S01]  /*93b0*/  FFMA R6, R133, R18, R6 ;  /* 0x0000001285067223 */ /* 0x000fe20000000006 */
[----:B------:R-:W-:Y:S01]  /*93c0*/  SHF.L.U32 R18, R171, 0x10, RZ ;  /* 0x00000010ab127819 */ /* 0x000fe200000006ff */
[----:B------:R-:W-:Y:S01]  /*93d0*/  FFMA R7, R133, R20, R7 ;  /* 0x0000001485077223 */ /* 0x000fe20000000007 */
[----:B------:R-:W-:Y:S01]  /*93e0*/  LOP3.LUT R20, R171, 0xffff0000, RZ, 0xc0, !PT ;  /* 0xffff0000ab147812 */ /* 0x000fe200078ec0ff */
[----:B------:R-:W-:Y:S01]  /*93f0*/  FMUL R8, R130, R30 ;  /* 0x0000001e82087220 */ /* 0x000fe20000400000 */
[----:B------:R-:W-:Y:S01]  /*9400*/  ISETP.NE.AND P2, PT, R194, RZ, PT ;  /* 0x000000ffc200720c */ /* 0x000fe20003f45270 */
[C---:B------:R-:W-:Y:S01]  /*9410*/  FMUL R9, R130.reuse, R31 ;  /* 0x0000001f82097220 */ /* 0x040fe20000400000 */
[----:B------:R-:W-:Y:S01]  /*9420*/  F2FP.BF16.F32.PACK_AB R90, R7, R6 ;  /* 0x00000006075a723e */ /* 0x000fe200000010ff */
[----:B------:R-:W-:Y:S01]  /*9430*/  UIADD3 UR4, UPT, UPT, UR45, 0xa8, URZ ;  /* 0x000000a82d047890 */ /* 0x000fe2000fffe0ff */
[----:B------:R-:W-:Y:S01]  /*9440*/  ISETP.NE.AND P0, PT, R189, RZ, PT ;  /* 0x000000ffbd00720c */ /* 0x000fe20003f05270 */
[----:B------:R-:W-:Y:S01]  /*9450*/  FFMA R8, R133, R18, R8 ;  /* 0x0000001285087223 */ /* 0x000fe20000000008 */
[----:B------:R-:W-:Y:S01]  /*9460*/  LOP3.LUT R18, R165, 0xffff0000, RZ, 0xc0, !PT ;  /* 0xffff0000a5127812 */ /* 0x000fe200078ec0ff */
[----:B------:R-:W-:Y:S01]  /*9470*/  FFMA R9, R133, R20, R9 ;  /* 0x0000001485097223 */ /* 0x000fe20000000009 */
[----:B------:R-:W-:Y:S01]  /*9480*/  LOP3.LUT R20, R167, 0xffff0000, RZ, 0xc0, !PT ;  /* 0xffff0000a7147812 */ /* 0x000fe200078ec0ff */
[----:B-1----:R-:W-:Y:S01]  /*9490*/  UPRMT UR4, UR5, 0x654, UR4 ;  /* 0x0000065405047896 */ /* 0x002fe20008000004 */
[----:B------:R-:W-:Y:S01]  /*94a0*/  NOP ;  /* 0x0000000000007918 */ /* 0x000fe20000000000 */
[C---:B------:R-:W-:Y:S01]  /*94b0*/  FMUL R10, R130.reuse, R32 ;  /* 0x00000020820a7220 */ /* 0x040fe20000400000 */
[----:B------:R-:W-:Y:S01]  /*94c0*/  F2FP.BF16.F32.PACK_AB R91, R9, R8 ;  /* 0x00000008095b723e */ /* 0x000fe200000010ff */
[C---:B------:R-:W-:Y:S01]  /*94d0*/  FMUL R11, R130.reuse, R33 ;  /* 0x00000021820b7220 */ /* 0x040fe20000400000 */
[C---:B------:R-:W-:Y:S01]  /*94e0*/  FMUL R12, R130.reuse, R34 ;  /* 0x00000022820c7220 */ /* 0x040fe20000400000 */
[----:B------:R-:W-:Y:S01]  /*94f0*/  FMUL R13, R130, R35 ;  /* 0x00000023820d7220 */ /* 0x000fe20000400000 */
[----:B------:R-:W-:Y:S01]  /*9500*/  FFMA R10, R133, R19, R10 ;  /* 0x00000013850a7223 */ /* 0x000fe2000000000a */
[----:B------:R-:W-:Y:S01]  /*9510*/  SHF.L.U32 R19, R167, 0x10, RZ ;  /* 0x00000010a7137819 */ /* 0x000fe200000006ff */
[----:B------:R-:W-:Y:S01]  /*9520*/  SYNCS.ARRIVE.TRANS64.RED.A1T0 RZ, [UR4], RZ ;  /* 0x000000ffffff79a7 */ /* 0x000fe20008100404 */
[----:B------:R1:W-:Y:S01]  /*9530*/  @!P1 STS.128 [R188+0x2000], R88 ;  /* 0x00200058bc009388 */ /* 0x0003e20000000c00 */
[C---:B------:R-:W-:Y:S01]  /*9540*/  FFMA R11, R133.reuse, R16, R11 ;  /* 0x00000010850b7223 */ /* 0x040fe2000000000b */
[C---:B------:R-:W-:Y:S01]  /*9550*/  FFMA R12, R133.reuse, R15, R12 ;  /* 0x0000000f850c7223 */ /* 0x040fe2000000000c */
[----:B------:R-:W-:Y:S01]  /*9560*/  FFMA R13, R133, R18, R13 ;  /* 0x00000012850d7223 */ /* 0x000fe2000000000d */
[----:B------:R-:W-:Y:S01]  /*9570*/  LOP3.LUT R18, R166, 0xffff0000, RZ, 0xc0, !PT ;  /* 0xffff0000a6127812 */ /* 0x000fe200078ec0ff */
[C---:B------:R-:W-:Y:S01]  /*9580*/  FMUL R14, R130.reuse, R36 ;  /* 0x00000024820e7220 */ /* 0x040fe20000400000 */
[----:B------:R-:W-:Y:S01]  /*9590*/  F2FP.BF16.F32.PACK_AB R92, R11, R10 ;  /* 0x0000000a0b5c723e */ /* 0x000fe200000010ff */
[----:B------:R-:W-:Y:S01]  /*95a0*/  FMUL R15, R130, R37 ;  /* 0x00000025820f7220 */ /* 0x000fe20000400000 */
[----:B------:R-:W-:Y:S01]  /*95b0*/  SHF.L.U32 R11, R160, 0x10, RZ ;  /* 0x00000010a00b7819 */ /* 0x000fe200000006ff */
[----:B------:R-:W-:Y:S01]  /*95c0*/  FFMA R14, R133, R17, R14 ;  /* 0x00000011850e7223 */ /* 0x000fe2000000000e */
[----:B------:R-:W-:Y:S01]  /*95d0*/  F2FP.BF16.F32.PACK_AB R93, R13, R12 ;  /* 0x0000000c0d5d723e */ /* 0x000fe200000010ff */
[----:B------:R-:W-:Y:S01]  /*95e0*/  FMUL R16, R130, R38 ;  /* 0x0000002682107220 */ /* 0x000fe20000400000 */
[----:B------:R-:W-:Y:S01]  /*95f0*/  LOP3.LUT R12, R160, 0xffff0000, RZ, 0xc0, !PT ;  /* 0xffff0000a00c7812 */ /* 0x000fe200078ec0ff */
[----:B------:R-:W-:Y:S01]  /*9600*/  FMUL R17, R130, R39 ;  /* 0x0000002782117220 */ /* 0x000fe20000400000 */
[----:B------:R-:W-:Y:S01]  /*9610*/  SHF.L.U32 R13, R161, 0x10, RZ ;  /* 0x00000010a10d7819 */ /* 0x000fe200000006ff */
[C---:B------:R-:W-:Y:S01]  /*9620*/  FFMA R15, R133.reuse, R18, R15 ;  /* 0x00000012850f7223 */ /* 0x040fe2000000000f */
[----:B------:R-:W-:Y:S01]  /*9630*/  LOP3.LUT R18, R158, 0xffff0000, RZ, 0xc0, !PT ;  /* 0xffff00009e127812 */ /* 0x000fe200078ec0ff */
[C---:B------:R-:W-:Y:S01]  /*9640*/  FFMA R16, R133.reuse, R19, R16 ;  /* 0x0000001385107223 */ /* 0x040fe20000000010 */
[C---:B------:R-:W-:Y:S01]  /*9650*/  FMUL R8, R130.reuse, R40 ;  /* 0x0000002882087220 */ /* 0x040fe20000400000 */
[----:B------:R-:W-:Y:S01]  /*9660*/  FFMA R17, R133, R20, R17 ;  /* 0x0000001485117223 */ /* 0x000fe20000000011 */
[----:B------:R-:W-:Y:S01]  /*9670*/  F2FP.BF16.F32.PACK_AB R94, R15, R14 ;  /* 0x0000000e0f5e723e */ /* 0x000fe200000010ff */
[C---:B------:R-:W-:Y:S01]  /*9680*/  FMUL R9, R130.reuse, R41 ;  /* 0x0000002982097220 */ /* 0x040fe20000400000 */
[----:B------:R-:W-:Y:S01]  /*9690*/  LOP3.LUT R14, R161, 0xffff0000, RZ, 0xc0, !PT ;  /* 0xffff0000a10e7812 */ /* 0x000fe200078ec0ff */
[----:B------:R-:W-:Y:S01]  /*96a0*/  FFMA R8, R133, R11, R8 ;  /* 0x0000000b85087223 */ /* 0x000fe20000000008 */
[----:B------:R-:W-:Y:S01]  /*96b0*/  F2FP.BF16.F32.PACK_AB R95, R17, R16 ;  /* 0x00000010115f723e */ /* 0x000fe200000010ff */
[----:B------:R-:W-:Y:S01]  /*96c0*/  FMUL R10, R130, R42 ;  /* 0x0000002a820a7220 */ /* 0x000fe20000400000 */
[----:B------:R-:W-:Y:S01]  /*96d0*/  SHF.L.U32 R15, R162, 0x10, RZ ;  /* 0x00000010a20f7819 */ /* 0x000fe200000006ff */
[----:B------:R-:W-:Y:S01]  /*96e0*/  FMUL R11, R130, R43 ;  /* 0x0000002b820b7220 */ /* 0x000fe20000400000 */
[----:B------:R-:W-:Y:S01]  /*96f0*/  LOP3.LUT R16, R157, 0xffff0000, RZ, 0xc0, !PT ;  /* 0xffff00009d107812 */ /* 0x000fe200078ec0ff */
[----:B------:R-:W-:Y:S01]  /*9700*/  FFMA R9, R133, R12, R9 ;  /* 0x0000000c85097223 */ /* 0x000fe20000000009 */
[----:B------:R-:W-:Y:S01]  /*9710*/  SHF.L.U32 R17, R159, 0x10, RZ ;  /* 0x000000109f117819 */ /* 0x000fe200000006ff */
[----:B------:R-:W-:Y:S01]  /*9720*/  FFMA R10, R133, R13, R10 ;  /* 0x0000000d850a7223 */ /* 0x000fe2000000000a */
[----:B------:R-:W-:Y:S01]  /*9730*/  LOP3.LUT R20, R159, 0xffff0000, RZ, 0xc0, !PT ;  /* 0xffff00009f147812 */ /* 0x000fe200078ec0ff */
[----:B------:R-:W-:Y:S01]  /*9740*/  FFMA R11, R133, R14, R11 ;  /* 0x0000000e850b7223 */ /* 0x000fe2000000000b */
[----:B------:R-:W-:Y:S01]  /*9750*/  LOP3.LUT R14, R162, 0xffff0000, RZ, 0xc0, !PT ;  /* 0xffff0000a20e7812 */ /* 0x000fe200078ec0ff */
[C---:B------:R-:W-:Y:S01]  /*9760*/  FMUL R12, R130.reuse, R44 ;  /* 0x0000002c820c7220 */ /* 0x040fe20000400000 */
[----:B-1----:R-:W-:Y:S01]  /*9770*/  F2FP.BF16.F32.PACK_AB R88, R9, R8 ;  /* 0x000000080958723e */ /* 0x002fe200000010ff */
[----:B------:R1:W-:Y:S01]  /*9780*/  @!P1 STS.128 [R198+0x2010], R92 ;  /* 0x0020105cc6009388 */ /* 0x0003e20000000c00 */
[----:B------:R-:W-:Y:S01]  /*9790*/  F2FP.BF16.F32.PACK_AB R89, R11, R10 ;  /* 0x0000000a0b59723e */ /* 0x000fe200000010ff */
[----:B------:R-:W-:Y:S01]  /*97a0*/  FMUL R13, R130, R45 ;  /* 0x0000002d820d7220 */ /* 0x000fe20000400000 */
[----:B------:R-:W-:Y:S01]  /*97b0*/  SHF.L.U32 R11, R163, 0x10, RZ ;  /* 0x00000010a30b7819 */ /* 0x000fe200000006ff */
[C---:B------:R-:W-:Y:S01]  /*97c0*/  FFMA R12, R133.reuse, R15, R12 ;  /* 0x0000000f850c7223 */ /* 0x040fe2000000000c */
[----:B------:R-:W-:Y:S01]  /*97d0*/  SHF.L.U32 R15, R156, 0x10, RZ ;  /* 0x000000109c0f7819 */ /* 0x000fe200000006ff */
[----:B------:R-:W-:Y:S01]  /*97e0*/  FFMA R13, R133, R14, R13 ;  /* 0x0000000e850d7223 */ /* 0x000fe2000000000d */
[----:B------:R-:W-:Y:S01]  /*97f0*/  LOP3.LUT R14, R163, 0xffff0000, RZ, 0xc0, !PT ;  /* 0xffff0000a30e7812 */ /* 0x000fe200078ec0ff */
[C---:B------:R-:W-:Y:S01]  /*9800*/  FMUL R8, R130.reuse, R46 ;  /* 0x0000002e82087220 */ /* 0x040fe20000400000 */
[C---:B------:R-:W-:Y:S01]  /*9810*/  FMUL R9, R130.reuse, R47 ;  /* 0x0000002f82097220 */ /* 0x040fe20000400000 */
[----:B------:R-:W-:Y:S01]  /*9820*/  FMUL R10, R130, R48 ;  /* 0x00000030820a7220 */ /* 0x000fe20000400000 */
[----:B------:R-:W-:Y:S01]  /*9830*/  F2FP.BF16.F32.PACK_AB R90, R13, R12 ;  /* 0x0000000c0d5a723e */ /* 0x000fe200000010ff */
[C---:B------:R-:W-:Y:S01]  /*9840*/  FFMA R8, R133.reuse, R11, R8 ;  /* 0x0000000b85087223 */ /* 0x040fe20000000008 */
[C---:B------:R-:W-:Y:S01]  /*9850*/  FFMA R9, R133.reuse, R14, R9 ;  /* 0x0000000e85097223 */ /* 0x040fe20000000009 */
[----:B------:R-:W-:Y:S01]  /*9860*/  LOP3.LUT R14, R156, 0xffff0000, RZ, 0xc0, !PT ;  /* 0xffff00009c0e7812 */ /* 0x000fe200078ec0ff */
[----:B------:R-:W-:Y:S01]  /*9870*/  FFMA R10, R133, R15, R10 ;  /* 0x0000000f850a7223 */ /* 0x000fe2000000000a */
[----:B------:R-:W-:Y:S01]  /*9880*/  SHF.L.U32 R15, R157, 0x10, RZ ;  /* 0x000000109d0f7819 */ /* 0x000fe200000006ff */
[C---:B------:R-:W-:Y:S01]  /*9890*/  FMUL R11, R130.reuse, R49 ;  /* 0x00000031820b7220 */ /* 0x040fe20000400000 */
[----:B------:R-:W-:Y:S01]  /*98a0*/  F2FP.BF16.F32.PACK_AB R91, R9, R8 ;  /* 0x00000008095b723e */ /* 0x000fe200000010ff */
[C---:B------:R-:W-:Y:S01]  /*98b0*/  FMUL R12, R130.reuse, R50 ;  /* 0x00000032820c7220 */ /* 0x040fe20000400000 */
[C---:B------:R-:W-:Y:S01]  /*98c0*/  FMUL R13, R130.reuse, R51 ;  /* 0x00000033820d7220 */ /* 0x040fe20000400000 */
[C---:B------:R-:W-:Y:S01]  /*98d0*/  FFMA R11, R133.reuse, R14, R11 ;  /* 0x0000000e850b7223 */ /* 0x040fe2000000000b */
[----:B------:R-:W-:Y:S01]  /*98e0*/  FMUL R8, R130, R52 ;  /* 0x0000003482087220 */ /* 0x000fe20000400000 */
[C---:B------:R-:W-:Y:S01]  /*98f0*/  FFMA R12, R133.reuse, R15, R12 ;  /* 0x0000000f850c7223 */ /* 0x040fe2000000000c */
[C---:B------:R-:W-:Y:S01]  /*9900*/  FFMA R13, R133.reuse, R16, R13 ;  /* 0x00000010850d7223 */ /* 0x040fe2000000000d */
[----:B------:R-:W-:Y:S01]  /*9910*/  SHF.L.U32 R16, R158, 0x10, RZ ;  /* 0x000000109e107819 */ /* 0x000fe200000006ff */
[C---:B------:R-:W-:Y:S01]  /*9920*/  FMUL R9, R130.reuse, R53 ;  /* 0x0000003582097220 */ /* 0x040fe20000400000 */
[C---:B------:R-:W-:Y:S01]  /*9930*/  FMUL R14, R130.reuse, R54 ;  /* 0x00000036820e7220 */ /* 0x040fe20000400000 */
[----:B------:R-:W-:Y:S01]  /*9940*/  FMUL R15, R130, R55 ;  /* 0x00000037820f7220 */ /* 0x000fe20000400000 */
[----:B------:R2:W-:Y:S01]  /*9950*/  @!P1 STS.128 [R196+0x2020], R88 ;  /* 0x00202058c4009388 */ /* 0x0005e20000000c00 */
[----:B------:R-:W-:Y:S01]  /*9960*/  FFMA R8, R133, R16, R8 ;  /* 0x0000001085087223 */ /* 0x000fe20000000008 */
[----:B-1----:R-:W-:Y:S01]  /*9970*/  F2FP.BF16.F32.PACK_AB R93, R13, R12 ;  /* 0x0000000c0d5d723e */ /* 0x002fe200000010ff */
[C---:B------:R-:W-:Y:S01]  /*9980*/  FFMA R9, R133.reuse, R18, R9 ;  /* 0x0000001285097223 */ /* 0x040fe20000000009 */
[C---:B------:R-:W-:Y:S01]  /*9990*/  LOP3.LUT R12, R152.reuse, 0xffff0000, RZ, 0xc0, !PT ;  /* 0xffff0000980c7812 */ /* 0x040fe200078ec0ff */
[C---:B------:R-:W-:Y:S01]  /*99a0*/  FFMA R14, R133.reuse, R17, R14 ;  /* 0x00000011850e7223 */ /* 0x040fe2000000000e */
[----:B------:R-:W-:Y:S01]  /*99b0*/  SHF.L.U32 R17, R152, 0x10, RZ ;  /* 0x0000001098117819 */ /* 0x000fe200000006ff */
[----:B------:R-:W-:Y:S01]  /*99c0*/  FFMA R15, R133, R20, R15 ;  /* 0x00000014850f7223 */ /* 0x000fe2000000000f */
[----:B------:R-:W-:Y:S01]  /*99d0*/  F2FP.BF16.F32.PACK_AB R94, R9, R8 ;  /* 0x00000008095e723e */ /* 0x000fe200000010ff */
        /* <DEDUP_REMOVED lines=9> */
[----:B------:R-:W-:Y:S01]  /*9a70*/  SHF.L.U32 R18, R154, 0x10, RZ ;  /* 0x000000109a127819 */ /* 0x000fe200000006ff */
[----:B------:R-:W-:Y:S01]  /*9a80*/  FMUL R10, R130, R59 ;  /* 0x0000003b820a7220 */ /* 0x000fe20000400000 */
[----:B------:R-:W-:Y:S01]  /*9a90*/  LOP3.LUT R15, R154, 0xffff0000, RZ, 0xc0, !PT ;  /* 0xffff00009a0f7812 */ /* 0x000fe200078ec0ff */
[----:B------:R-:W-:Y:S01]  /*9aa0*/  FMUL R11, R130, R60 ;  /* 0x0000003c820b7220 */ /* 0x000fe20000400000 */
[----:B------:R-:W-:Y:S01]  /*9ab0*/  LOP3.LUT R17, R155, 0xffff0000, RZ, 0xc0, !PT ;  /* 0xffff00009b117812 */ /* 0x000fe200078ec0ff */
[C---:B------:R-:W-:Y:S01]  /*9ac0*/  FFMA R9, R133.reuse, R14, R9 ;  /* 0x0000000e85097223 */ /* 0x040fe20000000009 */
[----:B------:R-:W-:Y:S01]  /*9ad0*/  F2FP.BF16.F32.PACK_AB R96, R8, R16 ;  /* 0x000000100860723e */ /* 0x000fe200000010ff */
[----:B------:R-:W-:Y:S01]  /*9ae0*/  FFMA R10, R133, R13, R10 ;  /* 0x0000000d850a7223 */ /* 0x000fe2000000000a */
[----:B------:R-:W-:Y:S01]  /*9af0*/  LOP3.LUT R16, R141, 0xffff0000, RZ, 0xc0, !PT ;  /* 0xffff00008d107812 */ /* 0x000fe200078ec0ff */
[C---:B------:R-:W-:Y:S01]  /*9b00*/  FMUL R12, R130.reuse, R61 ;  /* 0x0000003d820c7220 */ /* 0x040fe20000400000 */
[----:B------:R-:W-:Y:S01]  /*9b10*/  LOP3.LUT R20, R147, 0xffff0000, RZ, 0xc0, !PT ;  /* 0xffff000093147812 */ /* 0x000fe200078ec0ff */
[----:B------:R-:W-:Y:S01]  /*9b20*/  FFMA R11, R133, R18, R11 ;  /* 0x00000012850b7223 */ /* 0x000fe2000000000b */
[----:B------:R-:W-:Y:S01]  /*9b30*/  SHF.L.U32 R18, R155, 0x10, RZ ;  /* 0x000000109b127819 */ /* 0x000fe200000006ff */
[----:B------:R-:W-:Y:S01]  /*9b40*/  FMUL R13, R130, R62 ;  /* 0x0000003e820d7220 */ /* 0x000fe20000400000 */
[----:B------:R-:W-:Y:S01]  /*9b50*/  F2FP.BF16.F32.PACK_AB R97, R10, R9 ;  /* 0x000000090a61723e */ /* 0x000fe200000010ff */
[C---:B------:R-:W-:Y:S01]  /*9b60*/  FFMA R12, R133.reuse, R15, R12 ;  /* 0x0000000f850c7223 */ /* 0x040fe2000000000c */
[----:B------:R-:W-:Y:S01]  /*9b70*/  SHF.L.U32 R15, R150, 0x10, RZ ;  /* 0x00000010960f7819 */ /* 0x000fe200000006ff */
[----:B------:R-:W-:Y:S01]  /*9b80*/  FMUL R14, R130, R63 ;  /* 0x0000003f820e7220 */ /* 0x000fe20000400000 */
[----:B------:R-:W-:Y:S01]  /*9b90*/  FFMA R13, R133, R18, R13 ;  /* 0x00000012850d7223 */ /* 0x000fe2000000000d */
[----:B------:R-:W-:Y:S01]  /*9ba0*/  LOP3.LUT R18, R145, 0xffff0000, RZ, 0xc0, !PT ;  /* 0xffff000091127812 */ /* 0x000fe200078ec0ff */
[----:B------:R1:W-:Y:S01]  /*9bb0*/  @!P1 STS.128 [R195+0x2010], R92 ;  /* 0x0020105cc3009388 */ /* 0x0003e20000000c00 */
[----:B------:R-:W-:Y:S01]  /*9bc0*/  F2FP.BF16.F32.PACK_AB R98, R12, R11 ;  /* 0x0000000b0c62723e */ /* 0x000fe200000010ff */
[C---:B------:R-:W-:Y:S01]  /*9bd0*/  FFMA R14, R133.reuse, R17, R14 ;  /* 0x00000011850e7223 */ /* 0x040fe2000000000e */
[----:B------:R-:W-:Y:S01]  /*9be0*/  SHF.L.U32 R11, R148, 0x10, RZ ;  /* 0x00000010940b7819 */ /* 0x000fe200000006ff */
[----:B------:R-:W-:Y:S01]  /*9bf0*/  FMUL R8, R130, R64 ;  /* 0x0000004082087220 */ /* 0x000fe20000400000 */
[----:B------:R-:W-:Y:S01]  /*9c00*/  LOP3.LUT R12, R148, 0xffff0000, RZ, 0xc0, !PT ;  /* 0xffff0000940c7812 */ /* 0x000fe200078ec0ff */
[----:B------:R-:W-:Y:S01]  /*9c10*/  FMUL R9, R130, R65 ;  /* 0x0000004182097220 */ /* 0x000fe20000400000 */
[----:B------:R-:W-:Y:S01]  /*9c20*/  F2FP.BF16.F32.PACK_AB R99, R14, R13 ;  /* 0x0000000d0e63723e */ /* 0x000fe200000010ff */
[----:B------:R-:W-:Y:S01]  /*9c30*/  FFMA R8, R133, R11, R8 ;  /* 0x0000000b85087223 */ /* 0x000fe20000000008 */
[----:B------:R-:W-:Y:S01]  /*9c40*/  SHF.L.U32 R13, R149, 0x10, RZ ;  /* 0x00000010950d7819 */ /* 0x000fe200000006ff */
[----:B------:R-:W-:Y:S01]  /*9c50*/  FFMA R9, R133, R12, R9 ;  /* 0x0000000c85097223 */ /* 0x000fe20000000009 */
[----:B------:R-:W-:Y:S01]  /*9c60*/  LOP3.LUT R14, R149, 0xffff0000, RZ, 0xc0, !PT ;  /* 0xffff0000950e7812 */ /* 0x000fe200078ec0ff */
[C---:B------:R-:W-:Y:S01]  /*9c70*/  FMUL R10, R130.reuse, R66 ;  /* 0x00000042820a7220 */ /* 0x040fe20000400000 */
[----:B------:R-:W-:Y:S01]  /*9c80*/  SHF.L.U32 R17, R147, 0x10, RZ ;  /* 0x0000001093117819 */ /* 0x000fe200000006ff */
[C---:B------:R-:W-:Y:S01]  /*9c90*/  FMUL R11, R130.reuse, R67 ;  /* 0x00000043820b7220 */ /* 0x040fe20000400000 */
[----:B--2---:R-:W-:Y:S01]  /*9ca0*/  F2FP.BF16.F32.PACK_AB R88, R9, R8 ;  /* 0x000000080958723e */ /* 0x004fe200000010ff */
[C---:B------:R-:W-:Y:S01]  /*9cb0*/  FFMA R10, R133.reuse, R13, R10 ;  /* 0x0000000d850a7223 */ /* 0x040fe2000000000a */
[----:B------:R-:W-:Y:S01]  /*9cc0*/  FMUL R12, R130, R68 ;  /* 0x00000044820c7220 */ /* 0x000fe20000400000 */
[C---:B------:R-:W-:Y:S01]  /*9cd0*/  FFMA R11, R133.reuse, R14, R11 ;  /* 0x0000000e850b7223 */ /* 0x040fe2000000000b */
[----:B------:R-:W-:Y:S01]  /*9ce0*/  LOP3.LUT R14, R150, 0xffff0000, RZ, 0xc0, !PT ;  /* 0xffff0000960e7812 */ /* 0x000fe200078ec0ff */
[C---:B------:R-:W-:Y:S01]  /*9cf0*/  FMUL R13, R130.reuse, R69 ;  /* 0x00000045820d7220 */ /* 0x040fe20000400000 */
[----:B------:R2:W-:Y:S01]  /*9d00*/  @!P1 STS.128 [R188+0x3000], R96 ;  /* 0x00300060bc009388 */ /* 0x0005e20000000c00 */
[----:B------:R-:W-:Y:S01]  /*9d10*/  FFMA R12, R133, R15, R12 ;  /* 0x0000000f850c7223 */ /* 0x000fe2000000000c */
[----:B------:R-:W-:Y:S01]  /*9d20*/  F2FP.BF16.F32.PACK_AB R89, R11, R10 ;  /* 0x0000000a0b59723e */ /* 0x000fe200000010ff */
[----:B------:R-:W-:Y:S01]  /*9d30*/  FFMA R13, R133, R14, R13 ;  /* 0x0000000e850d7223 */ /* 0x000fe2000000000d */
[C---:B------:R-:W-:Y:S01]  /*9d40*/  SHF.L.U32 R11, R151.reuse, 0x10, RZ ;  /* 0x00000010970b7819 */ /* 0x040fe200000006ff */
[C---:B------:R-:W-:Y:S01]  /*9d50*/  FMUL R8, R130.reuse, R70 ;  /* 0x0000004682087220 */ /* 0x040fe20000400000 */
[----:B------:R-:W-:Y:S01]  /*9d60*/  LOP3.LUT R14, R151, 0xffff0000, RZ, 0xc0, !PT ;  /* 0xffff0000970e7812 */ /* 0x000fe200078ec0ff */
[----:B------:R-:W-:Y:S01]  /*9d70*/  FMUL R9, R130, R71 ;  /* 0x0000004782097220 */ /* 0x000fe20000400000 */
[----:B------:R-:W-:Y:S01]  /*9d80*/  SHF.L.U32 R15, R140, 0x10, RZ ;  /* 0x000000108c0f7819 */ /* 0x000fe200000006ff */
        /* <DEDUP_REMOVED lines=10> */
[----:B------:R-:W-:Y:S01]  /*9e30*/  FMUL R13, R130, R75 ;  /* 0x0000004b820d7220 */ /* 0x000fe20000400000 */
[C---:B------:R-:W-:Y:S01]  /*9e40*/  FFMA R11, R133.reuse, R14, R11 ;  /* 0x0000000e850b7223 */ /* 0x040fe2000000000b */
[----:B------:R-:W-:Y:S01]  /*9e50*/  SHF.L.U32 R14, R142, 0x10, RZ ;  /* 0x000000108e0e7819 */ /* 0x000fe200000006ff */
[C---:B------:R-:W-:Y:S01]  /*9e60*/  FFMA R12, R133.reuse, R15, R12 ;  /* 0x0000000f850c7223 */ /* 0x040fe2000000000c */
[----:B------:R-:W-:Y:S01]  /*9e70*/  SHF.L.U32 R15, R144, 0x10, RZ ;  /* 0x00000010900f7819 */ /* 0x000fe200000006ff */
[----:B------:R-:W-:Y:S01]  /*9e80*/  FFMA R13, R133, R16, R13 ;  /* 0x00000010850d7223 */ /* 0x000fe2000000000d */
[----:B------:R-:W-:Y:S01]  /*9e90*/  LOP3.LUT R16, R142, 0xffff0000, RZ, 0xc0, !PT ;  /* 0xffff00008e107812 */ /* 0x000fe200078ec0ff */
[----:B------:R4:W-:Y:S01]  /*9ea0*/  @!P1 STS.128 [R198+0x3010], R88 ;  /* 0x00301058c6009388 */ /* 0x0009e20000000c00 */
[----:B-1----:R-:W-:Y:S01]  /*9eb0*/  F2FP.BF16.F32.PACK_AB R92, R11, R10 ;  /* 0x0000000a0b5c723e */ /* 0x002fe200000010ff */
[C---:B------:R-:W-:Y:S01]  /*9ec0*/  FMUL R8, R130.reuse, R76 ;  /* 0x0000004c82087220 */ /* 0x040fe20000400000 */
[----:B------:R-:W-:Y:S01]  /*9ed0*/  F2FP.BF16.F32.PACK_AB R93, R13, R12 ;  /* 0x0000000c0d5d723e */ /* 0x000fe200000010ff */
[C---:B------:R-:W-:Y:S01]  /*9ee0*/  FMUL R9, R130.reuse, R77 ;  /* 0x0000004d82097220 */ /* 0x040fe20000400000 */
[----:B------:R-:W-:Y:S01]  /*9ef0*/  SHF.L.U32 R13, R143, 0x10, RZ ;  /* 0x000000108f0d7819 */ /* 0x000fe200000006ff */
[----:B------:R-:W-:Y:S01]  /*9f00*/  FFMA R8, R133, R14, R8 ;  /* 0x0000000e85087223 */ /* 0x000fe20000000008 */
[----:B------:R-:W-:Y:S01]  /*9f10*/  LOP3.LUT R14, R143, 0xffff0000, RZ, 0xc0, !PT ;  /* 0xffff00008f0e7812 */ /* 0x000fe200078ec0ff */
[----:B------:R-:W1:Y:S01]  /*9f20*/  S2R R200, SR_CgaCtaId ;  /* 0x0000000000c87919 */ /* 0x000e620000008800 */
[C---:B------:R-:W-:Y:S01]  /*9f30*/  FMUL R10, R130.reuse, R78 ;  /* 0x0000004e820a7220 */ /* 0x040fe20000400000 */
[----:B------:R-:W-:Y:S01]  /*9f40*/  FFMA R9, R133, R16, R9 ;  /* 0x0000001085097223 */ /* 0x000fe20000000009 */
[----:B------:R-:W-:Y:S01]  /*9f50*/  SHF.L.U32 R16, R145, 0x10, RZ ;  /* 0x0000001091107819 */ /* 0x000fe200000006ff */
[C---:B------:R-:W-:Y:S01]  /*9f60*/  FMUL R11, R130.reuse, R79 ;  /* 0x0000004f820b7220 */ /* 0x040fe20000400000 */
[----:B------:R-:W-:Y:S01]  /*9f70*/  FFMA R10, R133, R13, R10 ;  /* 0x0000000d850a7223 */ /* 0x000fe2000000000a */
[----:B------:R-:W-:Y:S01]  /*9f80*/  FMUL R12, R130, R80 ;  /* 0x00000050820c7220 */ /* 0x000fe20000400000 */
[----:B------:R-:W-:Y:S01]  /*9f90*/  F2FP.BF16.F32.PACK_AB R94, R9, R8 ;  /* 0x00000008095e723e */ /* 0x000fe200000010ff */
[C---:B------:R-:W-:Y:S01]  /*9fa0*/  FFMA R11, R133.reuse, R14, R11 ;  /* 0x0000000e850b7223 */ /* 0x040fe2000000000b */
[----:B------:R-:W-:Y:S01]  /*9fb0*/  LOP3.LUT R14, R144, 0xffff0000, RZ, 0xc0, !PT ;  /* 0xffff0000900e7812 */ /* 0x000fe200078ec0ff */
[C---:B------:R-:W-:Y:S01]  /*9fc0*/  FMUL R8, R130.reuse, R81 ;  /* 0x0000005182087220 */ /* 0x040fe20000400000 */
[C---:B------:R-:W-:Y:S01]  /*9fd0*/  FMUL R9, R130.reuse, R82 ;  /* 0x0000005282097220 */ /* 0x040fe20000400000 */
[----:B------:R-:W-:Y:S01]  /*9fe0*/  FMUL R13, R130, R83 ;  /* 0x00000053820d7220 */ /* 0x000fe20000400000 */
[C---:B------:R-:W-:Y:S01]  /*9ff0*/  FFMA R12, R133.reuse, R15, R12 ;  /* 0x0000000f850c7223 */ /* 0x040fe2000000000c */
[C---:B------:R-:W-:Y:S01]  /*a000*/  FFMA R8, R133.reuse, R14, R8 ;  /* 0x0000000e85087223 */ /* 0x040fe20000000008 */
[----:B------:R-:W-:Y:S01]  /*a010*/  FFMA R9, R133, R16, R9 ;  /* 0x0000001085097223 */ /* 0x000fe20000000009 */
[----:B------:R-:W-:Y:S01]  /*a020*/  F2FP.BF16.F32.PACK_AB R95, R11, R10 ;  /* 0x0000000a0b5f723e */ /* 0x000fe200000010ff */
[C---:B------:R-:W-:Y:S01]  /*a030*/  FFMA R13, R133.reuse, R18, R13 ;  /* 0x00000012850d7223 */ /* 0x040fe2000000000d */
[----:B------:R-:W-:Y:S01]  /*a040*/  SHF.L.U32 R16, R146, 0x10, RZ ;  /* 0x0000001092107819 */ /* 0x000fe200000006ff */
[----:B------:R-:W-:Y:S01]  /*a050*/  FMUL R10, R130, R84 ;  /* 0x00000054820a7220 */ /* 0x000fe20000400000 */
[----:B------:R-:W-:Y:S01]  /*a060*/  LOP3.LUT R18, R146, 0xffff0000, RZ, 0xc0, !PT ;  /* 0xffff000092127812 */ /* 0x000fe200078ec0ff */
[----:B------:R4:W-:Y:S01]  /*a070*/  @!P1 STS.128 [R196+0x3020], R92 ;  /* 0x0030205cc4009388 */ /* 0x0009e20000000c00 */
[C---:B------:R-:W-:Y:S01]  /*a080*/  FMUL R11, R130.reuse, R85 ;  /* 0x00000055820b7220 */ /* 0x040fe20000400000 */
[C---:B------:R-:W-:Y:S01]  /*a090*/  FMUL R14, R130.reuse, R86 ;  /* 0x00000056820e7220 */ /* 0x040fe20000400000 */
[----:B------:R-:W-:Y:S01]  /*a0a0*/  FMUL R15, R130, R87 ;  /* 0x00000057820f7220 */ /* 0x000fe20000400000 */
[C---:B------:R-:W-:Y:S01]  /*a0b0*/  FFMA R10, R133.reuse, R16, R10 ;  /* 0x00000010850a7223 */ /* 0x040fe2000000000a */
[C---:B------:R-:W-:Y:S01]  /*a0c0*/  FFMA R11, R133.reuse, R18, R11 ;  /* 0x00000012850b7223 */ /* 0x040fe2000000000b */
[C---:B------:R-:W-:Y:S01]  /*a0d0*/  FFMA R14, R133.reuse, R17, R14 ;  /* 0x00000011850e7223 */ /* 0x040fe2000000000e */
[----:B------:R-:W-:Y:S01]  /*a0e0*/  FFMA R15, R133, R20, R15 ;  /* 0x00000014850f7223 */ /* 0x000fe2000000000f */
[----:B--2---:R-:W-:Y:S01]  /*a0f0*/  F2FP.BF16.F32.PACK_AB R96, R8, R12 ;  /* 0x0000000c0860723e */ /* 0x004fe200000010ff */
[----:B------:R-:W-:Y:S01]  /*a100*/  BSSY.RECONVERGENT B0, `(.L_x_125) ;  /* 0x0000021000007945 */ /* 0x000fe20003800200 */
[----:B------:R-:W-:Y:S02]  /*a110*/  F2FP.BF16.F32.PACK_AB R97, R13, R9 ;  /* 0x000000090d61723e */ /* 0x000fe400000010ff */
[----:B------:R-:W-:Y:S02]  /*a120*/  F2FP.BF16.F32.PACK_AB R98, R11, R10 ;  /* 0x0000000a0b62723e */ /* 0x000fe400000010ff */
[----:B------:R-:W-:Y:S02]  /*a130*/  F2FP.BF16.F32.PACK_AB R99, R15, R14 ;  /* 0x0000000e0f63723e */ /* 0x000fe400000010ff */
[----:B------:R-:W-:Y:S02]  /*a140*/  MOV R12, UR47 ;  /* 0x0000002f000c7c02 */ /* 0x000fe40008000f00 */
[----:B------:R-:W-:Y:S01]  /*a150*/  LEA R11, R137, UR45, 0x3 ;  /* 0x0000002d890b7c11 */ /* 0x000fe2000f8e18ff */
[----:B------:R4:W-:Y:S01]  /*a160*/  @!P1 STS.128 [R195+0x3010], R96 ;  /* 0x00301060c3009388 */ /* 0x0009e20000000c00 */
[----:B------:R-:W-:Y:S04]  /*a170*/  @P2 LEA R12, R12, UR45, 0x3 ;  /* 0x0000002d0c0c2c11 */ /* 0x000fe8000f8e18ff */
[----:B------:R-:W-:Y:S02]  /*a180*/  @P2 IADD3 R13, PT, PT, R12, 0x50, RZ ;  /* 0x000000500c0d2810 */ /* 0x000fe40007ffe0ff */
[----:B------:R-:W-:Y:S01]  /*a190*/  @P2 SHF.L.U32 R12, RZ, 0x1f, RZ ;  /* 0x0000001fff0c2819 */ /* 0x000fe200000006ff */
[----:B------:R-:W-:Y:S01]  /*a1a0*/  @!PT LDS RZ, [RZ] ;  /* 0x00000000fffff984 */ /* 0x000fe20000000800 */
[----:B------:R-:W-:Y:S01]  /*a1b0*/  @!PT LDS RZ, [RZ] ;  /* 0x00000000fffff984 */ /* 0x000fe20000000800 */
[----:B------:R-:W-:Y:S01]  /*a1c0*/  @!PT LDS RZ, [RZ] ;  /* 0x00000000fffff984 */ /* 0x000fe20000000800 */
[----:B------:R-:W-:Y:S01]  /*a1d0*/  @!PT LDS RZ, [RZ] ;  /* 0x00000000fffff984 */ /* 0x000fe20000000800 */
[----:B------:R2:W-:Y:S06]  /*a1e0*/  MEMBAR.ALL.CTA ;  /* 0x0000000000007992 */ /* 0x0005ec0000008000 */
[----:B--2---:R-:W2:Y:S01]  /*a1f0*/  FENCE.VIEW.ASYNC.S ;  /* 0x00000000000073c6 */ /* 0x004ea20000000000 */
[----:B-1----:R-:W-:Y:S01]  /*a200*/  @P2 PRMT R13, R200, 0x654, R13 ;  /* 0x00000654c80d2816 */ /* 0x002fe2000000000d */
[----:B--2---:R-:W-:Y:S06]  /*a210*/  BAR.SYNC.DEFER_BLOCKING 0x1, 0x80 ;  /* 0x0042000000007b1d */ /* 0x004fec0000010000 */
[----:B------:R-:W-:Y:S05]  /*a220*/  @P0 BRA `(.L_x_126) ;  /* 0x0000000000380947 */ /* 0x000fea0003800000 */
[----:B------:R-:W-:Y:S01]  /*a230*/  R2UR UR9, R212 ;  /* 0x00000000d40972ca */ /* 0x000fe200000e0000 */
[----:B------:R-:W-:Y:S02]  /*a240*/  UIADD3 UR4, UP0, UPT, UR54, 0xa80, URZ ;  /* 0x00000a8036047890 */ /* 0x000fe4000ff1e0ff */
[----:B------:R-:W-:Y:S02]  /*a250*/  UIADD3 UR10, UPT, UPT, UR50, 0x40, URZ ;  /* 0x00000040320a7890 */ /* 0x000fe4000fffe0ff */
[----:B------:R-:W-:Y:S02]  /*a260*/  UIADD3 UR8, UPT, UPT, UR45, 0x2200, URZ ;  /* 0x000022002d087890 */ /* 0x000fe4000fffe0ff */
[----:B------:R-:W-:Y:S01]  /*a270*/  UIADD3.X UR5, UPT, UPT, URZ, UR55, URZ, UP0, !UPT ;  /* 0x00000037ff057290 */ /* 0x000fe200087fe4ff */
[----:B------:R-:W-:Y:S01]  /*a280*/  UMOV UR11, UR44 ;  /* 0x0000002c000b7c82 */ /* 0x000fe20008000000 */
[----:B------:R-:W-:Y:S01]  /*a290*/  UIADD3 UR12, UPT, UPT, UR45, 0x3200, URZ ;  /* 0x000032002d0c7890 */ /* 0x000fe2000fffe0ff */
[----:B------:R-:W-:Y:S03]  /*a2a0*/  UMOV UR15, UR44 ;  /* 0x0000002c000f7c82 */ /* 0x000fe60008000000 */
[----:B------:R-:W-:Y:S01]  /*a2b0*/  UIADD3 UR13, UPT, UPT, UR9, 0x80, URZ ;  /* 0x00000080090d7890 */ /* 0x000fe2000fffe0ff */
[----:B------:R-:W-:Y:S02]  /*a2c0*/  UMOV UR14, UR10 ;  /* 0x0000000a000e7c82 */ /* 0x000fe40008000000 */
[----:B------:R1:W-:Y:S06]  /*a2d0*/  UTMASTG.3D [UR8], [UR4] ;  /* 0x00000008040073b5 */ /* 0x0003ec0008010000 */
[----:B------:R1:W-:Y:S01]  /*a2e0*/  UTMASTG.3D [UR12], [UR4] ;  /* 0x0000000c040073b5 */ /* 0x0003e20008010000 */
[----:B------:R0:W-:Y:S01]  /*a2f0*/  UTMACMDFLUSH ;  /* 0x00000000000079b7 */ /* 0x0001e20000000000 */
[----:B-1----:R-:W-:Y:S04]  /*a300*/  DEPBAR.LE SB0, 0x1 ;  /* 0x000080400000791a */ /* 0x002fe80000000000 */
.L_x_126:
[----:B------:R-:W-:Y:S05]  /*a310*/  BSYNC.RECONVERGENT B0 ;  /* 0x0000000000007941 */ /* 0x000fea0003800200 */
.L_x_125:
[----:B------:R-:W-:Y:S01]  /*a320*/  BAR.SYNC.DEFER_BLOCKING 0x1, 0x80 ;  /* 0x0042000000007b1d */ /* 0x000fe20000010000 */
[----:B------:R-:W-:Y:S02]  /*a330*/  UISETP.NE.AND UP0, UPT, UR43, URZ, UPT ;  /* 0x000000ff2b00728c */ /* 0x000fe4000bf05270 */
[----:B------:R-:W-:Y:S03]  /*a340*/  UIADD3 UR5, UPT, UPT, UR47, 0x1, URZ ;  /* 0x000000012f057890 */ /* 0x000fe6000fffe0ff */
[----:B------:R1:W-:Y:S01]  /*a350*/  @P2 SYNCS.ARRIVE.TRANS64.RED.A1T0 RZ, [R13+URZ], RZ ;  /* 0x000000ff0dff29a7 */ /* 0x0003e200081004ff */
[----:B------:R-:W-:Y:S01]  /*a360*/  UMOV UR4, 0x40 ;  /* 0x0000004000047882 */ /* 0x000fe20000000000 */
[----:B------:R-:W-:Y:S01]  /*a370*/  BSSY B1, `(.L_x_127) ;  /* 0x0000021000017945 */ /* 0x000fe20003800000 */
[----:B------:R-:W-:Y:S02]  /*a380*/  USEL UR4, UR4, 0x20, !UP0 ;  /* 0x0000002004047887 */ /* 0x000fe4000c000000 */
[----:B------:R-:W-:Y:S02]  /*a390*/  UISETP.NE.AND UP0, UPT, UR5, 0x4, UPT ;  /* 0x000000040500788c */ /* 0x000fe4000bf05270 */
[----:B------:R-:W-:Y:S01]  /*a3a0*/  UIADD3 UR49, UPT, UPT, UR52, UR4, URZ ;  /* 0x0000000434317290 */ /* 0x000fe2000fffe0ff */
[----:B------:R-:W2:Y:S01]  /*a3b0*/  @P2 SYNCS.PHASECHK.TRANS64.TRYWAIT P0, [R11+URZ+0x30], R12 ;  /* 0x0000300c0b0025a7 */ /* 0x000ea200080011ff */
[----:B----4-:R-:W-:Y:S01]  /*a3c0*/  VIADD R92, R131, UR4 ;  /* 0x00000004835c7c36 */ /* 0x010fe20008000000 */
[----:B------:R-:W-:Y:S04]  /*a3d0*/  USEL UR46, UR5, URZ, UP0 ;  /* 0x000000ff052e7287 */ /* 0x000fe80008000000 */
[----:B------:R-:W-:Y:S04]  /*a3e0*/  SHF.R.U32.HI R10, RZ, 0x15, R92 ;  /* 0x00000015ff0a7819 */ /* 0x000fe8000001165c */
[----:B------:R-:W-:Y:S02]  /*a3f0*/  LOP3.LUT R16, R10, 0x3, RZ, 0xc0, !PT ;  /* 0x000000030a107812 */ /* 0x000fe400078ec0ff */
[----:B--2---:R-:W-:Y:S01]  /*a400*/  @P2 SEL R138, RZ, 0x1, !P0 ;  /* 0x00000001ff8a2807 */ /* 0x004fe20004000000 */
[----:B-1----:R-:W-:Y:S06]  /*a410*/  @!P2 BRA `(.L_x_128) ;  /* 0x000000000058a947 */ /* 0x002fec0003800000 */
        /* <DEDUP_REMOVED lines=8> */
[----:B------:R-:W-:Y:S04]  /*a4a0*/  SHF.L.U32 R8, RZ, 0x1f, RZ ;  /* 0x0000001fff087819 */ /* 0x000fe800000006ff */
[----:B------:R-:W1:Y:S02]  /*a4b0*/  SYNCS.PHASECHK.TRANS64.TRYWAIT P0, [R11+URZ+0x30], R8 ;  /* 0x000030080b0075a7 */ /* 0x000e6400080011ff */
[----:B-1----:R-:W-:Y:S05]  /*a4c0*/  @!P0 BRA `(.L_x_131) ;  /* 0x0000009000888947 */ /* 0x002fea0003800000 */
.L_x_130:
[----:B------:R-:W-:Y:S05]  /*a4d0*/  BSYNC B0 ;  /* 0x0000000000007941 */ /* 0x000fea0003800000 */
.L_x_129:
[----:B------:R-:W-:Y:S02]  /*a4e0*/  ISETP.NE.AND P0, PT, R199, RZ, PT ;  /* 0x000000ffc700720c */ /* 0x000fe40003f05270 */
[----:B------:R-:W-:Y:S11]  /*a4f0*/  IADD3 R137, PT, PT, R137, 0x1, RZ ;  /* 0x0000000189897810 */ /* 0x000ff60007ffe0ff */
[----:B------:R2:W4:Y:S04]  /*a500*/  @P0 LDS.128 R160, [R3+0x20] ;  /* 0x0000200003a00984 */ /* 0x0005280000000c00 */
[----:B------:R2:W1:Y:S04]  /*a510*/  @P0 LDS.128 R140, [R3+0x1020] ;  /* 0x00102000038c0984 */ /* 0x0004680000000c00 */
[----:B------:R2:W1:Y:S04]  /*a520*/  @P0 LDS.128 R168, [R6] ;  /* 0x0000000006a80984 */ /* 0x0004680000000c00 */
[----:B------:R2:W1:Y:S04]  /*a530*/  @P0 LDS.128 R152, [R6+0x1000] ;  /* 0x0010000006980984 */ /* 0x0004680000000c00 */
[----:B------:R2:W1:Y:S04]  /*a540*/  @P0 LDS.128 R164, [R4+0x10] ;  /* 0x0000100004a40984 */ /* 0x0004680000000c00 */
[----:B------:R2:W1:Y:S04]  /*a550*/  @P0 LDS.128 R148, [R4+0x1010] ;  /* 0x0010100004940984 */ /* 0x0004680000000c00 */
[----:B------:R2:W1:Y:S04]  /*a560*/  @P0 LDS.128 R156, [R0+0x10] ;  /* 0x00001000009c0984 */ /* 0x0004680000000c00 */
[----:B------:R2:W1:Y:S02]  /*a570*/  @P0 LDS.128 R144, [R0+0x1010] ;  /* 0x0010100000900984 */ /* 0x0004640000000c00 */
.L_x_128:
[----:B------:R-:W-:Y:S05]  /*a580*/  BSYNC B1 ;  /* 0x0000000000017941 */ /* 0x000fea0003800000 */
.L_x_127:
[----:B------:R-:W-:Y:S11]  /*a590*/  ISETP.NE.AND P0, PT, R189, R16, PT ;  /* 0x00000010bd00720c */ /* 0x000ff60003f05270 */
[----:B------:R-:W-:Y:S02]  /*a5a0*/  @!UPT UIADD3 URZ, UPT, UPT, URZ, URZ, URZ ;  /* 0x000000fffffff290 */ /* 0x000fe4000fffe0ff */
[----:B------:R-:W-:Y:S05]  /*a5b0*/  @P0 BRA `(.L_x_132) ;  /* 0x0000000000bc0947 */ /* 0x000fea0003800000 */
[----:B------:R-:W-:Y:S11]  /*a5c0*/  LOP3.LUT P0, RZ, R10, 0x3, R177, 0x48, !PT ;  /* 0x000000030aff7812 */ /* 0x000ff600078048b1 */
[----:B------:R-:W-:Y:S02]  /*a5d0*/  @!UPT UIADD3 URZ, UPT, UPT, URZ, URZ, URZ ;  /* 0x000000fffffff290 */ /* 0x000fe4000fffe0ff */
[----:B------:R-:W-:Y:S05]  /*a5e0*/  @!P0 BRA `(.L_x_133) ;  /* 0x0000000000408947 */ /* 0x000fea0003800000 */
[----:B------:R-:W5:Y:S01]  /*a5f0*/  LDCU.64 UR8, c[0x4][0x70] ;  /* 0x01000e00ff0877ac */ /* 0x000f620008000a00 */
[----:B------:R-:W-:Y:S01]  /*a600*/  MOV R15, 0x0 ;  /* 0x00000000000f7802 */ /* 0x000fe20000000f00 */
[----:B------:R-:W-:Y:S02]  /*a610*/  HFMA2 R12, -RZ, RZ, 0, 5.9604644775390625e-08 ;  /* 0x00000001ff0c7431 */ /* 0x000fe400000001ff */
[----:B-1----:R-:W-:Y:S02]  /*a620*/  IMAD.MOV.U32 R8, RZ, RZ, 0x192 ;  /* 0x00000192ff087424 */ /* 0x002fe400078e00ff */
[----:B------:R-:W-:Y:S01]  /*a630*/  IMAD.MOV.U32 R13, RZ, RZ, RZ ;  /* 0x000000ffff0d7224 */ /* 0x000fe200078e00ff */
[----:B------:R-:W1:Y:S01]  /*a640*/  LDCU.64 UR6, c[0x4][0x78] ;  /* 0x01000f00ff0677ac */ /* 0x000e620008000a00 */
[----:B------:R-:W3:Y:S01]  /*a650*/  LDC.64 R14, c[0x4][R15] ;  /* 0x010000000f0e7b82 */ /* 0x000ee20000000a00 */
[----:B------:R-:W4:Y:S01]  /*a660*/  LDCU.64 UR4, c[0x4][0x10] ;  /* 0x01000200ff0477ac */ /* 0x000f220008000a00 */
[----:B-----5:R-:W-:Y:S01]  /*a670*/  MOV R5, UR9 ;  /* 0x0000000900057c02 */ /* 0x020fe20008000f00 */
[----:B--2---:R-:W-:Y:S01]  /*a680*/  IMAD.U32 R4, RZ, RZ, UR8 ;  /* 0x00000008ff047e24 */ /* 0x004fe2000f8e00ff */
[----:B-1----:R-:W-:Y:S01]  /*a690*/  MOV R7, UR7 ;  /* 0x0000000700077c02 */ /* 0x002fe20008000f00 */
[----:B------:R-:W-:Y:S01]  /*a6a0*/  IMAD.U32 R6, RZ, RZ, UR6 ;  /* 0x00000006ff067e24 */ /* 0x000fe2000f8e00ff */
[----:B----4-:R-:W-:Y:S01]  /*a6b0*/  MOV R11, UR5 ;  /* 0x00000005000b7c02 */ /* 0x010fe20008000f00 */
[----:B------:R-:W-:Y:S02]  /*a6c0*/  IMAD.U32 R10, RZ, RZ, UR4 ;  /* 0x00000004ff0a7e24 */ /* 0x000fe4000f8e00ff */
[----:B------:R-:W-:Y:S07]  /*a6d0*/  LEPC R20, `(.L_x_133) ;  /* 0x000000001014794e */ /* 0x000fee0000000000 */
[----:B---3--:R-:W-:Y:S05]  /*a6e0*/  CALL.ABS.NOINC R14 ;  /* 0x000000000e007343 */ /* 0x008fea0003c00000 */
.L_x_133:
[----:B------:R-:W-:Y:S05]  /*a6f0*/  WARPSYNC.ALL ;  /* 0x0000000000007948 */ /* 0x000fea0003800000 */
[C---:B------:R-:W-:Y:S01]  /*a700*/  R2UR UR4, R92.reuse ;  /* 0x000000005c0472ca */ /* 0x040fe200000e0000 */
[----:B--2---:R-:W-:Y:S05]  /*a710*/  VIADD R0, R92, 0x80 ;  /* 0x000000805c007836 */ /* 0x004fea0000000000 */
[----:B------:R-:W-:Y:S04]  /*a720*/  SHF.R.U32.HI R0, RZ, 0x15, R0 ;  /* 0x00000015ff007819 */ /* 0x000fe80000011600 */
[----:B------:R-:W-:Y:S03]  /*a730*/  LOP3.LUT P0, RZ, R0, 0x3, R177, 0x48, !PT ;  /* 0x0000000300ff7812 */ /* 0x000fe600078048b1 */
[----:B------:R-:W2:Y:S10]  /*a740*/  LDTM.x32 R24, tmem[UR4] ;  /* 0x00000004001879ee */ /* 0x000eb400082c0000 */
[----:B--2---:R-:W-:Y:S05]  /*a750*/  @!P0 BRA `(.L_x_134) ;  /* 0x0000000000408947 */ /* 0x004fea0003800000 */
[----:B------:R-:W2:Y:S01]  /*a760*/  LDCU.64 UR8, c[0x4][0x70] ;  /* 0x01000e00ff0877ac */ /* 0x000ea20008000a00 */
[----:B------:R-:W-:Y:S01]  /*a770*/  MOV R15, 0x0 ;  /* 0x00000000000f7802 */ /* 0x000fe20000000f00 */
[----:B------:R-:W-:Y:S02]  /*a780*/  HFMA2 R12, -RZ, RZ, 0, 5.9604644775390625e-08 ;  /* 0x00000001ff0c7431 */ /* 0x000fe400000001ff */
[----:B-1----:R-:W-:Y:S02]  /*a790*/  IMAD.MOV.U32 R8, RZ, RZ, 0x192 ;  /* 0x00000192ff087424 */ /* 0x002fe400078e00ff */
[----:B------:R-:W-:Y:S01]  /*a7a0*/  IMAD.MOV.U32 R13, RZ, RZ, RZ ;  /* 0x000000ffff0d7224 */ /* 0x000fe200078e00ff */
[----:B------:R-:W1:Y:S01]  /*a7b0*/  LDCU.64 UR6, c[0x4][0x78] ;  /* 0x01000f00ff0677ac */ /* 0x000e620008000a00 */
[----:B------:R-:W3:Y:S01]  /*a7c0*/  LDC.64 R14, c[0x4][R15] ;  /* 0x010000000f0e7b82 */ /* 0x000ee20000000a00 */
[----:B------:R-:W5:Y:S01]  /*a7d0*/  LDCU.64 UR4, c[0x4][0x10] ;  /* 0x01000200ff0477ac */ /* 0x000f620008000a00 */
[----:B--2---:R-:W-:Y:S01]  /*a7e0*/  MOV R5, UR9 ;  /* 0x0000000900057c02 */ /* 0x004fe20008000f00 */
[----:B------:R-:W-:Y:S01]  /*a7f0*/  IMAD.U32 R4, RZ, RZ, UR8 ;  /* 0x00000008ff047e24 */ /* 0x000fe2000f8e00ff */
[----:B-1----:R-:W-:Y:S01]  /*a800*/  MOV R7, UR7 ;  /* 0x0000000700077c02 */ /* 0x002fe20008000f00 */
[----:B------:R-:W-:Y:S01]  /*a810*/  IMAD.U32 R6, RZ, RZ, UR6 ;  /* 0x00000006ff067e24 */ /* 0x000fe2000f8e00ff */
[----:B-----5:R-:W-:Y:S01]  /*a820*/  MOV R11, UR5 ;  /* 0x00000005000b7c02 */ /* 0x020fe20008000f00 */
[----:B------:R-:W-:Y:S02]  /*a830*/  IMAD.U32 R10, RZ, RZ, UR4 ;  /* 0x00000004ff0a7e24 */ /* 0x000fe4000f8e00ff */
[----:B------:R-:W-:Y:S07]  /*a840*/  LEPC R20, `(.L_x_134) ;  /* 0x000000001014794e */ /* 0x000fee0000000000 */
[----:B---34-:R-:W-:Y:S05]  /*a850*/  CALL.ABS.NOINC R14 ;  /* 0x000000000e007343 */ /* 0x018fea0003c00000 */
.L_x_134:
[----:B------:R-:W-:Y:S05]  /*a860*/  WARPSYNC.ALL ;  /* 0x0000000000007948 */ /* 0x000fea0003800000 */
[----:B------:R-:W-:Y:S11]  /*a870*/  R2UR UR4, R92 ;  /* 0x000000005c0472ca */ /* 0x000ff600000e0000 */
[----:B------:R-:W-:Y:S02]  /*a880*/  @!UPT UIADD3 URZ, UPT, UPT, URZ, URZ, URZ ;  /* 0x000000fffffff290 */ /* 0x000fe4000fffe0ff */
[----:B------:R-:W2:Y:S02]  /*a890*/  LDTM.x32 R56, tmem[UR4+0x80] ;  /* 0x00008004003879ee */ /* 0x000ea400082c0000 */
[----:B--2---:R-:W-:Y:S01]  /*a8a0*/  NOP ;  /* 0x0000000000007918 */ /* 0x004fe20000000000 */
.L_x_132:
[----:B-12---:R-:W-:Y:S01]  /*a8b0*/  SHF.L.U32 R4, R168, 0x10, RZ ;  /* 0x00000010a8047819 */ /* 0x006fe200000006ff */
[----:B------:R-:W-:Y:S01]  /*a8c0*/  FMUL R0, R130, R24 ;  /* 0x0000001882007220 */ /* 0x000fe20000400000 */
[----:B------:R-:W-:Y:S01]  /*a8d0*/  LOP3.LUT R6, R168, 0xffff0000, RZ, 0xc0, !PT ;  /* 0xffff0000a8067812 */ /* 0x000fe200078ec0ff */
[C---:B------:R-:W-:Y:S01]  /*a8e0*/  FMUL R3, R130.reuse, R25 ;  /* 0x0000001982037220 */ /* 0x040fe20000400000 */
[----:B------:R-:W-:Y:S01]  /*a8f0*/  SHF.L.U32 R7, R169, 0x10, RZ ;  /* 0x00000010a9077819 */ /* 0x000fe200000006ff */
[----:B------:R-:W-:Y:S01]  /*a900*/  FFMA R0, R133, R4, R0 ;  /* 0x0000000485007223 */ /* 0x000fe20000000000 */
[----:B------:R-:W-:Y:S01]  /*a910*/  LOP3.LUT R8, R169, 0xffff0000, RZ, 0xc0, !PT ;  /* 0xffff0000a9087812 */ /* 0x000fe200078ec0ff */
[----:B------:R-:W-:Y:S01]  /*a920*/  FMUL R4, R130, R26 ;  /* 0x0000001a82047220 */ /* 0x000fe20000400000 */
[C---:B------:R-:W-:Y:S01]  /*a930*/  SHF.L.U32 R9, R170.reuse, 0x10, RZ ;  /* 0x00000010aa097819 */ /* 0x040fe200000006ff */
[----:B------:R-:W-:Y:S01]  /*a940*/  FFMA R3, R133, R6, R3 ;  /* 0x0000000685037223 */ /* 0x000fe20000000003 */
[----:B------:R-:W-:Y:S01]  /*a950*/  LOP3.LUT R10, R170, 0xffff0000, RZ, 0xc0, !PT ;  /* 0xffff0000aa0a7812 */ /* 0x000fe200078ec0ff */
[C---:B------:R-:W-:Y:S01]  /*a960*/  FMUL R5, R130.reuse, R27 ;  /* 0x0000001b82057220 */ /* 0x040fe20000400000 */
[C---:B------:R-:W-:Y:S01]  /*a970*/  SHF.L.U32 R11, R171.reuse, 0x10, RZ ;  /* 0x00000010ab0b7819 */ /* 0x040fe200000006ff */
[C---:B------:R-:W-:Y:S01]  /*a980*/  FMUL R6, R130.reuse, R28 ;  /* 0x0000001c82067220 */ /* 0x040fe20000400000 */
[----:B------:R-:W-:Y:S01]  /*a990*/  LOP3.LUT R12, R171, 0xffff0000, RZ, 0xc0, !PT ;  /* 0xffff0000ab0c7812 */ /* 0x000fe200078ec0ff */
[----:B------:R-:W-:Y:S01]  /*a9a0*/  FFMA R4, R133, R7, R4 ;  /* 0x0000000785047223 */ /* 0x000fe20000000004 */
[----:B------:R-:W-:Y:S01]  /*a9b0*/  ISETP.NE.AND P1, PT, R189, R16, PT ;  /* 0x00000010bd00720c */ /* 0x000fe20003f25270 */
[----:B------:R-:W-:Y:S01]  /*a9c0*/  FFMA R5, R133, R8, R5 ;  /* 0x0000000885057223 */ /* 0x000fe20000000005 */
[----:B------:R-:W-:Y:S01]  /*a9d0*/  F2FP.BF16.F32.PACK_AB R16, R3, R0 ;  /* 0x000000000310723e */ /* 0x000fe200000010ff */
[C---:B------:R-:W-:Y:S01]  /*a9e0*/  FMUL R7, R130.reuse, R29 ;  /* 0x0000001d82077220 */ /* 0x040fe20000400000 */
[----:B------:R-:W-:Y:S01]  /*a9f0*/  LOP3.LUT R14, R159, 0xffff0000, RZ, 0xc0, !PT ;  /* 0xffff00009f0e7812 */ /* 0x000fe200078ec0ff */
[----:B------:R-:W-:Y:S01]  /*aa00*/  FFMA R6, R133, R9, R6 ;  /* 0x0000000985067223 */ /* 0x000fe20000000006 */
[----:B------:R-:W-:Y:S01]  /*aa10*/  F2FP.BF16.F32.PACK_AB R17, R5, R4 ;  /* 0x000000040511723e */ /* 0x000fe200000010ff */
[----:B------:R-:W-:Y:S01]  /*aa20*/  FMUL R8, R130, R30 ;  /* 0x0000001e82087220 */ /* 0x000fe20000400000 */
[----:B------:R-:W-:Y:S01]  /*aa30*/  ISETP.NE.AND P2, PT, R194, RZ, PT ;  /* 0x000000ffc200720c */ /* 0x000fe20003f45270 */
[----:B------:R-:W-:Y:S01]  /*aa40*/  FMUL R9, R130, R31 ;  /* 0x0000001f82097220 */ /* 0x000fe20000400000 */
[----:B------:R-:W-:Y:S01]  /*aa50*/  ISETP.NE.AND P0, PT, R189, RZ, PT ;  /* 0x000000ffbd00720c */ /* 0x000fe20003f05270 */
[C---:B------:R-:W-:Y:S01]  /*aa60*/  FFMA R7, R133.reuse, R10, R7 ;  /* 0x0000000a85077223 */ /* 0x040fe20000000007 */
[C---:B------:R-:W-:Y:S01]  /*aa70*/  FFMA R8, R133.reuse, R11, R8 ;  /* 0x0000000b85087223 */ /* 0x040fe20000000008 */
[----:B------:R-:W-:Y:S01]  /*aa80*/  SHF.L.U32 R11, R164, 0x10, RZ ;  /* 0x00000010a40b7819 */ /* 0x000fe200000006ff */
[----:B------:R-:W-:Y:S01]  /*aa90*/  FFMA R9, R133, R12, R9 ;  /* 0x0000000c85097223 */ /* 0x000fe20000000009 */
[----:B------:R-:W-:Y:S01]  /*aaa0*/  SHF.L.U32 R12, R166, 0x10, RZ ;  /* 0x00000010a60c7819 */ /* 0x000fe200000006ff */
[C---:B------:R-:W-:Y:S01]  /*aab0*/  FMUL R10, R130.reuse, R32 ;  /* 0x00000020820a7220 */ /* 0x040fe20000400000 */
[----:B------:R-:W-:Y:S01]  /*aac0*/  F2FP.BF16.F32.PACK_AB R18, R7, R6 ;  /* 0x000000060712723e */ /* 0x000fe200000010ff */
[----:B------:R-:W-:Y:S01]  /*aad0*/  FMUL R0, R130, R33 ;  /* 0x0000002182007220 */ /* 0x000fe20000400000 */
[----:B------:R-:W-:Y:S01]  /*aae0*/  F2FP.BF16.F32.PACK_AB R19, R9, R8 ;  /* 0x000000080913723e */ /* 0x000fe200000010ff */
[----:B------:R-:W-:Y:S01]  /*aaf0*/  FFMA R10, R133, R11, R10 ;  /* 0x0000000b850a7223 */ /* 0x000fe2000000000a */
[----:B------:R-:W-:Y:S01]  /*ab00*/  LOP3.LUT R6, R164, 0xffff0000, RZ, 0xc0, !PT ;  /* 0xffff0000a4067812 */ /* 0x000fe200078ec0ff */
[C---:B------:R-:W-:Y:S01]  /*ab10*/  FMUL R3, R130.reuse, R34 ;  /* 0x0000002282037220 */ /* 0x040fe20000400000 */
[C---:B------:R-:W-:Y:S01]  /*ab20*/  SHF.L.U32 R8, R165.reuse, 0x10, RZ ;  /* 0x00000010a5087819 */ /* 0x040fe200000006ff */
[----:B------:R1:W-:Y:S01]  /*ab30*/  @!P1 STS.128 [R188+0x4000], R16 ;  /* 0x00400010bc009388 */ /* 0x0003e20000000c00 */
[----:B------:R-:W-:Y:S01]  /*ab40*/  LOP3.LUT R7, R165, 0xffff0000, RZ, 0xc0, !PT ;  /* 0xffff0000a5077812 */ /* 0x000fe200078ec0ff */
[----:B------:R-:W-:Y:S01]  /*ab50*/  FMUL R4, R130, R35 ;  /* 0x0000002382047220 */ /* 0x000fe20000400000 */
[----:B------:R-:W-:Y:S01]  /*ab60*/  LOP3.LUT R9, R166, 0xffff0000, RZ, 0xc0, !PT ;  /* 0xffff0000a6097812 */ /* 0x000fe200078ec0ff */
[C---:B------:R-:W-:Y:S01]  /*ab70*/  FMUL R5, R130.reuse, R36 ;  /* 0x0000002482057220 */ /* 0x040fe20000400000 */
[----:B------:R-:W-:Y:S01]  /*ab80*/  LOP3.LUT R11, R167, 0xffff0000, RZ, 0xc0, !PT ;  /* 0xffff0000a70b7812 */ /* 0x000fe200078ec0ff */
[C---:B------:R-:W-:Y:S01]  /*ab90*/  FFMA R0, R133.reuse, R6, R0 ;  /* 0x0000000685007223 */ /* 0x040fe20000000000 */
[C---:B------:R-:W-:Y:S01]  /*aba0*/  FFMA R3, R133.reuse, R8, R3 ;  /* 0x0000000885037223 */ /* 0x040fe20000000003 */
[C---:B------:R-:W-:Y:S01]  /*abb0*/  FFMA R4, R133.reuse, R7, R4 ;  /* 0x0000000785047223 */ /* 0x040fe20000000004 */
[----:B------:R-:W-:Y:S01]  /*abc0*/  FFMA R5, R133, R12, R5 ;  /* 0x0000000c85057223 */ /* 0x000fe20000000005 */
[----:B------:R-:W-:Y:S01]  /*abd0*/  SHF.L.U32 R12, R167, 0x10, RZ ;  /* 0x00000010a70c7819 */ /* 0x000fe200000006ff */
[----:B------:R-:W-:Y:S01]  /*abe0*/  FMUL R6, R130, R37 ;  /* 0x0000002582067220 */ /* 0x000fe20000400000 */
[----:B------:R-:W-:Y:S01]  /*abf0*/  F2FP.BF16.F32.PACK_AB R20, R0, R10 ;  /* 0x0000000a0014723e */ /* 0x000fe200000010ff */
[----:B------:R-:W-:Y:S01]  /*ac00*/  FMUL R7, R130, R38 ;  /* 0x0000002682077220 */ /* 0x000fe20000400000 */
[----:B------:R-:W-:Y:S01]  /*ac10*/  F2FP.BF16.F32.PACK_AB R21, R4, R3 ;  /* 0x000000030415723e */ /* 0x000fe200000010ff */
[----:B------:R-:W-:Y:S01]  /*ac20*/  FMUL R8, R130, R39 ;  /* 0x0000002782087220 */ /* 0x000fe20000400000 */
[----:B----4-:R-:W-:Y:S01]  /*ac30*/  SHF.L.U32 R3, R160, 0x10, RZ ;  /* 0x00000010a0037819 */ /* 0x010fe200000006ff */
[C---:B------:R-:W-:Y:S01]  /*ac40*/  FFMA R6, R133.reuse, R9, R6 ;  /* 0x0000000985067223 */ /* 0x040fe20000000006 */
[----:B------:R-:W-:Y:S01]  /*ac50*/  SHF.L.U32 R9, R162, 0x10, RZ ;  /* 0x00000010a2097819 */ /* 0x000fe200000006ff */
[----:B------:R-:W-:Y:S01]  /*ac60*/  FFMA R7, R133, R12, R7 ;  /* 0x0000000c85077223 */ /* 0x000fe20000000007 */
[----:B------:R-:W-:Y:S01]  /*ac70*/  LOP3.LUT R10, R157, 0xffff0000, RZ, 0xc0, !PT ;  /* 0xffff00009d0a7812 */ /* 0x000fe200078ec0ff */
[C---:B------:R-:W-:Y:S01]  /*ac80*/  FFMA R8, R133.reuse, R11, R8 ;  /* 0x0000000b85087223 */ /* 0x040fe20000000008 */
[----:B------:R-:W-:Y:S01]  /*ac90*/  F2FP.BF16.F32.PACK_AB R22, R6, R5 ;  /* 0x000000050616723e */ /* 0x000fe200000010ff */
[----:B------:R-:W-:Y:S01]  /*aca0*/  FMUL R0, R130, R40 ;  /* 0x0000002882007220 */ /* 0x000fe20000400000 */
[----:B------:R-:W-:Y:S01]  /*acb0*/  LOP3.LUT R6, R160, 0xffff0000, RZ, 0xc0, !PT ;  /* 0xffff0000a0067812 */ /* 0x000fe200078ec0ff */
[----:B------:R-:W-:Y:S01]  /*acc0*/  FMUL R4, R130, R42 ;  /* 0x0000002a82047220 */ /* 0x000fe20000400000 */
[----:B------:R-:W-:Y:S01]  /*acd0*/  F2FP.BF16.F32.PACK_AB R23, R8, R7 ;  /* 0x000000070817723e */ /* 0x000fe200000010ff */
[----:B------:R-:W-:Y:S01]  /*ace0*/  FFMA R0, R133, R3, R0 ;  /* 0x0000000385007223 */ /* 0x000fe20000000000 */
[C---:B------:R-:W-:Y:S01]  /*acf0*/  SHF.L.U32 R7, R161.reuse, 0x10, RZ ;  /* 0x00000010a1077819 */ /* 0x040fe200000006ff */
[C---:B------:R-:W-:Y:S01]  /*ad00*/  FMUL R3, R130.reuse, R41 ;  /* 0x0000002982037220 */ /* 0x040fe20000400000 */
[----:B------:R-:W-:Y:S01]  /*ad10*/  LOP3.LUT R8, R161, 0xffff0000, RZ, 0xc0, !PT ;  /* 0xffff0000a1087812 */ /* 0x000fe200078ec0ff */
[----:B------:R-:W-:Y:S01]  /*ad20*/  FMUL R5, R130, R43 ;  /* 0x0000002b82057220 */ /* 0x000fe20000400000 */
[----:B------:R-:W-:Y:S01]  /*ad30*/  LOP3.LUT R12, R158, 0xffff0000, RZ, 0xc0, !PT ;  /* 0xffff00009e0c7812 */ /* 0x000fe200078ec0ff */
[----:B------:R-:W-:Y:S01]  /*ad40*/  FFMA R3, R133, R6, R3 ;  /* 0x0000000685037223 */ /* 0x000fe20000000003 */
[----:B------:R-:W-:Y:S01]  /*ad50*/  SHF.L.U32 R11, R159, 0x10, RZ ;  /* 0x000000109f0b7819 */ /* 0x000fe200000006ff */
[C---:B------:R-:W-:Y:S01]  /*ad60*/  FFMA R4, R133.reuse, R7, R4 ;  /* 0x0000000785047223 */ /* 0x040fe20000000004 */
        /* <DEDUP_REMOVED lines=60> */
[----:B------:R-:W-:Y:S01]  /*b130*/  FFMA R5, R133, R12, R5 ;  /* 0x0000000c85057223 */ /* 0x000fe20000000005 */
[----:B------:R-:W-:Y:S01]  /*b140*/  SHF.L.U32 R12, R155, 0x10, RZ ;  /* 0x000000109b0c7819 */ /* 0x000fe200000006ff */
[----:B------:R-:W-:Y:S01]  /*b150*/  FMUL R6, R130, R61 ;  /* 0x0000003d82067220 */ /* 0x000fe20000400000 */
[----:B------:R-:W-:Y:S01]  /*b160*/  F2FP.BF16.F32.PACK_AB R89, R4, R3 ;  /* 0x000000030459723e */ /* 0x000fe200000010ff */
[----:B------:R-:W-:Y:S01]  /*b170*/  FMUL R7, R130, R62 ;  /* 0x0000003e82077220 */ /* 0x000fe20000400000 */
[----:B------:R-:W-:Y:S01]  /*b180*/  SHF.L.U32 R3, R148, 0x10, RZ ;  /* 0x0000001094037819 */ /* 0x000fe200000006ff */
[----:B------:R-:W-:Y:S01]  /*b190*/  FMUL R8, R130, R63 ;  /* 0x0000003f82087220 */ /* 0x000fe20000400000 */
[----:B------:R-:W-:Y:S01]  /*b1a0*/  LOP3.LUT R14, R147, 0xffff0000, RZ, 0xc0, !PT ;  /* 0xffff0000930e7812 */ /* 0x000fe200078ec0ff */
        /* <DEDUP_REMOVED lines=8> */
[----:B------:R1:W-:Y:S01]  /*b230*/  @!P1 STS.128 [R195+0x4010], R20 ;  /* 0x00401014c3009388 */ /* 0x0003e20000000c00 */
[----:B------:R-:W-:Y:S01]  /*b240*/  F2FP.BF16.F32.PACK_AB R91, R8, R7 ;  /* 0x00000007085b723e */ /* 0x000fe200000010ff */
[----:B------:R-:W-:Y:S01]  /*b250*/  FFMA R0, R133, R3, R0 ;  /* 0x0000000385007223 */ /* 0x000fe20000000000 */
[C---:B------:R-:W-:Y:S01]  /*b260*/  SHF.L.U32 R7, R149.reuse, 0x10, RZ ;  /* 0x0000001095077819 */ /* 0x040fe200000006ff */
[C---:B------:R-:W-:Y:S01]  /*b270*/  FMUL R3, R130.reuse, R65 ;  /* 0x0000004182037220 */ /* 0x040fe20000400000 */
[----:B------:R-:W-:Y:S01]  /*b280*/  LOP3.LUT R8, R149, 0xffff0000, RZ, 0xc0, !PT ;  /* 0xffff000095087812 */ /* 0x000fe200078ec0ff */
[C---:B------:R-:W-:Y:S01]  /*b290*/  FMUL R4, R130.reuse, R66 ;  /* 0x0000004282047220 */ /* 0x040fe20000400000 */
[----:B------:R-:W-:Y:S01]  /*b2a0*/  SHF.L.U32 R11, R147, 0x10, RZ ;  /* 0x00000010930b7819 */ /* 0x000fe200000006ff */
[C---:B------:R-:W-:Y:S01]  /*b2b0*/  FMUL R5, R130.reuse, R67 ;  /* 0x0000004382057220 */ /* 0x040fe20000400000 */
[C---:B------:R-:W-:Y:S01]  /*b2c0*/  FFMA R3, R133.reuse, R6, R3 ;  /* 0x0000000685037223 */ /* 0x040fe20000000003 */
[C---:B------:R-:W-:Y:S01]  /*b2d0*/  FFMA R4, R133.reuse, R7, R4 ;  /* 0x0000000785047223 */ /* 0x040fe20000000004 */
[----:B------:R-:W-:Y:S01]  /*b2e0*/  FMUL R6, R130, R68 ;  /* 0x0000004482067220 */ /* 0x000fe20000400000 */
[----:B------:R-:W-:Y:S01]  /*b2f0*/  FFMA R5, R133, R8, R5 ;  /* 0x0000000885057223 */ /* 0x000fe20000000005 */
[----:B------:R-:W-:Y:S01]  /*b300*/  LOP3.LUT R8, R150, 0xffff0000, RZ, 0xc0, !PT ;  /* 0xffff000096087812 */ /* 0x000fe200078ec0ff */
[C---:B------:R-:W-:Y:S01]  /*b310*/  FMUL R7, R130.reuse, R69 ;  /* 0x0000004582077220 */ /* 0x040fe20000400000 */
[----:B--2---:R-:W-:Y:S01]  /*b320*/  F2FP.BF16.F32.PACK_AB R16, R3, R0 ;  /* 0x000000000310723e */ /* 0x004fe200000010ff */
[----:B------:R2:W-:Y:S01]  /*b330*/  @!P1 STS.128 [R188+0x5000], R88 ;  /* 0x00500058bc009388 */ /* 0x0005e20000000c00 */
[----:B------:R-:W-:Y:S01]  /*b340*/  F2FP.BF16.F32.PACK_AB R17, R5, R4 ;  /* 0x000000040511723e */ /* 0x000fe200000010ff */
[----:B------:R-:W-:Y:S01]  /*b350*/  FFMA R6, R133, R9, R6 ;  /* 0x0000000985067223 */ /* 0x000fe20000000006 */
[----:B------:R-:W-:Y:S01]  /*b360*/  SHF.L.U32 R5, R151, 0x10, RZ ;  /* 0x0000001097057819 */ /* 0x000fe200000006ff */
[----:B------:R-:W-:Y:S01]  /*b370*/  FFMA R7, R133, R8, R7 ;  /* 0x0000000885077223 */ /* 0x000fe20000000007 */
[----:B------:R-:W-:Y:S01]  /*b380*/  LOP3.LUT R8, R151, 0xffff0000, RZ, 0xc0, !PT ;  /* 0xffff000097087812 */ /* 0x000fe200078ec0ff */
[----:B------:R-:W-:Y:S01]  /*b390*/  FMUL R0, R130, R70 ;  /* 0x0000004682007220 */ /* 0x000fe20000400000 */
[----:B------:R-:W-:Y:S01]  /*b3a0*/  SHF.L.U32 R9, R140, 0x10, RZ ;  /* 0x000000108c097819 */ /* 0x000fe200000006ff */
[C---:B------:R-:W-:Y:S01]  /*b3b0*/  FMUL R3, R130.reuse, R71 ;  /* 0x0000004782037220 */ /* 0x040fe20000400000 */
[----:B------:R-:W-:Y:S01]  /*b3c0*/  F2FP.BF16.F32.PACK_AB R18, R7, R6 ;  /* 0x000000060712723e */ /* 0x000fe200000010ff */
[----:B------:R-:W-:Y:S01]  /*b3d0*/  FMUL R4, R130, R72 ;  /* 0x0000004882047220 */ /* 0x000fe20000400000 */
        /* <DEDUP_REMOVED lines=15> */
[C---:B------:R-:W-:Y:S01]  /*b4d0*/  FMUL R0, R130.reuse, R76 ;  /* 0x0000004c82007220 */ /* 0x040fe20000400000 */
[----:B-1----:R-:W-:Y:S01]  /*b4e0*/  F2FP.BF16.F32.PACK_AB R20, R5, R4 ;  /* 0x000000040514723e */ /* 0x002fe200000010ff */
[C---:B------:R-:W-:Y:S01]  /*b4f0*/  FMUL R3, R130.reuse, R77 ;  /* 0x0000004d82037220 */ /* 0x040fe20000400000 */
[----:B------:R-:W-:Y:S01]  /*b500*/  F2FP.BF16.F32.PACK_AB R21, R7, R6 ;  /* 0x000000060715723e */ /* 0x000fe200000010ff */
[----:B------:R2:W-:Y:S01]  /*b510*/  @!P1 STS.128 [R198+0x5010], R16 ;  /* 0x00501010c6009388 */ /* 0x0005e20000000c00 */
[----:B------:R-:W-:Y:S01]  /*b520*/  SHF.L.U32 R7, R143, 0x10, RZ ;  /* 0x000000108f077819 */ /* 0x000fe200000006ff */
[----:B------:R-:W-:Y:S01]  /*b530*/  FFMA R0, R133, R8, R0 ;  /* 0x0000000885007223 */ /* 0x000fe20000000000 */
[----:B------:R-:W-:Y:S01]  /*b540*/  LOP3.LUT R8, R143, 0xffff0000, RZ, 0xc0, !PT ;  /* 0xffff00008f087812 */ /* 0x000fe200078ec0ff */
        /* <DEDUP_REMOVED lines=28> */
[----:B------:R-:W-:Y:S02]  /*b710*/  F2FP.BF16.F32.PACK_AB R12, R0, R6 ;  /* 0x00000006000c723e */ /* 0x000fe400000010ff */
[----:B------:R-:W-:Y:S02]  /*b720*/  F2FP.BF16.F32.PACK_AB R13, R7, R3 ;  /* 0x00000003070d723e */ /* 0x000fe400000010ff */
[----:B------:R-:W-:Y:S02]  /*b730*/  F2FP.BF16.F32.PACK_AB R14, R5, R4 ;  /* 0x00000004050e723e */ /* 0x000fe400000010ff */
[----:B------:R-:W-:Y:S02]  /*b740*/  F2FP.BF16.F32.PACK_AB R15, R9, R8 ;  /* 0x00000008090f723e */ /* 0x000fe400000010ff */
[----:B------:R-:W-:Y:S02]  /*b750*/  MOV R0, UR46 ;  /* 0x0000002e00007c02 */ /* 0x000fe40008000f00 */
[----:B------:R-:W-:Y:S01]  /*b760*/  @P2 SHF.L.U32 R5, RZ, 0x1f, RZ ;  /* 0x0000001fff052819 */ /* 0x000fe200000006ff */
[----:B------:R2:W-:Y:S01]  /*b770*/  @!P1 STS.128 [R195+0x5010], R12 ;  /* 0x0050100cc3009388 */ /* 0x0005e20000000c00 */
[----:B------:R-:W-:Y:S04]  /*b780*/  @P2 LEA R0, R0, UR45, 0x3 ;  /* 0x0000002d00002c11 */ /* 0x000fe8000f8e18ff */
[----:B------:R-:W-:Y:S02]  /*b790*/  @P2 IADD3 R3, PT, PT, R0, 0x50, RZ ;  /* 0x0000005000032810 */ /* 0x000fe40007ffe0ff */
[----:B------:R-:W-:Y:S01]  /*b7a0*/  LEA R0, R137, UR45, 0x3 ;  /* 0x0000002d89007c11 */ /* 0x000fe2000f8e18ff */
[----:B------:R-:W-:Y:S01]  /*b7b0*/  @!PT LDS RZ, [RZ] ;  /* 0x00000000fffff984 */ /* 0x000fe20000000800 */
[----:B------:R-:W-:Y:S01]  /*b7c0*/  @!PT LDS RZ, [RZ] ;  /* 0x00000000fffff984 */ /* 0x000fe20000000800 */
[----:B------:R-:W-:Y:S01]  /*b7d0*/  @!PT LDS RZ, [RZ] ;  /* 0x00000000fffff984 */ /* 0x000fe20000000800 */
[----:B------:R-:W-:Y:S01]  /*b7e0*/  @!PT LDS RZ, [RZ] ;  /* 0x00000000fffff984 */ /* 0x000fe20000000800 */
[----:B------:R1:W-:Y:S06]  /*b7f0*/  MEMBAR.ALL.CTA ;  /* 0x0000000000007992 */ /* 0x0003ec0000008000 */
[----:B-1----:R-:W1:Y:S02]  /*b800*/  FENCE.VIEW.ASYNC.S ;  /* 0x00000000000073c6 */ /* 0x002e640000000000 */
[----:B------:R-:W-:Y:S05]  /*b810*/  WARPSYNC.ALL ;  /* 0x0000000000007948 */ /* 0x000fea0003800000 */
[----:B------:R-:W-:Y:S01]  /*b820*/  BSSY.RECONVERGENT B0, `(.L_x_135) ;  /* 0x0000010000007945 */ /* 0x000fe20003800200 */
[----:B------:R-:W-:Y:S01]  /*b830*/  @P2 PRMT R3, R200, 0x654, R3 ;  /* 0x00000654c8032816 */ /* 0x000fe20000000003 */
[----:B-1----:R-:W-:Y:S06]  /*b840*/  BAR.SYNC.DEFER_BLOCKING 0x1, 0x80 ;  /* 0x0042000000007b1d */ /* 0x002fec0000010000 */
[----:B------:R-:W-:Y:S05]  /*b850*/  @P0 BRA `(.L_x_136) ;  /* 0x0000000000300947 */ /* 0x000fea0003800000 */
[----:B------:R-:W-:Y:S02]  /*b860*/  UIADD3 UR4, UP0, UPT, UR54, 0xa80, URZ ;  /* 0x00000a8036047890 */ /* 0x000fe4000ff1e0ff */
[----:B------:R-:W-:Y:S02]  /*b870*/  UIADD3 UR48, UPT, UPT, UR45, 0x4200, URZ ;  /* 0x000042002d307890 */ /* 0x000fe4000fffe0ff */
[----:B------:R-:W-:Y:S01]  /*b880*/  UIADD3.X UR5, UPT, UPT, URZ, UR55, URZ, UP0, !UPT ;  /* 0x00000037ff057290 */ /* 0x000fe200087fe4ff */
[----:B------:R-:W-:Y:S01]  /*b890*/  UMOV UR51, UR44 ;  /* 0x0000002c00337c82 */ /* 0x000fe20008000000 */
[----:B------:R-:W-:Y:S02]  /*b8a0*/  UIADD3 UR9, UPT, UPT, UR49, 0x80, URZ ;  /* 0x0000008031097890 */ /* 0x000fe4000fffe0ff */
[----:B------:R-:W-:Y:S01]  /*b8b0*/  UIADD3 UR8, UPT, UPT, UR45, 0x5200, URZ ;  /* 0x000052002d087890 */ /* 0x000fe2000fffe0ff */
[----:B------:R-:W-:Y:S01]  /*b8c0*/  UMOV UR10, UR50 ;  /* 0x00000032000a7c82 */ /* 0x000fe20008000000 */
[----:B------:R-:W-:Y:S03]  /*b8d0*/  UMOV UR11, UR44 ;  /* 0x0000002c000b7c82 */ /* 0x000fe60008000000 */
[----:B------:R1:W-:Y:S04]  /*b8e0*/  UTMASTG.3D [UR48], [UR4] ;  /* 0x00000030040073b5 */ /* 0x0003e80008010000 */
[----:B------:R1:W-:Y:S01]  /*b8f0*/  UTMASTG.3D [UR8], [UR4] ;  /* 0x00000008040073b5 */ /* 0x0003e20008010000 */
[----:B------:R0:W-:Y:S01]  /*b900*/  UTMACMDFLUSH ;  /* 0x00000000000079b7 */ /* 0x0001e20000000000 */
[----:B-1----:R-:W-:Y:S04]  /*b910*/  DEPBAR.LE SB0, 0x1 ;  /* 0x000080400000791a */ /* 0x002fe80000000000 */
.L_x_136:
[----:B------:R-:W-:Y:S05]  /*b920*/  BSYNC.RECONVERGENT B0 ;  /* 0x0000000000007941 */ /* 0x000fea0003800200 */
.L_x_135:
[----:B------:R-:W-:Y:S01]  /*b930*/  BAR.SYNC.DEFER_BLOCKING 0x1, 0x80 ;  /* 0x0042000000007b1d */ /* 0x000fe20000010000 */
[----:B------:R-:W-:Y:S01]  /*b940*/  UIADD3 UR4, UPT, UPT, UR46, 0x1, URZ ;  /* 0x000000012e047890 */ /* 0x000fe2000fffe0ff */
[----:B--2---:R-:W-:Y:S03]  /*b950*/  HFMA2 R16, -RZ, RZ, 0, 0 ;  /* 0x00000000ff107431 */ /* 0x004fe600000001ff */
[----:B------:R-:W-:Y:S04]  /*b960*/  UISETP.NE.AND UP0, UPT, UR4, 0x4, UPT ;  /* 0x000000040400788c */ /* 0x000fe8000bf05270 */
[----:B------:R-:W-:Y:S01]  /*b970*/  USEL UR47, UR4, URZ, UP0 ;  /* 0x000000ff042f7287 */ /* 0x000fe20008000000 */
[----:B------:R1:W-:Y:S01]  /*b980*/  @P2 SYNCS.ARRIVE.TRANS64.RED.A1T0 RZ, [R3+URZ], RZ ;  /* 0x000000ff03ff29a7 */ /* 0x0003e200081004ff */
[----:B------:R-:W-:Y:S01]  /*b990*/  BSSY B1, `(.L_x_137) ;  /* 0x000001e000017945 */ /* 0x000fe20003800000 */
[----:B------:R-:W2:Y:S02]  /*b9a0*/  @P2 SYNCS.PHASECHK.TRANS64.TRYWAIT P0, [R0+URZ+0x30], R5 ;  /* 0x00003005000025a7 */ /* 0x000ea400080011ff */
        /* <DEDUP_REMOVED lines=13> */
.L_x_140:
[----:B------:R-:W-:Y:S05]  /*ba80*/  BSYNC B0 ;  /* 0x0000000000007941 */ /* 0x000fea0003800000 */
.L_x_139:
[----:B------:R-:W-:Y:S01]  /*ba90*/  ISETP.NE.AND P0, PT, R199, RZ, PT ;  /* 0x000000ffc700720c */ /* 0x000fe20003f05270 */
[----:B------:R-:W-:Y:S11]  /*baa0*/  VIADD R137, R137, 0x1 ;  /* 0x0000000189897836 */ /* 0x000ff60000000000 */
[----:B------:R-:W-:Y:S01]  /*bab0*/  @!UPT UIADD3 URZ, UPT, UPT, URZ, URZ, URZ ;  /* 0x000000fffffff290 */ /* 0x000fe2000fffe0ff */
[----:B------:R2:W4:Y:S04]  /*bac0*/  @P0 LDS.128 R160, [R4+0x20] ;  /* 0x0000200004a00984 */ /* 0x0005280000000c00 */
[----:B------:R2:W1:Y:S04]  /*bad0*/  @P0 LDS.128 R140, [R4+0x1020] ;  /* 0x00102000048c0984 */ /* 0x0004680000000c00 */
[----:B------:R2:W1:Y:S04]  /*bae0*/  @P0 LDS.128 R168, [R8] ;  /* 0x0000000008a80984 */ /* 0x0004680000000c00 */
[----:B------:R2:W1:Y:S04]  /*baf0*/  @P0 LDS.128 R152, [R8+0x1000] ;  /* 0x0010000008980984 */ /* 0x0004680000000c00 */
[----:B------:R2:W1:Y:S04]  /*bb00*/  @P0 LDS.128 R164, [R6+0x10] ;  /* 0x0000100006a40984 */ /* 0x0004680000000c00 */
[----:B------:R2:W1:Y:S04]  /*bb10*/  @P0 LDS.128 R148, [R6+0x1010] ;  /* 0x0010100006940984 */ /* 0x0004680000000c00 */
[----:B------:R2:W1:Y:S04]  /*bb20*/  @P0 LDS.128 R156, [R3+0x10] ;  /* 0x00001000039c0984 */ /* 0x0004680000000c00 */
[----:B------:R2:W1:Y:S01]  /*bb30*/  @P0 LDS.128 R144, [R3+0x1010] ;  /* 0x0010100003900984 */ /* 0x0004620000000c00 */
[C---:B------:R-:W-:Y:S04]  /*bb40*/  ISETP.NE.AND P0, PT, R137.reuse, 0x4, PT ;  /* 0x000000048900780c */ /* 0x040fe80003f05270 */
[----:B------:R-:W-:Y:S02]  /*bb50*/  SEL R137, R137, RZ, P0 ;  /* 0x000000ff89897207 */ /* 0x000fe40000000000 */
[----:B------:R-:W-:Y:S02]  /*bb60*/  SEL R16, RZ, 0x1, P0 ;  /* 0x00000001ff107807 */ /* 0x000fe40000000000 */
.L_x_138:
[----:B------:R-:W-:Y:S05]  /*bb70*/  BSYNC B1 ;  /* 0x0000000000017941 */ /* 0x000fea0003800000 */
.L_x_137:
[----:B------:R-:W-:Y:S05]  /*bb80*/  VIADD R92, R92, 0x400000 ;  /* 0x004000005c5c7836 */ /* 0x000fea0000000000 */
[----:B-1----:R-:W-:Y:S04]  /*bb90*/  SHF.R.U32.HI R0, RZ, 0x15, R92 ;  /* 0x00000015ff007819 */ /* 0x002fe8000001165c */
[----:B------:R-:W-:Y:S04]  /*bba0*/  LOP3.LUT R18, R0, 0x3, RZ, 0xc0, !PT ;  /* 0x0000000300127812 */ /* 0x000fe800078ec0ff */
[----:B------:R-:W-:Y:S11]  /*bbb0*/  ISETP.NE.AND P0, PT, R189, R18, PT ;  /* 0x00000012bd00720c */ /* 0x000ff60003f05270 */
[----:B------:R-:W-:Y:S02]  /*bbc0*/  @!UPT UIADD3 URZ, UPT, UPT, URZ, URZ, URZ ;  /* 0x000000fffffff290 */ /* 0x000fe4000fffe0ff */
[----:B------:R-:W-:Y:S05]  /*bbd0*/  @P0 BRA `(.L_x_142) ;  /* 0x0000000000bc0947 */ /* 0x000fea0003800000 */
[----:B------:R-:W-:Y:S11]  /*bbe0*/  LOP3.LUT P0, RZ, R0, 0x3, R177, 0x48, !PT ;  /* 0x0000000300ff7812 */ /* 0x000ff600078048b1 */
[----:B------:R-:W-:Y:S02]  /*bbf0*/  @!UPT UIADD3 URZ, UPT, UPT, URZ, URZ, URZ ;  /* 0x000000fffffff290 */ /* 0x000fe4000fffe0ff */
[----:B------:R-:W-:Y:S05]  /*bc00*/  @!P0 BRA `(.L_x_143) ;  /* 0x0000000000408947 */ /* 0x000fea0003800000 */
[----:B------:R-:W1:Y:S01]  /*bc10*/  LDCU.64 UR8, c[0x4][0x70] ;  /* 0x01000e00ff0877ac */ /* 0x000e620008000a00 */
[----:B------:R-:W-:Y:S01]  /*bc20*/  MOV R15, 0x0 ;  /* 0x00000000000f7802 */ /* 0x000fe20000000f00 */
[----:B------:R-:W-:Y:S02]  /*bc30*/  HFMA2 R12, -RZ, RZ, 0, 5.9604644775390625e-08 ;  /* 0x00000001ff0c7431 */ /* 0x000fe400000001ff */
[----:B--2---:R-:W-:Y:S02]  /*bc40*/  IMAD.MOV.U32 R8, RZ, RZ, 0x192 ;  /* 0x00000192ff087424 */ /* 0x004fe400078e00ff */
[----:B------:R-:W-:Y:S01]  /*bc50*/  IMAD.MOV.U32 R13, RZ, RZ, RZ ;  /* 0x000000ffff0d7224 */ /* 0x000fe200078e00ff */
[----:B------:R-:W2:Y:S01]  /*bc60*/  LDCU.64 UR6, c[0x4][0x78] ;  /* 0x01000f00ff0677ac */ /* 0x000ea20008000a00 */
[----:B------:R-:W3:Y:S01]  /*bc70*/  LDC.64 R14, c[0x4][R15] ;  /* 0x010000000f0e7b82 */ /* 0x000ee20000000a00 */
[----:B------:R-:W5:Y:S01]  /*bc80*/  LDCU.64 UR4, c[0x4][0x10] ;  /* 0x01000200ff0477ac */ /* 0x000f620008000a00 */
[----:B-1----:R-:W-:Y:S01]  /*bc90*/  MOV R5, UR9 ;  /* 0x0000000900057c02 */ /* 0x002fe20008000f00 */
[----:B------:R-:W-:Y:S01]  /*bca0*/  IMAD.U32 R4, RZ, RZ, UR8 ;  /* 0x00000008ff047e24 */ /* 0x000fe2000f8e00ff */
[----:B--2---:R-:W-:Y:S01]  /*bcb0*/  MOV R7, UR7 ;  /* 0x0000000700077c02 */ /* 0x004fe20008000f00 */
[----:B------:R-:W-:Y:S01]  /*bcc0*/  IMAD.U32 R6, RZ, RZ, UR6 ;  /* 0x00000006ff067e24 */ /* 0x000fe2000f8e00ff */
[----:B-----5:R-:W-:Y:S01]  /*bcd0*/  MOV R11, UR5 ;  /* 0x00000005000b7c02 */ /* 0x020fe20008000f00 */
[----:B------:R-:W-:Y:S02]  /*bce0*/  IMAD.U32 R10, RZ, RZ, UR4 ;  /* 0x00000004ff0a7e24 */ /* 0x000fe4000f8e00ff */
[----:B------:R-:W-:Y:S07]  /*bcf0*/  LEPC R20, `(.L_x_143) ;  /* 0x000000001014794e */ /* 0x000fee0000000000 */
[----:B---34-:R-:W-:Y:S05]  /*bd00*/  CALL.ABS.NOINC R14 ;  /* 0x000000000e007343 */ /* 0x018fea0003c00000 */
.L_x_143:
[----:B------:R-:W-:Y:S05]  /*bd10*/  WARPSYNC.ALL ;  /* 0x0000000000007948 */ /* 0x000fea0003800000 */
[C---:B------:R-:W-:Y:S01]  /*bd20*/  R2UR UR4, R92.reuse ;  /* 0x000000005c0472ca */ /* 0x040fe200000e0000 */
[----:B------:R-:W-:Y:S05]  /*bd30*/  VIADD R0, R92, 0x80 ;  /* 0x000000805c007836 */ /* 0x000fea0000000000 */
[----:B------:R-:W-:Y:S04]  /*bd40*/  SHF.R.U32.HI R0, RZ, 0x15, R0 ;  /* 0x00000015ff007819 */ /* 0x000fe80000011600 */
[----:B------:R-:W-:Y:S03]  /*bd50*/  LOP3.LUT P0, RZ, R0, 0x3, R177, 0x48, !PT ;  /* 0x0000000300ff7812 */ /* 0x000fe600078048b1 */
[----:B------:R-:W1:Y:S10]  /*bd60*/  LDTM.x32 R24, tmem[UR4] ;  /* 0x00000004001879ee */ /* 0x000e7400082c0000 */
[----:B-1----:R-:W-:Y:S05]  /*bd70*/  @!P0 BRA `(.L_x_144) ;  /* 0x0000000000408947 */ /* 0x002fea0003800000 */
        /* <DEDUP_REMOVED lines=16> */
.L_x_144:
[----:B------:R-:W-:Y:S05]  /*be80*/  WARPSYNC.ALL ;  /* 0x0000000000007948 */ /* 0x000fea0003800000 */
[----:B------:R-:W-:Y:S11]  /*be90*/  R2UR UR4, R92 ;  /* 0x000000005c0472ca */ /* 0x000ff600000e0000 */
[----:B------:R-:W-:Y:S02]  /*bea0*/  @!UPT UIADD3 URZ, UPT, UPT, URZ, URZ, URZ ;  /* 0x000000fffffff290 */ /* 0x000fe4000fffe0ff */
[----:B------:R-:W1:Y:S02]  /*beb0*/  LDTM.x32 R56, tmem[UR4+0x80] ;  /* 0x00008004003879ee */ /* 0x000e6400082c0000 */
[----:B-1----:R-:W-:Y:S01]  /*bec0*/  NOP ;  /* 0x0000000000007918 */ /* 0x002fe20000000000 */
.L_x_142:
[----:B--2---:R-:W-:Y:S01]  /*bed0*/  SHF.L.U32 R4, R168, 0x10, RZ ;  /* 0x00000010a8047819 */ /* 0x004fe200000006ff */
        /* <DEDUP_REMOVED lines=234> */
[----:B------:R-:W-:Y:S01]  /*cd80*/  LEA R8, R137, UR45, 0x3 ;  /* 0x0000002d89087c11 */ /* 0x000fe2000f8e18ff */
[----:B------:R2:W-:Y:S01]  /*cd90*/  @!P1 STS.128 [R195+0x7010], R12 ;  /* 0x0070100cc3009388 */ /* 0x0005e20000000c00 */
[----:B------:R-:W-:Y:S02]  /*cda0*/  @P2 LEA R0, R0, UR45, 0x3 ;  /* 0x0000002d00002c11 */ /* 0x000fe4000f8e18ff */
[----:B------:R-:W-:Y:S02]  /*cdb0*/  @P2 SHF.L.U32 R5, R16, 0x1f, RZ ;  /* 0x0000001f10052819 */ /* 0x000fe400000006ff */
[----:B------:R-:W-:Y:S01]  /*cdc0*/  @P2 IADD3 R3, PT, PT, R0, 0x50, RZ ;  /* 0x0000005000032810 */ /* 0x000fe20007ffe0ff */
        /* <DEDUP_REMOVED lines=13> */
[----:B------:R-:W-:Y:S02]  /*cea0*/  UIADD3 UR8, UPT, UPT, UR45, 0x6200, URZ ;  /* 0x000062002d087890 */ /* 0x000fe4000fffe0ff */
[----:B------:R-:W-:Y:S01]  /*ceb0*/  UIADD3.X UR5, UPT, UPT, URZ, UR55, URZ, UP0, !UPT ;  /* 0x00000037ff057290 */ /* 0x000fe200087fe4ff */
[----:B------:R-:W-:Y:S01]  /*cec0*/  UMOV UR9, UR49 ;  /* 0x0000003100097c82 */ /* 0x000fe20008000000 */
[----:B------:R-:W-:Y:S01]  /*ced0*/  UMOV UR11, UR44 ;  /* 0x0000002c000b7c82 */ /* 0x000fe20008000000 */
[----:B------:R-:W-:Y:S02]  /*cee0*/  UIADD3 UR13, UPT, UPT, UR49, 0x80, URZ ;  /* 0x00000080310d7890 */ /* 0x000fe4000fffe0ff */
[----:B------:R-:W-:Y:S01]  /*cef0*/  UIADD3 UR12, UPT, UPT, UR45, 0x7200, URZ ;  /* 0x000072002d0c7890 */ /* 0x000fe2000fffe0ff */
[----:B------:R-:W-:Y:S03]  /*cf00*/  UMOV UR15, UR44 ;  /* 0x0000002c000f7c82 */ /* 0x000fe60008000000 */
[----:B------:R1:W-:Y:S01]  /*cf10*/  UTMASTG.3D [UR8], [UR4] ;  /* 0x00000008040073b5 */ /* 0x0003e20008010000 */
[----:B------:R-:W-:Y:S04]  /*cf20*/  UMOV UR14, UR10 ;  /* 0x0000000a000e7c82 */ /* 0x000fe80008000000 */
[----:B------:R1:W-:Y:S01]  /*cf30*/  UTMASTG.3D [UR12], [UR4] ;  /* 0x0000000c040073b5 */ /* 0x0003e20008010000 */
[----:B------:R0:W-:Y:S01]  /*cf40*/  UTMACMDFLUSH ;  /* 0x00000000000079b7 */ /* 0x0001e20000000000 */
[----:B-1----:R-:W-:Y:S04]  /*cf50*/  DEPBAR.LE SB0, 0x1 ;  /* 0x000080400000791a */ /* 0x002fe80000000000 */
.L_x_146:
[----:B------:R-:W-:Y:S05]  /*cf60*/  BSYNC.RECONVERGENT B0 ;  /* 0x0000000000007941 */ /* 0x000fea0003800200 */
.L_x_145:
        /* <DEDUP_REMOVED lines=9> */
[----:B------:R-:W4:Y:S01]  /*d000*/  @P2 SYNCS.PHASECHK.TRANS64.TRYWAIT P0, [R8+URZ+0x30], R5 ;  /* 0x00003005080025a7 */ /* 0x000f2200080011ff */
[----:B------:R-:W-:Y:S01]  /*d010*/  VIADD R17, R131, UR4 ;  /* 0x0000000483117c36 */ /* 0x000fe20008000000 */
[----:B------:R-:W-:Y:S04]  /*d020*/  USEL UR46, UR5, URZ, UP0 ;  /* 0x000000ff052e7287 */ /* 0x000fe80008000000 */
[----:B------:R-:W-:Y:S04]  /*d030*/  SHF.R.U32.HI R10, RZ, 0x15, R17 ;  /* 0x00000015ff0a7819 */ /* 0x000fe80000011611 */
[----:B------:R-:W-:Y:S02]  /*d040*/  LOP3.LUT R18, R10, 0x3, RZ, 0xc0, !PT ;  /* 0x000000030a127812 */ /* 0x000fe400078ec0ff */
[----:B----4-:R-:W-:Y:S01]  /*d050*/  @P2 SEL R138, RZ, 0x1, !P0 ;  /* 0x00000001ff8a2807 */ /* 0x010fe20004000000 */
        /* <DEDUP_REMOVED lines=9> */
[----:B------:R-:W-:Y:S04]  /*d0f0*/  SHF.L.U32 R5, R16, 0x1f, RZ ;  /* 0x0000001f10057819 */ /* 0x000fe800000006ff */
[----:B------:R-:W1:Y:S02]  /*d100*/  SYNCS.PHASECHK.TRANS64.TRYWAIT P0, [R8+URZ+0x30], R5 ;  /* 0x00003005080075a7 */ /* 0x000e6400080011ff */
[----:B-1----:R-:W-:Y:S05]  /*d110*/  @!P0 BRA `(.L_x_151) ;  /* 0x00000064009c8947 */ /* 0x002fea0003800000 */
.L_x_150:
[----:B------:R-:W-:Y:S05]  /*d120*/  BSYNC B0 ;  /* 0x0000000000007941 */ /* 0x000fea0003800000 */
.L_x_149:
[----:B------:R-:W-:Y:S01]  /*d130*/  ISETP.NE.AND P0, PT, R199, RZ, PT ;  /* 0x000000ffc700720c */ /* 0x000fe20003f05270 */
[----:B------:R-:W-:Y:S11]  /*d140*/  VIADD R137, R137, 0x1 ;  /* 0x0000000189897836 */ /* 0x000ff60000000000 */
[----:B------:R-:W-:Y:S01]  /*d150*/  @!UPT UIADD3 URZ, UPT, UPT, URZ, URZ, URZ ;  /* 0x000000fffffff290 */ /* 0x000fe2000fffe0ff */
[----:B------:R4:W2:Y:S04]  /*d160*/  @P0 LDS.128 R160, [R3+0x20] ;  /* 0x0000200003a00984 */ /* 0x0008a80000000c00 */
[----:B------:R4:W2:Y:S04]  /*d170*/  @P0 LDS.128 R140, [R3+0x1020] ;  /* 0x00102000038c0984 */ /* 0x0008a80000000c00 */
[----:B------:R4:W2:Y:S04]  /*d180*/  @P0 LDS.128 R168, [R6] ;  /* 0x0000000006a80984 */ /* 0x0008a80000000c00 */
[----:B------:R4:W2:Y:S04]  /*d190*/  @P0 LDS.128 R152, [R6+0x1000] ;  /* 0x0010000006980984 */ /* 0x0008a80000000c00 */
[----:B------:R4:W2:Y:S04]  /*d1a0*/  @P0 LDS.128 R164, [R4+0x10] ;  /* 0x0000100004a40984 */ /* 0x0008a80000000c00 */
[----:B------:R4:W2:Y:S04]  /*d1b0*/  @P0 LDS.128 R148, [R4+0x1010] ;  /* 0x0010100004940984 */ /* 0x0008a80000000c00 */
[----:B------:R4:W2:Y:S04]  /*d1c0*/  @P0 LDS.128 R156, [R0+0x10] ;  /* 0x00001000009c0984 */ /* 0x0008a80000000c00 */
[----:B------:R4:W2:Y:S01]  /*d1d0*/  @P0 LDS.128 R144, [R0+0x1010] ;  /* 0x0010100000900984 */ /* 0x0008a20000000c00 */
[C---:B------:R-:W-:Y:S04]  /*d1e0*/  ISETP.NE.AND P0, PT, R137.reuse, 0x4, PT ;  /* 0x000000048900780c */ /* 0x040fe80003f05270 */
[----:B-1----:R-:W-:Y:S02]  /*d1f0*/  SEL R5, RZ, 0x1, P0 ;  /* 0x00000001ff057807 */ /* 0x002fe40000000000 */
[----:B------:R-:W-:Y:S02]  /*d200*/  SEL R137, R137, RZ, P0 ;  /* 0x000000ff89897207 */ /* 0x000fe40000000000 */
[----:B------:R-:W-:Y:S02]  /*d210*/  LOP3.LUT R16, R16, R5, RZ, 0x3c, !PT ;  /* 0x0000000510107212 */ /* 0x000fe400078e3cff */
.L_x_148:
[----:B------:R-:W-:Y:S05]  /*d220*/  BSYNC B1 ;  /* 0x0000000000017941 */ /* 0x000fea0003800000 */
.L_x_147:
[----:B------:R-:W-:Y:S11]  /*d230*/  ISETP.NE.AND P0, PT, R189, R18, PT ;  /* 0x00000012bd00720c */ /* 0x000ff60003f05270 */
[----:B------:R-:W-:Y:S02]  /*d240*/  @!UPT UIADD3 URZ, UPT, UPT, URZ, URZ, URZ ;  /* 0x000000fffffff290 */ /* 0x000fe4000fffe0ff */
[----:B------:R-:W-:Y:S05]  /*d250*/  @P0 BRA `(.L_x_152) ;  /* 0x0000000000bc0947 */ /* 0x000fea0003800000 */
[----:B------:R-:W-:Y:S11]  /*d260*/  LOP3.LUT P0, RZ, R10, 0x3, R177, 0x48, !PT ;  /* 0x000000030aff7812 */ /* 0x000ff600078048b1 */
[----:B------:R-:W-:Y:S02]  /*d270*/  @!UPT UIADD3 URZ, UPT, UPT, URZ, URZ, URZ ;  /* 0x000000fffffff290 */ /* 0x000fe4000fffe0ff */
[----:B------:R-:W-:Y:S05]  /*d280*/  @!P0 BRA `(.L_x_153) ;  /* 0x0000000000408947 */ /* 0x000fea0003800000 */
[----:B------:R-:W1:Y:S01]  /*d290*/  LDCU.64 UR8, c[0x4][0x70] ;  /* 0x01000e00ff0877ac */ /* 0x000e620008000a00 */
[----:B--2---:R-:W-:Y:S01]  /*d2a0*/  MOV R15, 0x0 ;  /* 0x00000000000f7802 */ /* 0x004fe20000000f00 */
[----:B------:R-:W-:Y:S02]  /*d2b0*/  HFMA2 R12, -RZ, RZ, 0, 5.9604644775390625e-08 ;  /* 0x00000001ff0c7431 */ /* 0x000fe400000001ff */
[----:B------:R-:W-:Y:S02]  /*d2c0*/  IMAD.MOV.U32 R8, RZ, RZ, 0x192 ;  /* 0x00000192ff087424 */ /* 0x000fe400078e00ff */
[----:B------:R-:W-:Y:S01]  /*d2d0*/  IMAD.MOV.U32 R13, RZ, RZ, RZ ;  /* 0x000000ffff0d7224 */ /* 0x000fe200078e00ff */
[----:B------:R-:W2:Y:S01]  /*d2e0*/  LDCU.64 UR6, c[0x4][0x78] ;  /* 0x01000f00ff0677ac */ /* 0x000ea20008000a00 */
[----:B------:R-:W3:Y:S01]  /*d2f0*/  LDC.64 R14, c[0x4][R15] ;  /* 0x010000000f0e7b82 */ /* 0x000ee20000000a00 */
[----:B------:R-:W5:Y:S01]  /*d300*/  LDCU.64 UR4, c[0x4][0x10] ;  /* 0x01000200ff0477ac */ /* 0x000f620008000a00 */
[----:B-1----:R-:W-:Y:S01]  /*d310*/  MOV R5, UR9 ;  /* 0x0000000900057c02 */ /* 0x002fe20008000f00 */
[----:B----4-:R-:W-:Y:S01]  /*d320*/  IMAD.U32 R4, RZ, RZ, UR8 ;  /* 0x00000008ff047e24 */ /* 0x010fe2000f8e00ff */
[----:B--2---:R-:W-:Y:S01]  /*d330*/  MOV R7, UR7 ;  /* 0x0000000700077c02 */ /* 0x004fe20008000f00 */
[----:B------:R-:W-:Y:S01]  /*d340*/  IMAD.U32 R6, RZ, RZ, UR6 ;  /* 0x00000006ff067e24 */ /* 0x000fe2000f8e00ff */
[----:B-----5:R-:W-:Y:S01]  /*d350*/  MOV R11, UR5 ;  /* 0x00000005000b7c02 */ /* 0x020fe20008000f00 */
[----:B------:R-:W-:Y:S02]  /*d360*/  IMAD.U32 R10, RZ, RZ, UR4 ;  /* 0x00000004ff0a7e24 */ /* 0x000fe4000f8e00ff */
[----:B------:R-:W-:Y:S07]  /*d370*/  LEPC R20, `(.L_x_153) ;  /* 0x000000001014794e */ /* 0x000fee0000000000 */
[----:B---3--:R-:W-:Y:S05]  /*d380*/  CALL.ABS.NOINC R14 ;  /* 0x000000000e007343 */ /* 0x008fea0003c00000 */
.L_x_153:
[----:B------:R-:W-:Y:S05]  /*d390*/  WARPSYNC.ALL ;  /* 0x0000000000007948 */ /* 0x000fea0003800000 */
[C---:B------:R-:W-:Y:S01]  /*d3a0*/  R2UR UR4, R17.reuse ;  /* 0x00000000110472ca */ /* 0x040fe200000e0000 */
[----:B----4-:R-:W-:Y:S05]  /*d3b0*/  VIADD R0, R17, 0x80 ;  /* 0x0000008011007836 */ /* 0x010fea0000000000 */
[----:B------:R-:W-:Y:S04]  /*d3c0*/  SHF.R.U32.HI R0, RZ, 0x15, R0 ;  /* 0x00000015ff007819 */ /* 0x000fe80000011600 */
[----:B------:R-:W-:Y:S03]  /*d3d0*/  LOP3.LUT P0, RZ, R0, 0x3, R177, 0x48, !PT ;  /* 0x0000000300ff7812 */ /* 0x000fe600078048b1 */
[----:B------:R-:W1:Y:S10]  /*d3e0*/  LDTM.x32 R24, tmem[UR4] ;  /* 0x00000004001879ee */ /* 0x000e7400082c0000 */
[----:B-1----:R-:W-:Y:S05]  /*d3f0*/  @!P0 BRA `(.L_x_154) ;  /* 0x0000000000408947 */ /* 0x002fea0003800000 */
[----:B------:R-:W1:Y:S01]  /*d400*/  LDCU.64 UR8, c[0x4][0x70] ;  /* 0x01000e00ff0877ac */ /* 0x000e620008000a00 */
[----:B--2---:R-:W-:Y:S01]  /*d410*/  MOV R15, 0x0 ;  /* 0x00000000000f7802 */ /* 0x004fe20000000f00 */
[----:B------:R-:W-:Y:S02]  /*d420*/  HFMA2 R12, -RZ, RZ, 0, 5.9604644775390625e-08 ;  /* 0x00000001ff0c7431 */ /* 0x000fe400000001ff */
[----:B------:R-:W-:Y:S02]  /*d430*/  IMAD.MOV.U32 R8, RZ, RZ, 0x192 ;  /* 0x00000192ff087424 */ /* 0x000fe400078e00ff */
[----:B------:R-:W-:Y:S01]  /*d440*/  IMAD.MOV.U32 R13, RZ, RZ, RZ ;  /* 0x000000ffff0d7224 */ /* 0x000fe200078e00ff */
[----:B------:R-:W2:Y:S01]  /*d450*/  LDCU.64 UR6, c[0x4][0x78] ;  /* 0x01000f00ff0677ac */ /* 0x000ea20008000a00 */
[----:B------:R-:W4:Y:S01]  /*d460*/  LDC.64 R14, c[0x4][R15] ;  /* 0x010000000f0e7b82 */ /* 0x000f220000000a00 */
        /* <DEDUP_REMOVED lines=9> */
.L_x_154:
[----:B------:R-:W-:Y:S05]  /*d500*/  WARPSYNC.ALL ;  /* 0x0000000000007948 */ /* 0x000fea0003800000 */
[----:B------:R-:W-:Y:S11]  /*d510*/  R2UR UR4, R17 ;  /* 0x00000000110472ca */ /* 0x000ff600000e0000 */
[----:B------:R-:W-:Y:S02]  /*d520*/  @!UPT UIADD3 URZ, UPT, UPT, URZ, URZ, URZ ;  /* 0x000000fffffff290 */ /* 0x000fe4000fffe0ff */
[----:B------:R-:W1:Y:S02]  /*d530*/  LDTM.x32 R56, tmem[UR4+0x80] ;  /* 0x00008004003879ee */ /* 0x000e6400082c0000 */
[----:B-1----:R-:W-:Y:S01]  /*d540*/  NOP ;  /* 0x0000000000007918 */ /* 0x002fe20000000000 */
.L_x_152:
[----:B--2-4-:R-:W-:Y:S01]  /*d550*/  SHF.L.U32 R4, R168, 0x10, RZ ;  /* 0x00000010a8047819 */ /* 0x014fe200000006ff */
        /* <DEDUP_REMOVED lines=39> */
[----:B------:R1:W-:Y:S01]  /*d7d0*/  @!P1 STS.128 [R188], R20 ;  /* 0x00000014bc009388 */ /* 0x0003e20000000c00 */
        /* <DEDUP_REMOVED lines=15> */
[----:B------:R-:W-:Y:S01]  /*d8d0*/  SHF.L.U32 R3, R160, 0x10, RZ ;  /* 0x00000010a0037819 */ /* 0x000fe200000006ff */
        /* <DEDUP_REMOVED lines=194> */
[----:B------:R-:W-:Y:S01]  /*e500*/  UIADD3 UR4, UPT, UPT, UR45, 0x200, URZ ;  /* 0x000002002d047890 */ /* 0x000fe2000fffe0ff */
[----:B------:R-:W-:Y:S01]  /*e510*/  UMOV UR51, UR44 ;  /* 0x0000002c00337c82 */ /* 0x000fe20008000000 */
[----:B------:R-:W-:Y:S02]  /*e520*/  UIADD3 UR9, UPT, UPT, UR49, 0x80, URZ ;  /* 0x0000008031097890 */ /* 0x000fe4000fffe0ff */
[----:B------:R-:W-:Y:S02]  /*e530*/  UIADD3 UR8, UPT, UPT, UR45, 0x1200, URZ ;  /* 0x000012002d087890 */ /* 0x000fe4000fffe0ff */
[----:B------:R-:W-:Y:S01]  /*e540*/  MOV R181, UR4 ;  /* 0x0000000400b57c02 */ /* 0x000fe20008000f00 */
[----:B------:R-:W-:Y:S01]  /*e550*/  UIADD3 UR4, UP0, UPT, UR54, 0xa80, URZ ;  /* 0x00000a8036047890 */ /* 0x000fe2000ff1e0ff */
[----:B------:R-:W-:Y:S02]  /*e560*/  UMOV UR10, UR50 ;  /* 0x00000032000a7c82 */ /* 0x000fe40008000000 */
[----:B------:R-:W-:Y:S01]  /*e570*/  R2UR UR48, R181 ;  /* 0x00000000b53072ca */ /* 0x000fe200000e0000 */
[----:B------:R-:W-:Y:S01]  /*e580*/  UIADD3.X UR5, UPT, UPT, URZ, UR55, URZ, UP0, !UPT ;  /* 0x00000037ff057290 */ /* 0x000fe200087fe4ff */
[----:B------:R-:W-:Y:S11]  /*e590*/  UMOV UR11, UR44 ;  /* 0x0000002c000b7c82 */ /* 0x000ff60008000000 */
[----:B------:R1:W-:Y:S01]  /*e5a0*/  UTMASTG.3D [UR48], [UR4] ;  /* 0x00000030040073b5 */ /* 0x0003e20008010000 */
[----:B------:R1:W-:Y:S01]  /*e5b0*/  UTMASTG.3D [UR8], [UR4] ;  /* 0x00000008040073b5 */ /* 0x0003e20008010000 */
[----:B------:R0:W-:Y:S01]  /*e5c0*/  UTMACMDFLUSH ;  /* 0x00000000000079b7 */ /* 0x0001e20000000000 */
[----:B-1----:R-:W-:Y:S04]  /*e5d0*/  DEPBAR.LE SB0, 0x1 ;  /* 0x000080400000791a */ /* 0x002fe80000000000 */
.L_x_156:
[----:B------:R-:W-:Y:S05]  /*e5e0*/  BSYNC.RECONVERGENT B0 ;  /* 0x0000000000007941 */ /* 0x000fea0003800200 */
.L_x_155:
[----:B------:R-:W-:Y:S01]  /*e5f0*/  BAR.SYNC.DEFER_BLOCKING 0x1, 0x80 ;  /* 0x0042000000007b1d */ /* 0x000fe20000010000 */
[----:B------:R-:W-:Y:S04]  /*e600*/  UIADD3 UR4, UPT, UPT, UR46, 0x1, URZ ;  /* 0x000000012e047890 */ /* 0x000fe8000fffe0ff */
[----:B------:R-:W-:Y:S04]  /*e610*/  UISETP.NE.AND UP0, UPT, UR4, 0x4, UPT ;  /* 0x000000040400788c */ /* 0x000fe8000bf05270 */
[----:B------:R-:W-:Y:S01]  /*e620*/  USEL UR47, UR4, URZ, UP0 ;  /* 0x000000ff042f7287 */ /* 0x000fe20008000000 */
[----:B------:R1:W-:Y:S01]  /*e630*/  @P2 SYNCS.ARRIVE.TRANS64.RED.A1T0 RZ, [R3+URZ], RZ ;  /* 0x000000ff03ff29a7 */ /* 0x0003e200081004ff */
[----:B------:R-:W-:Y:S01]  /*e640*/  BSSY B1, `(.L_x_157) ;  /* 0x000001f000017945 */ /* 0x000fe20003800000 */
[----:B------:R-:W4:Y:S02]  /*e650*/  @P2 SYNCS.PHASECHK.TRANS64.TRYWAIT P0, [R8+URZ+0x30], R5 ;  /* 0x00003005080025a7 */ /* 0x000f2400080011ff */
        /* <DEDUP_REMOVED lines=13> */
.L_x_160:
[----:B------:R-:W-:Y:S05]  /*e730*/  BSYNC B0 ;  /* 0x0000000000007941 */ /* 0x000fea0003800000 */
.L_x_159:
        /* <DEDUP_REMOVED lines=15> */
.L_x_158:
[----:B------:R-:W-:Y:S05]  /*e830*/  BSYNC B1 ;  /* 0x0000000000017941 */ /* 0x000fea0003800000 */
.L_x_157:
[----:B------:R-:W-:Y:S05]  /*e840*/  VIADD R17, R17, 0x400000 ;  /* 0x0040000011117836 */ /* 0x000fea0000000000 */
[----:B----4-:R-:W-:Y:S04]  /*e850*/  SHF.R.U32.HI R0, RZ, 0x15, R17 ;  /* 0x00000015ff007819 */ /* 0x010fe80000011611 */
        /* <DEDUP_REMOVED lines=23> */
.L_x_163:
        /* <DEDUP_REMOVED lines=23> */
.L_x_164:
[----:B------:R-:W-:Y:S05]  /*eb40*/  WARPSYNC.ALL ;  /* 0x0000000000007948 */ /* 0x000fea0003800000 */
[----:B------:R-:W-:Y:S11]  /*eb50*/  R2UR UR4, R17 ;  /* 0x00000000110472ca */ /* 0x000ff600000e0000 */
[----:B------:R-:W-:Y:S02]  /*eb60*/  @!UPT UIADD3 URZ, UPT, UPT, URZ, URZ, URZ ;  /* 0x000000fffffff290 */ /* 0x000fe4000fffe0ff */
[----:B------:R-:W1:Y:S02]  /*eb70*/  LDTM.x32 R56, tmem[UR4+0x80] ;  /* 0x00008004003879ee */ /* 0x000e6400082c0000 */
[----:B-1----:R-:W-:Y:S01]  /*eb80*/  NOP ;  /* 0x0000000000007918 */ /* 0x002fe20000000000 */
.L_x_162:
        /* <DEDUP_REMOVED lines=235> */
[----:B------:R-:W-:Y:S01]  /*fa40*/  @P2 SHF.L.U32 R5, R16, 0x1f, RZ ;  /* 0x0000001f10052819 */ /* 0x000fe200000006ff */
        /* <DEDUP_REMOVED lines=29> */
.L_x_166:
[----:B------:R-:W-:Y:S05]  /*fc20*/  BSYNC.RECONVERGENT B0 ;  /* 0x0000000000007941 */ /* 0x000fea0003800200 */
.L_x_165:
[----:B------:R-:W-:Y:S01]  /*fc30*/  BAR.SYNC.DEFER_BLOCKING 0x1, 0x80 ;  /* 0x0042000000007b1d */ /* 0x000fe20000010000 */
[----:B------:R-:W-:Y:S02]  /*fc40*/  UISETP.NE.AND UP0, UPT, UR43, URZ, UPT ;  /* 0x000000ff2b00728c */ /* 0x000fe4000bf05270 */
[----:B------:R-:W-:Y:S02]  /*fc50*/  UIADD3 UR5, UPT, UPT, UR47, 0x1, URZ ;  /* 0x000000012f057890 */ /* 0x000fe4000fffe0ff */
[----:B------:R-:W-:Y:S02]  /*fc60*/  USEL UR4, URZ, 0x60, !UP0 ;  /* 0x00000060ff047887 */ /* 0x000fe4000c000000 */
[----:B------:R-:W-:Y:S02]  /*fc70*/  UISETP.NE.AND UP0, UPT, UR5, 0x4, UPT ;  /* 0x000000040500788c */ /* 0x000fe4000bf05270 */
[----:B------:R-:W-:Y:S02]  /*fc80*/  UIADD3 UR49, UPT, UPT, UR52, UR4, URZ ;  /* 0x0000000434317290 */ /* 0x000fe4000fffe0ff */
[----:B------:R-:W-:Y:S01]  /*fc90*/  VIADD R131, R131, UR4 ;  /* 0x0000000483837c36 */ /* 0x000fe20008000000 */
[----:B------:R-:W-:Y:S04]  /*fca0*/  USEL UR46, UR5, URZ, UP0 ;  /* 0x000000ff052e7287 */ /* 0x000fe80008000000 */
[----:B------:R-:W-:Y:S04]  /*fcb0*/  SHF.R.U32.HI R10, RZ, 0x15, R131 ;  /* 0x00000015ff0a7819 */ /* 0x000fe80000011683 */
[----:B------:R-:W-:Y:S01]  /*fcc0*/  LOP3.LUT R18, R10, 0x3, RZ, 0xc0, !PT ;  /* 0x000000030a127812 */ /* 0x000fe200078ec0ff */
        /* <DEDUP_REMOVED lines=16> */
.L_x_170:
[----:B------:R-:W-:Y:S05]  /*fdd0*/  BSYNC B0 ;  /* 0x0000000000007941 */ /* 0x000fea0003800000 */
.L_x_169:
        /* <DEDUP_REMOVED lines=15> */
.L_x_168:
[----:B------:R-:W-:Y:S05]  /*fed0*/  BSYNC B1 ;  /* 0x0000000000017941 */ /* 0x000fea0003800000 */
.L_x_167:
        /* <DEDUP_REMOVED lines=9> */
[----:B----4-:R-:W-:Y:S02]  /*ff70*/  IMAD.MOV.U32 R8, RZ, RZ, 0x192 ;  /* 0x00000192ff087424 */ /* 0x010fe400078e00ff */
        /* <DEDUP_REMOVED lines=12> */
.L_x_173:
        /* <DEDUP_REMOVED lines=23> */
.L_x_174:
[----:B------:R-:W-:Y:S05]  /*101b0*/  WARPSYNC.ALL ;  /* 0x0000000000007948 */ /* 0x000fea0003800000 */
[----:B------:R-:W-:Y:S11]  /*101c0*/  R2UR UR4, R131 ;  /* 0x00000000830472ca */ /* 0x000ff600000e0000 */
[----:B------:R-:W-:Y:S02]  /*101d0*/  @!UPT UIADD3 URZ, UPT, UPT, URZ, URZ, URZ ;  /* 0x000000fffffff290 */ /* 0x000fe4000fffe0ff */
[----:B------:R-:W1:Y:S02]  /*101e0*/  LDTM.x32 R56, tmem[UR4+0x80] ;  /* 0x00008004003879ee */ /* 0x000e6400082c0000 */
[----:B-1----:R-:W-:Y:S01]  /*101f0*/  NOP ;  /* 0x0000000000007918 */ /* 0x002fe20000000000 */
.L_x_172:
        /* <DEDUP_REMOVED lines=263> */
.L_x_176:
[----:B------:R-:W-:Y:S05]  /*11270*/  BSYNC.RECONVERGENT B0 ;  /* 0x0000000000007941 */ /* 0x000fea0003800200 */
.L_x_175:
        /* <DEDUP_REMOVED lines=14> */
[----:B------:R-:W-:Y:S01]  /*11360*/  @P1 IADD3 R6, PT, PT, R197, R4, RZ ;  /* 0x00000004c5061210 */ /* 0x000fe20007ffe0ff */
[----:B------:R-:W-:Y:S06]  /*11370*/  @P0 BRA `(.L_x_180) ;  /* 0x00000000000c0947 */ /* 0x000fec0003800000 */
[----:B------:R-:W-:Y:S04]  /*11380*/  SHF.L.U32 R3, R16, 0x1f, RZ ;  /* 0x0000001f10037819 */ /* 0x000fe800000006ff */
[----:B------:R-:W1:Y:S02]  /*11390*/  SYNCS.PHASECHK.TRANS64.TRYWAIT P0, [R0+URZ+0x30], R3 ;  /* 0x00003003000075a7 */ /* 0x000e6400080011ff */
[----:B-1----:R-:W-:Y:S05]  /*113a0*/  @!P0 BRA `(.L_x_181) ;  /* 0x0000002400348947 */ /* 0x002fea0003800000 */
.L_x_180:
[----:B------:R-:W-:Y:S05]  /*113b0*/  BSYNC B0 ;  /* 0x0000000000007941 */ /* 0x000fea0003800000 */
.L_x_179:
[----:B------:R-:W-:Y:S11]  /*113c0*/  ISETP.NE.AND P0, PT, R199, RZ, PT ;  /* 0x000000ffc700720c */ /* 0x000ff60003f05270 */
[----:B------:R-:W-:Y:S02]  /*113d0*/  @!UPT UIADD3 URZ, UPT, UPT, URZ, URZ, URZ ;  /* 0x000000fffffff290 */ /* 0x000fe4000fffe0ff */
[----:B------:R4:W2:Y:S01]  /*113e0*/  @P0 LDS.128 R168, [R4] ;  /* 0x0000000004a80984 */ /* 0x0008a20000000c00 */
[----:B-1----:R-:W-:Y:S03]  /*113f0*/  @P0 IADD3 R0, PT, PT, R187, R6, RZ ;  /* 0x00000006bb000210 */ /* 0x002fe60007ffe0ff */
[----:B------:R4:W1:Y:S04]  /*11400*/  @P0 LDS.128 R152, [R4+0x1000] ;  /* 0x0010000004980984 */ /* 0x0008680000000c00 */
[----:B------:R4:W1:Y:S04]  /*11410*/  @P0 LDS.128 R160, [R139+0x20] ;  /* 0x000020008ba00984 */ /* 0x0008680000000c00 */
[----:B------:R4:W1:Y:S04]  /*11420*/  @P0 LDS.128 R140, [R139+0x1020] ;  /* 0x001020008b8c0984 */ /* 0x0008680000000c00 */
[----:B------:R4:W1:Y:S04]  /*11430*/  @P0 LDS.128 R164, [R6+0x10] ;  /* 0x0000100006a40984 */ /* 0x0008680000000c00 */
[----:B------:R4:W1:Y:S04]  /*11440*/  @P0 LDS.128 R148, [R6+0x1010] ;  /* 0x0010100006940984 */ /* 0x0008680000000c00 */
[----:B------:R4:W1:Y:S04]  /*11450*/  @P0 LDS.128 R156, [R0+0x10] ;  /* 0x00001000009c0984 */ /* 0x0008680000000c00 */
[----:B------:R4:W1:Y:S02]  /*11460*/  @P0 LDS.128 R144, [R0+0x1010] ;  /* 0x0010100000900984 */ /* 0x0008640000000c00 */
.L_x_178:
[----:B------:R-:W-:Y:S05]  /*11470*/  BSYNC B1 ;  /* 0x0000000000017941 */ /* 0x000fea0003800000 */
.L_x_177:
        /* <DEDUP_REMOVED lines=9> */
[----:B------:R-:W4:Y:S01]  /*11510*/  LDCU.64 UR8, c[0x4][0x70] ;  /* 0x01000e00ff0877ac */ /* 0x000f220008000a00 */
[----:B--2---:R-:W-:Y:S01]  /*11520*/  MOV R15, 0x0 ;  /* 0x00000000000f7802 */ /* 0x004fe20000000f00 */
[----:B------:R-:W-:Y:S02]  /*11530*/  HFMA2 R12, -RZ, RZ, 0, 5.9604644775390625e-08 ;  /* 0x00000001ff0c7431 */ /* 0x000fe400000001ff */
[----:B------:R-:W-:Y:S02]  /*11540*/  IMAD.MOV.U32 R8, RZ, RZ, 0x192 ;  /* 0x00000192ff087424 */ /* 0x000fe400078e00ff */
[----:B------:R-:W-:Y:S01]  /*11550*/  IMAD.MOV.U32 R13, RZ, RZ, RZ ;  /* 0x000000ffff0d7224 */ /* 0x000fe200078e00ff */
[----:B------:R-:W2:Y:S01]  /*11560*/  LDCU.64 UR6, c[0x4][0x78] ;  /* 0x01000f00ff0677ac */ /* 0x000ea20008000a00 */
[----:B------:R-:W1:Y:S01]  /*11570*/  LDC.64 R14, c[0x4][R15] ;  /* 0x010000000f0e7b82 */ /* 0x000e620000000a00 */
[----:B------:R-:W5:Y:S01]  /*11580*/  LDCU.64 UR4, c[0x4][0x10] ;  /* 0x01000200ff0477ac */ /* 0x000f620008000a00 */
[----:B----4-:R-:W-:Y:S01]  /*11590*/  MOV R5, UR9 ;  /* 0x0000000900057c02 */ /* 0x010fe20008000f00 */
[----:B------:R-:W-:Y:S01]  /*115a0*/  IMAD.U32 R4, RZ, RZ, UR8 ;  /* 0x00000008ff047e24 */ /* 0x000fe2000f8e00ff */
[----:B--2---:R-:W-:Y:S01]  /*115b0*/  MOV R7, UR7 ;  /* 0x0000000700077c02 */ /* 0x004fe20008000f00 */
[----:B------:R-:W-:Y:S01]  /*115c0*/  IMAD.U32 R6, RZ, RZ, UR6 ;  /* 0x00000006ff067e24 */ /* 0x000fe2000f8e00ff */
[----:B-----5:R-:W-:Y:S01]  /*115d0*/  MOV R11, UR5 ;  /* 0x00000005000b7c02 */ /* 0x020fe20008000f00 */
[----:B------:R-:W-:Y:S02]  /*115e0*/  IMAD.U32 R10, RZ, RZ, UR4 ;  /* 0x00000004ff0a7e24 */ /* 0x000fe4000f8e00ff */
[----:B------:R-:W-:Y:S07]  /*115f0*/  LEPC R20, `(.L_x_183) ;  /* 0x000000001014794e */ /* 0x000fee0000000000 */
[----:B-1-3--:R-:W-:Y:S05]  /*11600*/  CALL.ABS.NOINC R14 ;  /* 0x000000000e007343 */ /* 0x00afea0003c00000 */
.L_x_183:
        /* <DEDUP_REMOVED lines=23> */
.L_x_184:
[----:B------:R-:W-:Y:S05]  /*11780*/  WARPSYNC.ALL ;  /* 0x0000000000007948 */ /* 0x000fea0003800000 */
[----:B------:R-:W-:Y:S11]  /*11790*/  R2UR UR4, R131 ;  /* 0x00000000830472ca */ /* 0x000ff600000e0000 */
[----:B------:R-:W-:Y:S02]  /*117a0*/  @!UPT UIADD3 URZ, UPT, UPT, URZ, URZ, URZ ;  /* 0x000000fffffff290 */ /* 0x000fe4000fffe0ff */
[----:B------:R-:W4:Y:S02]  /*117b0*/  LDTM.x32 R56, tmem[UR4+0x80] ;  /* 0x00008004003879ee */ /* 0x000f2400082c0000 */
[----:B----4-:R-:W-:Y:S01]  /*117c0*/  NOP ;  /* 0x0000000000007918 */ /* 0x010fe20000000000 */
.L_x_182:
[----:B--2---:R-:W-:Y:S01]  /*117d0*/  SHF.L.U32 R6, R168, 0x10, RZ ;  /* 0x00000010a8067819 */ /* 0x004fe200000006ff */
[----:B------:R-:W-:Y:S01]  /*117e0*/  FMUL R0, R130, R24 ;  /* 0x0000001882007220 */ /* 0x000fe20000400000 */
[----:B------:R-:W-:Y:S01]  /*117f0*/  LOP3.LUT R8, R168, 0xffff0000, RZ, 0xc0, !PT ;  /* 0xffff0000a8087812 */ /* 0x000fe200078ec0ff */
[----:B------:R-:W-:Y:S01]  /*11800*/  FMUL R3, R130, R25 ;  /* 0x0000001982037220 */ /* 0x000fe20000400000 */
[----:B------:R-:W-:Y:S01]  /*11810*/  SHF.L.U32 R7, R169, 0x10, RZ ;  /* 0x00000010a9077819 */ /* 0x000fe200000006ff */
[----:B------:R-:W-:Y:S01]  /*11820*/  FFMA R0, R133, R6, R0 ;  /* 0x0000000685007223 */ /* 0x000fe20000000000 */
[----:B------:R-:W-:Y:S01]  /*11830*/  LOP3.LUT R88, R169, 0xffff0000, RZ, 0xc0, !PT ;  /* 0xffff0000a9587812 */ /* 0x000fe200078ec0ff */
[----:B------:R-:W-:Y:S01]  /*11840*/  FFMA R3, R133, R8, R3 ;  /* 0x0000000885037223 */ /* 0x000fe20000000003 */
[----:B------:R-:W-:Y:S01]  /*11850*/  SHF.L.U32 R89, R170, 0x10, RZ ;  /* 0x00000010aa597819 */ /* 0x000fe200000006ff */
[----:B------:R-:W-:Y:S01]  /*11860*/  FMUL R4, R130, R26 ;  /* 0x0000001a82047220 */ /* 0x000fe20000400000 */
[----:B------:R-:W-:Y:S01]  /*11870*/  LOP3.LUT R90, R170, 0xffff0000, RZ, 0xc0, !PT ;  /* 0xffff0000aa5a7812 */ /* 0x000fe200078ec0ff */
[C---:B------:R-:W-:Y:S01]  /*11880*/  FMUL R5, R130.reuse, R27 ;  /* 0x0000001b82057220 */ /* 0x040fe20000400000 */
[----:B------:R-:W-:Y:S01]  /*11890*/  SHF.L.U32 R91, R171, 0x10, RZ ;  /* 0x00000010ab5b7819 */ /* 0x000fe200000006ff */
[----:B------:R-:W-:Y:S01]  /*118a0*/  FFMA R4, R133, R7, R4 ;  /* 0x0000000785047223 */ /* 0x000fe20000000004 */
[----:B------:R-:W-:Y:S01]  /*118b0*/  LOP3.LUT R92, R171, 0xffff0000, RZ, 0xc0, !PT ;  /* 0xffff0000ab5c7812 */ /* 0x000fe200078ec0ff */
[----:B------:R-:W-:Y:S01]  /*118c0*/  FFMA R5, R133, R88, R5 ;  /* 0x0000005885057223 */ /* 0x000fe20000000005 */
[----:B------:R-:W-:Y:S01]  /*118d0*/  ISETP.NE.AND P1, PT, R189, R16, PT ;  /* 0x00000010bd00720c */ /* 0x000fe20003f25270 */
[----:B------:R-:W-:Y:S01]  /*118e0*/  FMUL R6, R130, R28 ;  /* 0x0000001c82067220 */ /* 0x000fe20000400000 */
[----:B-1----:R-:W-:Y:S01]  /*118f0*/  SHF.L.U32 R93, R164, 0x10, RZ ;  /* 0x00000010a45d7819 */ /* 0x002fe200000006ff */
[----:B------:R-:W-:Y:S01]  /*11900*/  FMUL R7, R130, R29 ;  /* 0x0000001d82077220 */ /* 0x000fe20000400000 */
[----:B------:R-:W-:Y:S01]  /*11910*/  LOP3.LUT R94, R164, 0xffff0000, RZ, 0xc0, !PT ;  /* 0xffff0000a45e7812 */ /* 0x000fe200078ec0ff */
        /* <DEDUP_REMOVED lines=27> */
[----:B------:R-:W-:Y:S01]  /*11ad0*/  F2FP.BF16.F32.PACK_AB R77, R5, R4 ;  /* 0x00000004054d723e */ /* 0x000fe200000010ff */
[C---:B------:R-:W-:Y:S01]  /*11ae0*/  FMUL R4, R130.reuse, R34 ;  /* 0x0000002282047220 */ /* 0x040fe20000400000 */
[----:B------:R-:W-:Y:S01]  /*11af0*/  F2FP.BF16.F32.PACK_AB R32, R3, R0 ;  /* 0x000000000320723e */ /* 0x000fe200000010ff */
[C---:B------:R-:W-:Y:S01]  /*11b00*/  FMUL R5, R130.reuse, R35 ;  /* 0x0000002382057220 */ /* 0x040fe20000400000 */
[C---:B------:R-:W-:Y:S01]  /*11b10*/  SHF.L.U32 R107, R163.reuse, 0x10, RZ ;  /* 0x00000010a36b7819 */ /* 0x040fe200000006ff */
[C---:B------:R-:W-:Y:S01]  /*11b20*/  FMUL R18, R130.reuse, R64 ;  /* 0x0000004082127220 */ /* 0x040fe20000400000 */
[----:B------:R-:W-:Y:S01]  /*11b30*/  LOP3.LUT R108, R163, 0xffff0000, RZ, 0xc0, !PT ;  /* 0xffff0000a36c7812 */ /* 0x000fe200078ec0ff */
[C---:B------:R-:W-:Y:S01]  /*11b40*/  FMUL R64, R130.reuse, R78 ;  /* 0x0000004e82407220 */ /* 0x040fe20000400000 */
[----:B------:R-:W-:Y:S01]  /*11b50*/  F2FP.BF16.F32.PACK_AB R78, R7, R6 ;  /* 0x00000006074e723e */ /* 0x000fe200000010ff */
[----:B------:R-:W-:Y:S01]  /*11b60*/  FMUL R19, R130, R65 ;  /* 0x0000004182137220 */ /* 0x000fe20000400000 */
[----:B------:R-:W-:Y:S01]  /*11b70*/  SHF.L.U32 R109, R156, 0x10, RZ ;  /* 0x000000109c6d7819 */ /* 0x000fe200000006ff */
[C---:B------:R-:W-:Y:S01]  /*11b80*/  FMUL R65, R130.reuse, R79 ;  /* 0x0000004f82417220 */ /* 0x040fe20000400000 */
[----:B------:R-:W-:Y:S01]  /*11b90*/  F2FP.BF16.F32.PACK_AB R79, R9, R8 ;  /* 0x00000008094f723e */ /* 0x000fe200000010ff */
        /* <DEDUP_REMOVED lines=10> */
[----:B------:R-:W-:Y:S01]  /*11c40*/  FMUL R9, R130, R39 ;  /* 0x0000002782097220 */ /* 0x000fe20000400000 */
[----:B------:R-:W-:Y:S01]  /*11c50*/  SHF.L.U32 R115, R159, 0x10, RZ ;  /* 0x000000109f737819 */ /* 0x000fe200000006ff */
[----:B------:R-:W-:Y:S01]  /*11c60*/  FFMA R6, R133, R97, R6 ;  /* 0x0000006185067223 */ /* 0x000fe20000000006 */
[----:B------:R-:W-:Y:S01]  /*11c70*/  F2FP.BF16.F32.PACK_AB R33, R5, R4 ;  /* 0x000000040521723e */ /* 0x000fe200000010ff */
[----:B------:R-:W-:Y:S01]  /*11c80*/  FFMA R7, R133, R98, R7 ;  /* 0x0000006285077223 */ /* 0x000fe20000000007 */
[----:B------:R-:W-:Y:S01]  /*11c90*/  LOP3.LUT R116, R159, 0xffff0000, RZ, 0xc0, !PT ;  /* 0xffff00009f747812 */ /* 0x000fe200078ec0ff */
[C---:B------:R-:W-:Y:S01]  /*11ca0*/  FFMA R8, R133.reuse, R99, R8 ;  /* 0x0000006385087223 */ /* 0x040fe20000000008 */
[C---:B------:R-:W-:Y:S01]  /*11cb0*/  SHF.L.U32 R117, R152.reuse, 0x10, RZ ;  /* 0x0000001098757819 */ /* 0x040fe200000006ff */
[----:B------:R-:W-:Y:S01]  /*11cc0*/  FFMA R9, R133, R100, R9 ;  /* 0x0000006485097223 */ /* 0x000fe20000000009 */
[----:B------:R-:W-:Y:S01]  /*11cd0*/  F2FP.BF16.F32.PACK_AB R34, R7, R6 ;  /* 0x000000060722723e */ /* 0x000fe200000010ff */
[----:B------:R-:W-:Y:S01]  /*11ce0*/  @!P1 STS.128 [R188+0x6000], R76 ;  /* 0x0060004cbc009388 */ /* 0x000fe20000000c00 */
[----:B------:R-:W-:Y:S01]  /*11cf0*/  LOP3.LUT R118, R152, 0xffff0000, RZ, 0xc0, !PT ;  /* 0xffff000098767812 */ /* 0x000fe200078ec0ff */
[C---:B------:R-:W-:Y:S01]  /*11d00*/  FMUL R0, R130.reuse, R40 ;  /* 0x0000002882007220 */ /* 0x040fe20000400000 */
[----:B------:R-:W-:Y:S01]  /*11d10*/  F2FP.BF16.F32.PACK_AB R35, R9, R8 ;  /* 0x000000080923723e */ /* 0x000fe200000010ff */
[C---:B------:R-:W-:Y:S01]  /*11d20*/  FMUL R3, R130.reuse, R41 ;  /* 0x0000002982037220 */ /* 0x040fe20000400000 */
[C---:B------:R-:W-:Y:S01]  /*11d30*/  SHF.L.U32 R119, R153.reuse, 0x10, RZ ;  /* 0x0000001099777819 */ /* 0x040fe200000006ff */
[----:B------:R-:W-:Y:S01]  /*11d40*/  FMUL R4, R130, R42 ;  /* 0x0000002a82047220 */ /* 0x000fe20000400000 */
[----:B------:R-:W-:Y:S01]  /*11d50*/  LOP3.LUT R120, R153, 0xffff0000, RZ, 0xc0, !PT ;  /* 0xffff000099787812 */ /* 0x000fe200078ec0ff */
[----:B------:R1:W-:Y:S01]  /*11d60*/  @!P1 STS.128 [R198+0x6010], R32 ;  /* 0x00601020c6009388 */ /* 0x0003e20000000c00 */
[----:B------:R-:W-:Y:S01]  /*11d70*/  SHF.L.U32 R121, R154, 0x10, RZ ;  /* 0x000000109a797819 */ /* 0x000fe200000006ff */
[----:B------:R-:W-:Y:S01]  /*11d80*/  FMUL R5, R130, R43 ;  /* 0x0000002b82057220 */ /* 0x000fe20000400000 */
[----:B------:R-:W-:Y:S01]  /*11d90*/  LOP3.LUT R122, R154, 0xffff0000, RZ, 0xc0, !PT ;  /* 0xffff00009a7a7812 */ /* 0x000fe200078ec0ff */
[----:B------:R-:W-:Y:S01]  /*11da0*/  FFMA R0, R133, R101, R0 ;  /* 0x0000006585007223 */ /* 0x000fe20000000000 */
[C---:B------:R-:W-:Y:S01]  /*11db0*/  SHF.L.U32 R123, R155.reuse, 0x10, RZ ;  /* 0x000000109b7b7819 */ /* 0x040fe200000006ff */
[----:B------:R-:W-:Y:S01]  /*11dc0*/  FMUL R6, R130, R44 ;  /* 0x0000002c82067220 */ /* 0x000fe20000400000 */
[----:B------:R-:W-:Y:S01]  /*11dd0*/  LOP3.LUT R124, R155, 0xffff0000, RZ, 0xc0, !PT ;  /* 0xffff00009b7c7812 */ /* 0x000fe200078ec0ff */
[C---:B------:R-:W-:Y:S01]  /*11de0*/  FFMA R3, R133.reuse, R102, R3 ;  /* 0x0000006685037223 */ /* 0x040fe20000000003 */
[----:B------:R-:W-:Y:S01]  /*11df0*/  SHF.L.U32 R125, R148, 0x10, RZ ;  /* 0x00000010947d7819 */ /* 0x000fe200000006ff */
[----:B------:R-:W-:Y:S01]  /*11e00*/  FMUL R7, R130, R45 ;  /* 0x0000002d82077220 */ /* 0x000fe20000400000 */
[----:B------:R-:W-:Y:S01]  /*11e10*/  LOP3.LUT R126, R148, 0xffff0000, RZ, 0xc0, !PT ;  /* 0xffff0000947e7812 */ /* 0x000fe200078ec0ff */
[----:B------:R-:W-:Y:S01]  /*11e20*/  FFMA R4, R133, R103, R4 ;  /* 0x0000006785047223 */ /* 0x000fe20000000004 */
[----:B------:R-:W-:Y:S01]  /*11e30*/  F2FP.BF16.F32.PACK_AB R36, R3, R0 ;  /* 0x000000000324723e */ /* 0x000fe200000010ff */
[C---:B------:R-:W-:Y:S01]  /*11e40*/  FMUL R8, R130.reuse, R46 ;  /* 0x0000002e82087220 */ /* 0x040fe20000400000 */
[----:B------:R-:W-:Y:S01]  /*11e50*/  SHF.L.U32 R127, R149, 0x10, RZ ;  /* 0x00000010957f7819 */ /* 0x000fe200000006ff */
[----:B------:R-:W-:Y:S01]  /*11e60*/  FFMA R5, R133, R104, R5 ;  /* 0x0000006885057223 */ /* 0x000fe20000000005 */
[----:B------:R-:W-:Y:S01]  /*11e70*/  LOP3.LUT R128, R149, 0xffff0000, RZ, 0xc0, !PT ;  /* 0xffff000095807812 */ /* 0x000fe200078ec0ff */
[----:B------:R-:W-:Y:S01]  /*11e80*/  FMUL R9, R130, R47 ;  /* 0x0000002f82097220 */ /* 0x000fe20000400000 */
[C---:B------:R-:W-:Y:S01]  /*11e90*/  SHF.L.U32 R129, R150.reuse, 0x10, RZ ;  /* 0x0000001096817819 */ /* 0x040fe200000006ff */
[----:B------:R-:W-:Y:S01]  /*11ea0*/  FFMA R6, R133, R105, R6 ;  /* 0x0000006985067223 */ /* 0x000fe20000000006 */
[----:B------:R-:W-:Y:S01]  /*11eb0*/  F2FP.BF16.F32.PACK_AB R37, R5, R4 ;  /* 0x000000040525723e */ /* 0x000fe200000010ff */
[C---:B------:R-:W-:Y:S01]  /*11ec0*/  FFMA R7, R133.reuse, R106, R7 ;  /* 0x0000006a85077223 */ /* 0x040fe20000000007 */
[----:B------:R-:W-:Y:S01]  /*11ed0*/  LOP3.LUT R132, R150, 0xffff0000, RZ, 0xc0, !PT ;  /* 0xffff000096847812 */ /* 0x000fe200078ec0ff */
[----:B------:R-:W-:Y:S01]  /*11ee0*/  FFMA R8, R133, R107, R8 ;  /* 0x0000006b85087223 */ /* 0x000fe20000000008 */
[----:B------:R-:W-:Y:S01]  /*11ef0*/  SHF.L.U32 R131, R151, 0x10, RZ ;  /* 0x0000001097837819 */ /* 0x000fe200000006ff */
[----:B------:R-:W-:Y:S01]  /*11f00*/  FFMA R9, R133, R108, R9 ;  /* 0x0000006c85097223 */ /* 0x000fe20000000009 */
[----:B------:R-:W-:Y:S01]  /*11f10*/  F2FP.BF16.F32.PACK_AB R38, R7, R6 ;  /* 0x000000060726723e */ /* 0x000fe200000010ff */
[C---:B------:R-:W-:Y:S01]  /*11f20*/  FMUL R0, R130.reuse, R48 ;  /* 0x0000003082007220 */ /* 0x040fe20000400000 */
[----:B------:R-:W-:Y:S01]  /*11f30*/  LOP3.LUT R134, R151, 0xffff0000, RZ, 0xc0, !PT ;  /* 0xffff000097867812 */ /* 0x000fe200078ec0ff */
[C---:B------:R-:W-:Y:S01]  /*11f40*/  FMUL R3, R130.reuse, R49 ;  /* 0x0000003182037220 */ /* 0x040fe20000400000 */
[----:B------:R-:W-:Y:S01]  /*11f50*/  F2FP.BF16.F32.PACK_AB R39, R9, R8 ;  /* 0x000000080927723e */ /* 0x000fe200000010ff */
[----:B------:R-:W-:Y:S01]  /*11f60*/  FMUL R4, R130, R50 ;  /* 0x0000003282047220 */ /* 0x000fe20000400000 */
[----:B------:R-:W-:Y:S01]  /*11f70*/  SHF.L.U32 R135, R140, 0x10, RZ ;  /* 0x000000108c877819 */ /* 0x000fe200000006ff */
[----:B------:R-:W-:Y:S01]  /*11f80*/  FMUL R5, R130, R51 ;  /* 0x0000003382057220 */ /* 0x000fe20000400000 */
[----:B------:R-:W-:Y:S01]  /*11f90*/  LOP3.LUT R136, R140, 0xffff0000, RZ, 0xc0, !PT ;  /* 0xffff00008c887812 */ /* 0x000fe200078ec0ff */
[----:B------:R-:W-:Y:S01]  /*11fa0*/  FFMA R0, R133, R109, R0 ;  /* 0x0000006d85007223 */ /* 0x000fe20000000000 */
[C---:B------:R-:W-:Y:S01]  /*11fb0*/  SHF.L.U32 R137, R141.reuse, 0x10, RZ ;  /* 0x000000108d897819 */ /* 0x040fe200000006ff */
[----:B------:R-:W-:Y:S01]  /*11fc0*/  FMUL R6, R130, R52 ;  /* 0x0000003482067220 */ /* 0x000fe20000400000 */
[----:B------:R-:W-:Y:S01]  /*11fd0*/  LOP3.LUT R138, R141, 0xffff0000, RZ, 0xc0, !PT ;  /* 0xffff00008d8a7812 */ /* 0x000fe200078ec0ff */
[----:B------:R2:W-:Y:S01]  /*11fe0*/  @!P1 STS.128 [R196+0x6020], R36 ;  /* 0x00602024c4009388 */ /* 0x0005e20000000c00 */
[C---:B------:R-:W-:Y:S01]  /*11ff0*/  FFMA R3, R133.reuse, R110, R3 ;  /* 0x0000006e85037223 */ /* 0x040fe20000000003 */
[C---:B------:R-:W-:Y:S01]  /*12000*/  SHF.L.U32 R139, R142.reuse, 0x10, RZ ;  /* 0x000000108e8b7819 */ /* 0x040fe200000006ff */
[C---:B------:R-:W-:Y:S01]  /*12010*/  FFMA R4, R133.reuse, R111, R4 ;  /* 0x0000006f85047223 */ /* 0x040fe20000000004 */
[C---:B------:R-:W-:Y:S01]  /*12020*/  FFMA R5, R133.reuse, R112, R5 ;  /* 0x0000007085057223 */ /* 0x040fe20000000005 */
[----:B------:R-:W-:Y:S01]  /*12030*/  LOP3.LUT R140, R142, 0xffff0000, RZ, 0xc0, !PT ;  /* 0xffff00008e8c7812 */ /* 0x000fe200078ec0ff */
[----:B------:R-:W-:Y:S01]  /*12040*/  FFMA R6, R133, R113, R6 ;  /* 0x0000007185067223 */ /* 0x000fe20000000006 */
[----:B-1----:R-:W-:Y:S01]  /*12050*/  F2FP.BF16.F32.PACK_AB R32, R3, R0 ;  /* 0x000000000320723e */ /* 0x002fe200000010ff */
[C---:B------:R-:W-:Y:S01]  /*12060*/  FMUL R7, R130.reuse, R53 ;  /* 0x0000003582077220 */ /* 0x040fe20000400000 */
[----:B------:R-:W-:Y:S01]  /*12070*/  F2FP.BF16.F32.PACK_AB R33, R5, R4 ;  /* 0x000000040521723e */ /* 0x000fe200000010ff */
[C---:B------:R-:W-:Y:S01]  /*12080*/  FMUL R8, R130.reuse, R54 ;  /* 0x0000003682087220 */ /* 0x040fe20000400000 */
[C---:B------:R-:W-:Y:S01]  /*12090*/  FMUL R9, R130.reuse, R55 ;  /* 0x0000003782097220 */ /* 0x040fe20000400000 */
[----:B------:R-:W-:Y:S01]  /*120a0*/  FFMA R7, R133, R114, R7 ;  /* 0x0000007285077223 */ /* 0x000fe20000000007 */
[C---:B------:R-:W-:Y:S01]  /*120b0*/  FMUL R10, R130.reuse, R56 ;  /* 0x00000038820a7220 */ /* 0x040fe20000400000 */
[----:B------:R-:W-:Y:S01]  /*120c0*/  SHF.L.U32 R141, R143, 0x10, RZ ;  /* 0x000000108f8d7819 */ /* 0x000fe200000006ff */
[C---:B------:R-:W-:Y:S01]  /*120d0*/  FFMA R8, R133.reuse, R115, R8 ;  /* 0x0000007385087223 */ /* 0x040fe20000000008 */
[----:B------:R-:W-:Y:S01]  /*120e0*/  FFMA R9, R133, R116, R9 ;  /* 0x0000007485097223 */ /* 0x000fe20000000009 */
[----:B------:R-:W-:Y:S01]  /*120f0*/  F2FP.BF16.F32.PACK_AB R34, R7, R6 ;  /* 0x000000060722723e */ /* 0x000fe200000010ff */
[----:B------:R-:W-:Y:S01]  /*12100*/  FFMA R10, R133, R117, R10 ;  /* 0x00000075850a7223 */ /* 0x000fe2000000000a */
[C---:B------:R-:W-:Y:S01]  /*12110*/  FMUL R11, R130.reuse, R57 ;  /* 0x00000039820b7220 */ /* 0x040fe20000400000 */
[----:B------:R-:W-:Y:S01]  /*12120*/  LOP3.LUT R142, R143, 0xffff0000, RZ, 0xc0, !PT ;  /* 0xffff00008f8e7812 */ /* 0x000fe200078ec0ff */
[C---:B------:R-:W-:Y:S01]  /*12130*/  FMUL R12, R130.reuse, R58 ;  /* 0x0000003a820c7220 */ /* 0x040fe20000400000 */
[----:B------:R-:W-:Y:S01]  /*12140*/  F2FP.BF16.F32.PACK_AB R35, R9, R8 ;  /* 0x000000080923723e */ /* 0x000fe200000010ff */
[----:B------:R-:W-:Y:S01]  /*12150*/  FFMA R11, R133, R118, R11 ;  /* 0x00000076850b7223 */ /* 0x000fe2000000000b */
[C---:B------:R-:W-:Y:S01]  /*12160*/  FMUL R13, R130.reuse, R59 ;  /* 0x0000003b820d7220 */ /* 0x040fe20000400000 */
[C---:B------:R-:W-:Y:S01]  /*12170*/  FMUL R14, R130.reuse, R60 ;  /* 0x0000003c820e7220 */ /* 0x040fe20000400000 */
[----:B------:R-:W-:Y:S01]  /*12180*/  FMUL R15, R130, R61 ;  /* 0x0000003d820f7220 */ /* 0x000fe20000400000 */
[----:B------:R2:W-:Y:S01]  /*12190*/  @!P1 STS.128 [R195+0x6010], R32 ;  /* 0x00601020c3009388 */ /* 0x0005e20000000c00 */
[----:B------:R-:W-:Y:S01]  /*121a0*/  F2FP.BF16.F32.PACK_AB R4, R11, R10 ;  /* 0x0000000a0b04723e */ /* 0x000fe200000010ff */
[C---:B------:R-:W-:Y:S01]  /*121b0*/  FFMA R12, R133.reuse, R119, R12 ;  /* 0x00000077850c7223 */ /* 0x040fe2000000000c */
[C---:B------:R-:W-:Y:S01]  /*121c0*/  SHF.L.U32 R25, R144.reuse, 0x10, RZ ;  /* 0x0000001090197819 */ /* 0x040fe200000006ff */
[C---:B------:R-:W-:Y:S01]  /*121d0*/  FFMA R13, R133.reuse, R120, R13 ;  /* 0x00000078850d7223 */ /* 0x040fe2000000000d */
[C---:B------:R-:W-:Y:S01]  /*121e0*/  FFMA R14, R133.reuse, R121, R14 ;  /* 0x00000079850e7223 */ /* 0x040fe2000000000e */
[----:B------:R-:W-:Y:S01]  /*121f0*/  LOP3.LUT R24, R144, 0xffff0000, RZ, 0xc0, !PT ;  /* 0xffff000090187812 */ /* 0x000fe200078ec0ff */
[C---:B------:R-:W-:Y:S01]  /*12200*/  FFMA R15, R133.reuse, R122, R15 ;  /* 0x0000007a850f7223 */ /* 0x040fe2000000000f */
[C---:B------:R-:W-:Y:S01]  /*12210*/  FFMA R16, R133.reuse, R123, R16 ;  /* 0x0000007b85107223 */ /* 0x040fe20000000010 */
[C---:B------:R-:W-:Y:S01]  /*12220*/  FMUL R20, R130.reuse, R66 ;  /* 0x0000004282147220 */ /* 0x040fe20000400000 */
        /* <DEDUP_REMOVED lines=8> */
[----:B------:R-:W-:Y:S01]  /*122b0*/  FFMA R21, R133, R128, R21 ;  /* 0x0000008085157223 */ /* 0x000fe20000000015 */
[C---:B------:R-:W-:Y:S01]  /*122c0*/  FMUL R57, R130.reuse, R71 ;  /* 0x0000004782397220 */ /* 0x040fe20000400000 */
[----:B------:R-:W-:Y:S01]  /*122d0*/  F2FP.BF16.F32.PACK_AB R5, R13, R12 ;  /* 0x0000000c0d05723e */ /* 0x000fe200000010ff */
[----:B------:R-:W-:Y:S01]  /*122e0*/  FFMA R22, R133, R129, R22 ;  /* 0x0000008185167223 */ /* 0x000fe20000000016 */
[----:B------:R-:W-:Y:S01]  /*122f0*/  F2FP.BF16.F32.PACK_AB R6, R15, R14 ;  /* 0x0000000e0f06723e */ /* 0x000fe200000010ff */
[C---:B------:R-:W-:Y:S01]  /*12300*/  FMUL R58, R130.reuse, R72 ;  /* 0x00000048823a7220 */ /* 0x040fe20000400000 */
[----:B------:R-:W-:Y:S01]  /*12310*/  F2FP.BF16.F32.PACK_AB R7, R17, R16 ;  /* 0x000000101107723e */ /* 0x000fe200000010ff */
[C---:B------:R-:W-:Y:S01]  /*12320*/  FFMA R23, R133.reuse, R132, R23 ;  /* 0x0000008485177223 */ /* 0x040fe20000000017 */
[C---:B------:R-:W-:Y:S01]  /*12330*/  FMUL R59, R130.reuse, R73 ;  /* 0x00000049823b7220 */ /* 0x040fe20000400000 */
[----:B------:R-:W-:Y:S01]  /*12340*/  FFMA R56, R133, R131, R56 ;  /* 0x0000008385387223 */ /* 0x000fe20000000038 */
[C---:B------:R-:W-:Y:S01]  /*12350*/  FMUL R60, R130.reuse, R74 ;  /* 0x0000004a823c7220 */ /* 0x040fe20000400000 */
[----:B------:R2:W-:Y:S01]  /*12360*/  @!P1 STS.128 [R188+0x7000], R4 ;  /* 0x00700004bc009388 */ /* 0x0005e20000000c00 */
[----:B------:R-:W-:Y:S01]  /*12370*/  F2FP.BF16.F32.PACK_AB R8, R19, R18 ;  /* 0x000000121308723e */ /* 0x000fe200000010ff */
[C---:B------:R-:W-:Y:S01]  /*12380*/  FFMA R57, R133.reuse, R134, R57 ;  /* 0x0000008685397223 */ /* 0x040fe20000000039 */
[C---:B------:R-:W-:Y:S01]  /*12390*/  FMUL R61, R130.reuse, R75 ;  /* 0x0000004b823d7220 */ /* 0x040fe20000400000 */
[C---:B------:R-:W-:Y:S01]  /*123a0*/  FFMA R58, R133.reuse, R135, R58 ;  /* 0x00000087853a7223 */ /* 0x040fe2000000003a */
[C---:B------:R-:W-:Y:S01]  /*123b0*/  FFMA R59, R133.reuse, R136, R59 ;  /* 0x00000088853b7223 */ /* 0x040fe2000000003b */
[C---:B------:R-:W-:Y:S01]  /*123c0*/  FFMA R60, R133.reuse, R137, R60 ;  /* 0x00000089853c7223 */ /* 0x040fe2000000003c */
[----:B------:R-:W-:Y:S01]  /*123d0*/  FFMA R61, R133, R138, R61 ;  /* 0x0000008a853d7223 */ /* 0x000fe2000000003d */
[----:B------:R-:W-:Y:S01]  /*123e0*/  F2FP.BF16.F32.PACK_AB R9, R21, R20 ;  /* 0x000000141509723e */ /* 0x000fe200000010ff */
[----:B------:R-:W-:Y:S01]  /*123f0*/  FFMA R62, R133, R139, R62 ;  /* 0x0000008b853e7223 */ /* 0x000fe2000000003e */
[----:B------:R-:W-:Y:S01]  /*12400*/  F2FP.BF16.F32.PACK_AB R10, R23, R22 ;  /* 0x00000016170a723e */ /* 0x000fe200000010ff */
[C---:B------:R-:W-:Y:S01]  /*12410*/  FMUL R66, R130.reuse, R80 ;  /* 0x0000005082427220 */ /* 0x040fe20000400000 */
[----:B------:R-:W-:Y:S01]  /*12420*/  F2FP.BF16.F32.PACK_AB R11, R57, R56 ;  /* 0x00000038390b723e */ /* 0x000fe200000010ff */
[----:B------:R-:W-:Y:S01]  /*12430*/  FFMA R63, R133, R140, R63 ;  /* 0x0000008c853f7223 */ /* 0x000fe2000000003f */
[C---:B------:R-:W-:Y:S01]  /*12440*/  FMUL R67, R130.reuse, R81 ;  /* 0x0000005182437220 */ /* 0x040fe20000400000 */
[----:B------:R-:W-:Y:S01]  /*12450*/  SHF.L.U32 R27, R145, 0x10, RZ ;  /* 0x00000010911b7819 */ /* 0x000fe200000006ff */
[----:B------:R-:W-:Y:S01]  /*12460*/  FFMA R64, R133, R141, R64 ;  /* 0x0000008d85407223 */ /* 0x000fe20000000040 */
[----:B------:R2:W-:Y:S01]  /*12470*/  @!P1 STS.128 [R198+0x7010], R8 ;  /* 0x00701008c6009388 */ /* 0x0005e20000000c00 */
[C---:B------:R-:W-:Y:S01]  /*12480*/  FMUL R68, R130.reuse, R82 ;  /* 0x0000005282447220 */ /* 0x040fe20000400000 */
[----:B------:R-:W-:Y:S01]  /*12490*/  LOP3.LUT R26, R145, 0xffff0000, RZ, 0xc0, !PT ;  /* 0xffff0000911a7812 */ /* 0x000fe200078ec0ff */
[C---:B------:R-:W-:Y:S01]  /*124a0*/  FFMA R65, R133.reuse, R142, R65 ;  /* 0x0000008e85417223 */ /* 0x040fe20000000041 */
[----:B------:R-:W-:Y:S01]  /*124b0*/  FMUL R69, R130, R83 ;  /* 0x0000005382457220 */ /* 0x000fe20000400000 */
[----:B------:R-:W-:Y:S01]  /*124c0*/  SHF.L.U32 R29, R146, 0x10, RZ ;  /* 0x00000010921d7819 */ /* 0x000fe200000006ff */
[C---:B------:R-:W-:Y:S01]  /*124d0*/  FFMA R66, R133.reuse, R25, R66 ;  /* 0x0000001985427223 */ /* 0x040fe20000000042 */
[----:B------:R-:W-:Y:S01]  /*124e0*/  FMUL R70, R130, R84 ;  /* 0x0000005482467220 */ /* 0x000fe20000400000 */
[----:B------:R-:W-:Y:S01]  /*124f0*/  LOP3.LUT R28, R146, 0xffff0000, RZ, 0xc0, !PT ;  /* 0xffff0000921c7812 */ /* 0x000fe200078ec0ff */
[----:B------:R-:W-:Y:S01]  /*12500*/  FFMA R67, R133, R24, R67 ;  /* 0x0000001885437223 */ /* 0x000fe20000000043 */
[C---:B------:R-:W-:Y:S01]  /*12510*/  FMUL R71, R130.reuse, R85 ;  /* 0x0000005582477220 */ /* 0x040fe20000400000 */
[----:B------:R-:W-:Y:S01]  /*12520*/  SHF.L.U32 R31, R147, 0x10, RZ ;  /* 0x00000010931f7819 */ /* 0x000fe200000006ff */
[----:B------:R-:W-:Y:S01]  /*12530*/  FFMA R68, R133, R27, R68 ;  /* 0x0000001b85447223 */ /* 0x000fe20000000044 */
[C---:B------:R-:W-:Y:S01]  /*12540*/  FMUL R72, R130.reuse, R86 ;  /* 0x0000005682487220 */ /* 0x040fe20000400000 */
[----:B------:R-:W-:Y:S01]  /*12550*/  LOP3.LUT R30, R147, 0xffff0000, RZ, 0xc0, !PT ;  /* 0xffff0000931e7812 */ /* 0x000fe200078ec0ff */
[----:B------:R-:W-:Y:S01]  /*12560*/  FFMA R69, R133, R26, R69 ;  /* 0x0000001a85457223 */ /* 0x000fe20000000045 */
        /* <DEDUP_REMOVED lines=13> */
[----:B------:R-:W-:Y:S02]  /*12640*/  F2FP.BF16.F32.PACK_AB R19, R73, R72 ;  /* 0x000000484913723e */ /* 0x000fe400000010ff */
[----:B------:R-:W-:Y:S03]  /*12650*/  ISETP.NE.AND P0, PT, R189, RZ, PT ;  /* 0x000000ffbd00720c */ /* 0x000fe60003f05270 */
[----:B------:R2:W-:Y:S01]  /*12660*/  @!P1 STS.128 [R195+0x7010], R16 ;  /* 0x00701010c3009388 */ /* 0x0005e20000000c00 */
[----:B------:R-:W-:Y:S01]  /*12670*/  @!PT LDS RZ, [RZ] ;  /* 0x00000000fffff984 */ /* 0x000fe20000000800 */
[----:B------:R-:W-:Y:S01]  /*12680*/  @!PT LDS RZ, [RZ] ;  /* 0x00000000fffff984 */ /* 0x000fe20000000800 */
[----:B------:R-:W-:Y:S01]  /*12690*/  @!PT LDS RZ, [RZ] ;  /* 0x00000000fffff984 */ /* 0x000fe20000000800 */
[----:B------:R-:W-:Y:S01]  /*126a0*/  @!PT LDS RZ, [RZ] ;  /* 0x00000000fffff984 */ /* 0x000fe20000000800 */
[----:B------:R1:W-:Y:S07]  /*126b0*/  MEMBAR.ALL.CTA ;  /* 0x0000000000007992 */ /* 0x0003ee0000008000 */
[----:B-1----:R-:W1:Y:S01]  /*126c0*/  FENCE.VIEW.ASYNC.S ;  /* 0x00000000000073c6 */ /* 0x002e620000000000 */
[----:B------:R-:W-:Y:S05]  /*126d0*/  WARPSYNC.ALL ;  /* 0x0000000000007948 */ /* 0x000fea0003800000 */
[----:B------:R-:W-:Y:S01]  /*126e0*/  BSSY.RECONVERGENT B0, `(.L_x_185) ;  /* 0x0000011000007945 */ /* 0x000fe20003800200 */
        /* <DEDUP_REMOVED lines=16> */
.L_x_186:
[----:B------:R-:W-:Y:S05]  /*127f0*/  BSYNC.RECONVERGENT B0 ;  /* 0x0000000000007941 */ /* 0x000fea0003800200 */
.L_x_185:
[----:B------:R-:W-:Y:S01]  /*12800*/  BAR.SYNC.DEFER_BLOCKING 0x1, 0x80 ;  /* 0x0042000000007b1d */ /* 0x000fe20000010000 */
[----:B------:R-:W-:Y:S09]  /*12810*/  UISETP.NE.AND UP0, UPT, UR53, -0x8, UPT ;  /* 0xfffffff83500788c */ /* 0x000ff2000bf05270 */
[----:B------:R-:W-:Y:S05]  /*12820*/  BRA.U !UP0, `(.L_x_187) ;  /* 0x0000000108247547 */ /* 0x000fea000b800000 */
[----:B------:R-:W-:Y:S01]  /*12830*/  ISETP.NE.AND P0, PT, R194, RZ, PT ;  /* 0x000000ffc200720c */ /* 0x000fe20003f05270 */
[----:B------:R-:W-:Y:S01]  /*12840*/  IMAD.U32 R0, RZ, RZ, UR47 ;  /* 0x0000002fff007e24 */ /* 0x000fe2000f8e00ff */
[----:B------:R-:W-:Y:S04]  /*12850*/  UIADD3 UR4, UPT, UPT, UR47, 0x1, URZ ;  /* 0x000000012f047890 */ /* 0x000fe8000fffe0ff */
[----:B------:R-:W-:Y:S04]  /*12860*/  UISETP.NE.AND UP0, UPT, UR4, 0x4, UPT ;  /* 0x000000040400788c */ /* 0x000fe8000bf05270 */
[----:B------:R-:W-:Y:S03]  /*12870*/  USEL UR47, UR4, URZ, UP0 ;  /* 0x000000ff042f7287 */ /* 0x000fe60008000000 */
[----:B------:R-:W-:Y:S05]  /*12880*/  @P0 LEA R0, R0, UR45, 0x3 ;  /* 0x0000002d00000c11 */ /* 0x000fea000f8e18ff */
[----:B------:R-:W-:Y:S05]  /*12890*/  @P0 VIADD R3, R0, 0x50 ;  /* 0x0000005000030836 */ /* 0x000fea0000000000 */
[----:B------:R-:W-:Y:S04]  /*128a0*/  @P0 PRMT R3, R200, 0x654, R3 ;  /* 0x00000654c8030816 */ /* 0x000fe80000000003 */
[----:B------:R1:W-:Y:S03]  /*128b0*/  @P0 SYNCS.ARRIVE.TRANS64.RED.A1T0 RZ, [R3+URZ], RZ ;  /* 0x000000ff03ff09a7 */ /* 0x0003e600081004ff */
.L_x_187:
[----:B------:R-:W-:Y:S01]  /*128c0*/  R2UR UR6, R193 ;  /* 0x00000000c10672ca */ /* 0x000fe200000e0000 */
[----:B------:R-:W-:Y:S01]  /*128d0*/  UIADD3 UR53, UPT, UPT, UR53, 0x8, URZ ;  /* 0x0000000835357890 */ /* 0x000fe2000fffe0ff */
[----:B------:R-:W-:Y:S01]  /*128e0*/  R2UR UR5, R178 ;  /* 0x00000000b20572ca */ /* 0x000fe200000e0000 */
[----:B------:R-:W-:Y:S01]  /*128f0*/  ULOP3.LUT UR43, UR43, 0x1, URZ, 0x3c, !UPT ;  /* 0x000000012b2b7892 */ /* 0x000fe2000f8e3cff */
[----:B------:R-:W-:Y:S02]  /*12900*/  R2UR UR4, R179 ;  /* 0x00000000b30472ca */ /* 0x000fe400000e0000 */
[----:B------:R-:W-:Y:S02]  /*12910*/  R2UR UR44, R192 ;  /* 0x00000000c02c72ca */ /* 0x000fe400000e0000 */
[C---:B------:R-:W-:Y:S04]  /*12920*/  ISETP.NE.AND P0, PT, R183.reuse, 0x2, PT ;  /* 0x00000002b700780c */ /* 0x040fe80003f05270 */
[----:B-1----:R-:W-:Y:S01]  /*12930*/  SEL R3, RZ, 0x1, P0 ;  /* 0x00000001ff037807 */ /* 0x002fe20000000000 */
[----:B------:R-:W-:Y:S01]  /*12940*/  UISETP.NE.AND UP0, UPT, UR6, URZ, UPT ;  /* 0x000000ff0600728c */ /* 0x000fe2000bf05270 */
[----:B------:R-:W-:Y:S01]  /*12950*/  SEL R183, R183, RZ, P0 ;  /* 0x000000ffb7b77207 */ /* 0x000fe20000000000 */
[----:B------:R-:W-:Y:S01]  /*12960*/  UIADD3 UR20, UPT, UPT, UR36, UR5, URZ ;  /* 0x0000000524147290 */ /* 0x000fe2000fffe0ff */
[----:B------:R-:W-:Y:S01]  /*12970*/  LOP3.LUT R186, R186, R3, RZ, 0x3c, !PT ;  /* 0x00000003baba7212 */ /* 0x000fe200078e3cff */
[----:B------:R-:W-:Y:S05]  /*12980*/  UIADD3 UR19, UPT, UPT, UR37, UR4, URZ ;  /* 0x0000000425137290 */ /* 0x000fea000fffe0ff */
[----:B------:R-:W-:Y:S07]  /*12990*/  BRA.U UP0, `(.L_x_188) ;  /* 0xffffff3d00007547 */ /* 0x000fee000b83ffff */
[----:B------:R-:W-:Y:S01]  /*129a0*/  R2UR UR4, R180 ;  /* 0x00000000b40472ca */ /* 0x000fe200000e0000 */
[----:B------:R-:W-:-:S12]  /*129b0*/  SYNCS.ARRIVE.TRANS64.A1T0 RZ, [UR45+0xd0], RZ ;  /* 0x0000d0ffffff79a7 */ /* 0x000fd8000810002d */
[----:B------:R-:W-:-:S09]  /*129c0*/  UISETP.NE.AND UP0, UPT, UR4, URZ, UPT ;  /* 0x000000ff0400728c */ /* 0x000fd2000bf05270 */
[----:B------:R-:W-:Y:S05]  /*129d0*/  BRA.U !UP0, `(.L_x_189) ;  /* 0x0000000108487547 */ /* 0x000fea000b800000 */
[----:B------:R-:W1:Y:S02]  /*129e0*/  LDCU.64 UR4, c[0x0][0xc90] ;  /* 0x00019200ff0477ac */ /* 0x000e640008000a00 */
[----:B-1----:R-:W-:-:S04]  /*129f0*/  UISETP.NE.U32.AND UP0, UPT, UR4, URZ, UPT ;  /* 0x000000ff0400728c */ /* 0x002fc8000bf05070 */
[----:B------:R-:W-:-:S09]  /*12a00*/  UISETP.NE.AND.EX UP0, UPT, UR5, URZ, UPT, UP0 ;  /* 0x000000ff0500728c */ /* 0x000fd2000bf05300 */
[----:B------:R-:W-:Y:S05]  /*12a10*/  BRA.U UP0, `(.L_x_190) ;  /* 0x00000001000c7547 */ /* 0x000fea000b800000 */
[----:B------:R-:W-:-:S13]  /*12a20*/  FSETP.NEU.AND P0, PT, R133, RZ, PT ;  /* 0x000000ff8500720b */ /* 0x000fda0003f0d000 */
[----:B------:R-:W-:Y:S05]  /*12a30*/  @!P0 EXIT ;  /* 0x000000000000894d */ /* 0x000fea0003800000 */
[----:B------:R-:W-:Y:S05]  /*12a40*/  BRA `(.L_x_189) ;  /* 0x00000000002c7947 */ /* 0x000fea0003800000 */
.L_x_190:
[----:B------:R-:W-:Y:S01]  /*12a50*/  ISETP.NE.AND P0, PT, R182, RZ, PT ;  /* 0x000000ffb600720c */ /* 0x000fe20003f05270 */
[----:B------:R-:W-:-:S12]  /*12a60*/  BSSY.RECONVERGENT B0, `(.L_x_189) ;  /* 0x0000009000007945 */ /* 0x000fd80003800200 */
[----:B------:R-:W-:Y:S05]  /*12a70*/  @P0 BRA `(.L_x_191) ;  /* 0x0000000000140947 */ /* 0x000fea0003800000 */
[----:B------:R-:W1:Y:S02]  /*12a80*/  LDCU.64 UR4, c[0x0][0xc88] ;  /* 0x00019100ff0477ac */ /* 0x000e640008000a00 */
[----:B-1----:R-:W-:-:S04]  /*12a90*/  ISETP.NE.U32.AND P0, PT, RZ, UR4, PT ;  /* 0x00000004ff007c0c */ /* 0x002fc8000bf05070 */
[----:B------:R-:W-:-:S13]  /*12aa0*/  ISETP.NE.AND.EX P0, PT, RZ, UR5, PT, P0 ;  /* 0x00000005ff007c0c */ /* 0x000fda000bf05300 */
[----:B------:R-:W-:Y:S05]  /*12ab0*/  @!P0 EXIT ;  /* 0x000000000000894d */ /* 0x000fea0003800000 */
[----:B------:R-:W-:Y:S05]  /*12ac0*/  BRA `(.L_x_192) ;  /* 0x0000000000087947 */ /* 0x000fea0003800000 */
.L_x_191:
[----:B------:R-:W-:-:S13]  /*12ad0*/  FSETP.NEU.AND P0, PT, R133, RZ, PT ;  /* 0x000000ff8500720b */ /* 0x000fda0003f0d000 */
[----:B------:R-:W-:Y:S05]  /*12ae0*/  @!P0 EXIT ;  /* 0x000000000000894d */ /* 0x000fea0003800000 */
.L_x_192:
[----:B------:R-:W-:Y:S05]  /*12af0*/  BSYNC.RECONVERGENT B0 ;  /* 0x0000000000007941 */ /* 0x000fea0003800200 */
.L_x_189:
[----:B------:R-:W1:Y:S01]  /*12b00*/  S2UR UR5, SR_CgaCtaId ;  /* 0x00000000000579c3 */ /* 0x000e620000008800 */
[----:B------:R-:W-:Y:S01]  /*12b10*/  ULEA UR4, UR47, UR45, 0x3 ;  /* 0x0000002d2f047291 */ /* 0x000fe2000f8e18ff */
[----:B------:R-:W-:-:S04]  /*12b20*/  DEPBAR.LE SB0, 0x0 ;  /* 0x000080000000791a */ /* 0x000fc80000000000 */
[----:B------:R-:W-:-:S04]  /*12b30*/  UIADD3 UR4, UPT, UPT, UR4, 0x50, URZ ;  /* 0x0000005004047890 */ /* 0x000fc8000fffe0ff */
[----:B-1----:R-:W-:-:S09]  /*12b40*/  UPRMT UR4, UR5, 0x654, UR4 ;  /* 0x0000065405047896 */ /* 0x002fd20008000004 */
[----:B------:R-:W-:Y:S01]  /*12b50*/  SYNCS.ARRIVE.TRANS64.RED.A1T0 RZ, [UR4], RZ ;  /* 0x000000ffffff79a7 */ /* 0x000fe20008100404 */
[----:B------:R-:W-:Y:S05]  /*12b60*/  EXIT ;  /* 0x000000000000794d */ /* 0x000fea0003800000 */
.L_x_24:
[----:B-1----:R1:W2:Y:S02]  /*12b70*/  SYNCS.PHASECHK.TRANS64.TRYWAIT P0, [R0+URZ+0xc0], R3 ;  /* 0x0000c003000075a7 */ /* 0x0022a400080011ff */
[----:B--2---:R-:W-:Y:S05]  /*12b80*/  @!P0 NANOSLEEP.SYNCS 0x989680 ;  /* 0x009896800000895d */ /* 0x004fea0003900000 */
[----:B------:R-:W2:Y:S02]  /*12b90*/  @!P0 SYNCS.PHASECHK.TRANS64 P0, [R0+URZ+0xc0], R3 ;  /* 0x0000c003000085a7 */ /* 0x000ea400080010ff */
[----:B--2---:R-:W-:Y:S05]  /*12ba0*/  @!P0 BRA `(.L_x_24) ;  /* 0xfffffffc00f08947 */ /* 0x004fea000383ffff */
[----:B------:R-:W-:Y:S05]  /*12bb0*/  BRA `(.L_x_193) ;  /* 0xfffffeec00ec7947 */ /* 0x000fea000383ffff */
.L_x_27:
[----:B-1----:R-:W-:-:S07]  /*12bc0*/  MOV R0, UR41 ;  /* 0x0000002900007c02 */ /* 0x002fce0008000f00 */
.L_x_194:
[----:B-1----:R1:W2:Y:S02]  /*12bd0*/  SYNCS.PHASECHK.TRANS64.TRYWAIT P0, [R0+URZ+0x18], R3 ;  /* 0x00001803000075a7 */ /* 0x0022a400080011ff */
[----:B--2---:R-:W-:Y:S05]  /*12be0*/  @!P0 NANOSLEEP.SYNCS 0x989680 ;  /* 0x009896800000895d */ /* 0x004fea0003900000 */
[----:B------:R-:W2:Y:S02]  /*12bf0*/  @!P0 SYNCS.PHASECHK.TRANS64 P0, [R0+URZ+0x18], R3 ;  /* 0x00001803000085a7 */ /* 0x000ea400080010ff */
[----:B--2---:R-:W-:Y:S05]  /*12c00*/  @!P0 BRA `(.L_x_194) ;  /* 0xfffffffc00f08947 */ /* 0x004fea000383ffff */
[----:B------:R-:W-:Y:S05]  /*12c10*/  BRA `(.L_x_26) ;  /* 0xfffffef000347947 */ /* 0x000fea000383ffff */
.L_x_36:
[----:B-1----:R-:W-:-:S07]  /*12c20*/  MOV R0, UR41 ;  /* 0x0000002900007c02 */ /* 0x002fce0008000f00 */
.L_x_195:
[----:B-1----:R1:W2:Y:S02]  /*12c30*/  SYNCS.PHASECHK.TRANS64.TRYWAIT P0, [R0+URZ+0x18], R3 ;  /* 0x00001803000075a7 */ /* 0x0022a400080011ff */
[----:B--2---:R-:W-:Y:S05]  /*12c40*/  @!P0 NANOSLEEP.SYNCS 0x989680 ;  /* 0x009896800000895d */ /* 0x004fea0003900000 */
[----:B------:R-:W2:Y:S02]  /*12c50*/  @!P0 SYNCS.PHASECHK.TRANS64 P0, [R0+URZ+0x18], R3 ;  /* 0x00001803000085a7 */ /* 0x000ea400080010ff */
[----:B--2---:R-:W-:Y:S05]  /*12c60*/  @!P0 BRA `(.L_x_195) ;  /* 0xfffffffc00f08947 */ /* 0x004fea000383ffff */
[----:B------:R-:W-:Y:S05]  /*12c70*/  BRA `(.L_x_35) ;  /* 0xfffffef400487947 */ /* 0x000fea000383ffff */
.L_x_43:
[----:B-1----:R1:W4:Y:S02]  /*12c80*/  SYNCS.PHASECHK.TRANS64.TRYWAIT P0, [R3+URZ+0x80], R0 ;  /* 0x00008000030075a7 */ /* 0x00232400080011ff */
[----:B----4-:R-:W-:Y:S05]  /*12c90*/  @!P0 NANOSLEEP.SYNCS 0x989680 ;  /* 0x009896800000895d */ /* 0x010fea0003900000 */
[----:B------:R-:W4:Y:S02]  /*12ca0*/  @!P0 SYNCS.PHASECHK.TRANS64 P0, [R3+URZ+0x80], R0 ;  /* 0x00008000030085a7 */ /* 0x000f2400080010ff */
[----:B----4-:R-:W-:Y:S05]  /*12cb0*/  @!P0 BRA `(.L_x_43) ;  /* 0xfffffffc00f08947 */ /* 0x010fea000383ffff */
[----:B------:R-:W-:Y:S05]  /*12cc0*/  BRA `(.L_x_196) ;  /* 0xfffffef800347947 */ /* 0x000fea000383ffff */
.L_x_47:
[----:B-1----:R-:W-:-:S07]  /*12cd0*/  MOV R0, UR4 ;  /* 0x0000000400007c02 */ /* 0x002fce0008000f00 */
.L_x_197:
[----:B-1----:R1:W2:Y:S02]  /*12ce0*/  SYNCS.PHASECHK.TRANS64.TRYWAIT P0, [R0+URZ], R3 ;  /* 0x00000003000075a7 */ /* 0x0022a400080011ff */
[----:B--2---:R-:W-:Y:S05]  /*12cf0*/  @!P0 NANOSLEEP.SYNCS 0x989680 ;  /* 0x009896800000895d */ /* 0x004fea0003900000 */
[----:B------:R-:W2:Y:S02]  /*12d00*/  @!P0 SYNCS.PHASECHK.TRANS64 P0, [R0+URZ], R3 ;  /* 0x00000003000085a7 */ /* 0x000ea400080010ff */
[----:B--2---:R-:W-:Y:S05]  /*12d10*/  @!P0 BRA `(.L_x_197) ;  /* 0xfffffffc00f08947 */ /* 0x004fea000383ffff */
[----:B------:R-:W-:Y:S05]  /*12d20*/  BRA `(.L_x_198) ;  /* 0xfffffefc00e07947 */ /* 0x000fea000383ffff */
.L_x_48:
[----:B------:R-:W-:-:S07]  /*12d30*/  MOV R0, UR5 ;  /* 0x0000000500007c02 */ /* 0x000fce0008000f00 */
.L_x_199:
[----:B-1----:R1:W2:Y:S02]  /*12d40*/  SYNCS.PHASECHK.TRANS64.TRYWAIT P0, [R0+URZ], R3 ;  /* 0x00000003000075a7 */ /* 0x0022a400080011ff */
[----:B--2---:R-:W-:Y:S05]  /*12d50*/  @!P0 NANOSLEEP.SYNCS 0x989680 ;  /* 0x009896800000895d */ /* 0x004fea0003900000 */
[----:B------:R-:W2:Y:S02]  /*12d60*/  @!P0 SYNCS.PHASECHK.TRANS64 P0, [R0+URZ], R3 ;  /* 0x00000003000085a7 */ /* 0x000ea400080010ff */
[----:B--2---:R-:W-:Y:S05]  /*12d70*/  @!P0 BRA `(.L_x_199) ;  /* 0xfffffffc00f08947 */ /* 0x004fea000383ffff */
[----:B------:R-:W-:Y:S05]  /*12d80*/  BRA `(.L_x_200) ;  /* 0xfffffefc00ec7947 */ /* 0x000fea000383ffff */
.L_x_51:
[----:B--2---:R2:W3:Y:S02]  /*12d90*/  SYNCS.PHASECHK.TRANS64.TRYWAIT P0, [R2+URZ+0xb0], R5 ;  /* 0x0000b005020075a7 */ /* 0x0044e400080011ff */
[----:B---3--:R-:W-:Y:S05]  /*12da0*/  @!P0 NANOSLEEP.SYNCS 0x989680 ;  /* 0x009896800000895d */ /* 0x008fea0003900000 */
[----:B------:R-:W3:Y:S02]  /*12db0*/  @!P0 SYNCS.PHASECHK.TRANS64 P0, [R2+URZ+0xb0], R5 ;  /* 0x0000b005020085a7 */ /* 0x000ee400080010ff */
[----:B---3--:R-:W-:Y:S05]  /*12dc0*/  @!P0 BRA `(.L_x_51) ;  /* 0xfffffffc00f08947 */ /* 0x008fea000383ffff */
[----:B------:R-:W-:Y:S05]  /*12dd0*/  BRA `(.L_x_201) ;  /* 0xffffff0000507947 */ /* 0x000fea000383ffff */
.L_x_52:
[----:B------:R-:W-:-:S07]  /*12de0*/  MOV R2, UR4 ;  /* 0x0000000400027c02 */ /* 0x000fce0008000f00 */
.L_x_202:
[----:B--2---:R2:W3:Y:S02]  /*12df0*/  SYNCS.PHASECHK.TRANS64.TRYWAIT P0, [R2+URZ+0x90], R5 ;  /* 0x00009005020075a7 */ /* 0x0044e400080011ff */
[----:B---3--:R-:W-:Y:S05]  /*12e00*/  @!P0 NANOSLEEP.SYNCS 0x989680 ;  /* 0x009896800000895d */ /* 0x008fea0003900000 */
[----:B------:R-:W3:Y:S02]  /*12e10*/  @!P0 SYNCS.PHASECHK.TRANS64 P0, [R2+URZ+0x90], R5 ;  /* 0x00009005020085a7 */ /* 0x000ee400080010ff */
[----:B---3--:R-:W-:Y:S05]  /*12e20*/  @!P0 BRA `(.L_x_202) ;  /* 0xfffffffc00f08947 */ /* 0x008fea000383ffff */
[----:B------:R-:W-:Y:S05]  /*12e30*/  BRA `(.L_x_203) ;  /* 0xffffff0000607947 */ /* 0x000fea000383ffff */
.L_x_53:
[----:B--2---:R2:W3:Y:S02]  /*12e40*/  SYNCS.PHASECHK.TRANS64.TRYWAIT P1, [R2+URZ+0x80], R5 ;  /* 0x00008005020075a7 */ /* 0x0044e400080211ff */
[----:B---3--:R-:W-:Y:S05]  /*12e50*/  @!P1 NANOSLEEP.SYNCS 0x989680 ;  /* 0x009896800000995d */ /* 0x008fea0003900000 */
[----:B------:R-:W3:Y:S02]  /*12e60*/  @!P1 SYNCS.PHASECHK.TRANS64 P1, [R2+URZ+0x80], R5 ;  /* 0x00008005020095a7 */ /* 0x000ee400080210ff */
[----:B---3--:R-:W-:Y:S05]  /*12e70*/  @!P1 BRA `(.L_x_53) ;  /* 0xfffffffc00f09947 */ /* 0x008fea000383ffff */
[----:B------:R-:W-:Y:S05]  /*12e80*/  BRA `(.L_x_204) ;  /* 0xffffff0000907947 */ /* 0x000fea000383ffff */
.L_x_56:
[----:B------:R-:W-:-:S07]  /*12e90*/  MOV R0, UR4 ;  /* 0x0000000400007c02 */ /* 0x000fce0008000f00 */
.L_x_205:
[----:B--2---:R2:W3:Y:S02]  /*12ea0*/  SYNCS.PHASECHK.TRANS64.TRYWAIT P0, [R0+URZ+0x90], R3 ;  /* 0x00009003000075a7 */ /* 0x0044e400080011ff */
[----:B---3--:R-:W-:Y:S05]  /*12eb0*/  @!P0 NANOSLEEP.SYNCS 0x989680 ;  /* 0x009896800000895d */ /* 0x008fea0003900000 */
[----:B------:R-:W3:Y:S02]  /*12ec0*/  @!P0 SYNCS.PHASECHK.TRANS64 P0, [R0+URZ+0x90], R3 ;  /* 0x00009003000085a7 */ /* 0x000ee400080010ff */
[----:B---3--:R-:W-:Y:S05]  /*12ed0*/  @!P0 BRA `(.L_x_205) ;  /* 0xfffffffc00f08947 */ /* 0x008fea000383ffff */
[----:B------:R-:W-:Y:S05]  /*12ee0*/  BRA `(.L_x_55) ;  /* 0xffffff0000e47947 */ /* 0x000fea000383ffff */
.L_x_63:
[----:B-1----:R1:W2:Y:S02]  /*12ef0*/  SYNCS.PHASECHK.TRANS64.TRYWAIT P0, [R0+URZ+0x80], R5 ;  /* 0x00008005000075a7 */ /* 0x0022a400080011ff */
[----:B--2---:R-:W-:Y:S05]  /*12f00*/  @!P0 NANOSLEEP.SYNCS 0x989680 ;  /* 0x009896800000895d */ /* 0x004fea0003900000 */
[----:B------:R-:W2:Y:S02]  /*12f10*/  @!P0 SYNCS.PHASECHK.TRANS64 P0, [R0+URZ+0x80], R5 ;  /* 0x00008005000085a7 */ /* 0x000ea400080010ff */
[----:B--2---:R-:W-:Y:S05]  /*12f20*/  @!P0 BRA `(.L_x_63) ;  /* 0xfffffffc00f08947 */ /* 0x004fea000383ffff */
[----:B------:R-:W-:Y:S05]  /*12f30*/  BRA `(.L_x_206) ;  /* 0xffffff0c000c7947 */ /* 0x000fea000383ffff */
.L_x_66:
[----:B------:R-:W-:-:S07]  /*12f40*/  MOV R0, UR7 ;  /* 0x0000000700007c02 */ /* 0x000fce0008000f00 */
.L_x_207:
[----:B-1----:R1:W2:Y:S02]  /*12f50*/  SYNCS.PHASECHK.TRANS64.TRYWAIT P0, [R0+URZ], R5 ;  /* 0x00000005000075a7 */ /* 0x0022a400080011ff */
[----:B--2---:R-:W-:Y:S05]  /*12f60*/  @!P0 NANOSLEEP.SYNCS 0x989680 ;  /* 0x009896800000895d */ /* 0x004fea0003900000 */
[----:B------:R-:W2:Y:S02]  /*12f70*/  @!P0 SYNCS.PHASECHK.TRANS64 P0, [R0+URZ], R5 ;  /* 0x00000005000085a7 */ /* 0x000ea400080010ff */
[----:B--2---:R-:W-:Y:S05]  /*12f80*/  @!P0 BRA `(.L_x_207) ;  /* 0xfffffffc00f08947 */ /* 0x004fea000383ffff */
[----:B------:R-:W-:Y:S05]  /*12f90*/  BRA `(.L_x_65) ;  /* 0xffffff0c00547947 */ /* 0x000fea000383ffff */
.L_x_67:
[----:B------:R-:W-:-:S07]  /*12fa0*/  MOV R0, UR34 ;  /* 0x0000002200007c02 */ /* 0x000fce0008000f00 */
.L_x_208:
[----:B-1----:R1:W2:Y:S02]  /*12fb0*/  SYNCS.PHASECHK.TRANS64.TRYWAIT P0, [R0+URZ+0xa8], R5 ;  /* 0x0000a805000075a7 */ /* 0x0022a400080011ff */
[----:B--2---:R-:W-:Y:S05]  /*12fc0*/  @!P0 NANOSLEEP.SYNCS 0x989680 ;  /* 0x009896800000895d */ /* 0x004fea0003900000 */
[----:B------:R-:W2:Y:S02]  /*12fd0*/  @!P0 SYNCS.PHASECHK.TRANS64 P0, [R0+URZ+0xa8], R5 ;  /* 0x0000a805000085a7 */ /* 0x000ea400080010ff */
[----:B--2---:R-:W-:Y:S05]  /*12fe0*/  @!P0 BRA `(.L_x_208) ;  /* 0xfffffffc00f08947 */ /* 0x004fea000383ffff */
[----:B------:R-:W-:Y:S05]  /*12ff0*/  BRA `(.L_x_209) ;  /* 0xffffff0c00a07947 */ /* 0x000fea000383ffff */
.L_x_70:
[----:B------:R-:W-:Y:S07]  /*13000*/  MOV R0, UR7 ;  /* 0x0000000700007c02 */ /* 0x000fee0008000f00 */
.L_x_210:
[----:B-1----:R1:W2:Y:S02]  /*13010*/  SYNCS.PHASECHK.TRANS64.TRYWAIT P0, [R0+URZ], R5 ;  /* 0x00000005000075a7 */ /* 0x0022a400080011ff */
[----:B--2---:R-:W-:Y:S05]  /*13020*/  @!P0 NANOSLEEP.SYNCS 0x989680 ;  /* 0x009896800000895d */ /* 0x004fea0003900000 */
[----:B------:R-:W2:Y:S02]  /*13030*/  @!P0 SYNCS.PHASECHK.TRANS64 P0, [R0+URZ], R5 ;  /* 0x00000005000085a7 */ /* 0x000ea400080010ff */
[----:B--2---:R-:W-:Y:S05]  /*13040*/  @!P0 BRA `(.L_x_210) ;  /* 0xfffffffc00f08947 */ /* 0x004fea000383ffff */
[----:B------:R-:W-:Y:S05]  /*13050*/  BRA `(.L_x_69) ;  /* 0xffffff1000207947 */ /* 0x000fea000383ffff */
.L_x_73:
[----:B------:R-:W-:-:S07]  /*13060*/  MOV R0, UR34 ;  /* 0x0000002200007c02 */ /* 0x000fce0008000f00 */
.L_x_211:
[----:B---3--:R3:W4:Y:S02]  /*13070*/  SYNCS.PHASECHK.TRANS64.TRYWAIT P0, [R0+URZ+0xd0], R3 ;  /* 0x0000d003000075a7 */ /* 0x00872400080011ff */
[----:B----4-:R-:W-:Y:S05]  /*13080*/  @!P0 NANOSLEEP.SYNCS 0x989680 ;  /* 0x009896800000895d */ /* 0x010fea0003900000 */
[----:B------:R-:W4:Y:S02]  /*13090*/  @!P0 SYNCS.PHASECHK.TRANS64 P0, [R0+URZ+0xd0], R3 ;  /* 0x0000d003000085a7 */ /* 0x000f2400080010ff */
[----:B----4-:R-:W-:Y:S05]  /*130a0*/  @!P0 BRA `(.L_x_211) ;  /* 0xfffffffc00f08947 */ /* 0x010fea000383ffff */
[----:B------:R-:W-:Y:S05]  /*130b0*/  BRA `(.L_x_212) ;  /* 0xffffff1400247947 */ /* 0x000fea000383ffff */
.L_x_78:
[----:B-1----:R1:W2:Y:S02]  /*130c0*/  SYNCS.PHASECHK.TRANS64.TRYWAIT P0, [R12+URZ+0x80], R9 ;  /* 0x000080090c0075a7 */ /* 0x0022a400080011ff */
[----:B--2---:R-:W-:Y:S05]  /*130d0*/  @!P0 NANOSLEEP.SYNCS 0x989680 ;  /* 0x009896800000895d */ /* 0x004fea0003900000 */
[----:B------:R-:W2:Y:S02]  /*130e0*/  @!P0 SYNCS.PHASECHK.TRANS64 P0, [R12+URZ+0x80], R9 ;  /* 0x000080090c0085a7 */ /* 0x000ea400080010ff */
[----:B--2---:R-:W-:Y:S05]  /*130f0*/  @!P0 BRA `(.L_x_78) ;  /* 0xfffffffc00f08947 */ /* 0x004fea000383ffff */
[----:B------:R-:W-:Y:S05]  /*13100*/  BRA `(.L_x_213) ;  /* 0xffffff1800547947 */ /* 0x000fea000383ffff */
.L_x_81:
[----:B------:R-:W-:Y:S07]  /*13110*/  MOV R0, UR21 ;  /* 0x0000001500007c02 */ /* 0x000fee0008000f00 */
.L_x_214:
[----:B-1----:R1:W2:Y:S02]  /*13120*/  SYNCS.PHASECHK.TRANS64.TRYWAIT P2, [R0+URZ+0x78], R9 ;  /* 0x00007809000075a7 */ /* 0x0022a400080411ff */
[----:B--2---:R-:W-:Y:S05]  /*13130*/  @!P2 NANOSLEEP.SYNCS 0x989680 ;  /* 0x009896800000a95d */ /* 0x004fea0003900000 */
[----:B------:R-:W2:Y:S02]  /*13140*/  @!P2 SYNCS.PHASECHK.TRANS64 P2, [R0+URZ+0x78], R9 ;  /* 0x000078090000a5a7 */ /* 0x000ea400080410ff */
[----:B--2---:R-:W-:Y:S05]  /*13150*/  @!P2 BRA `(.L_x_214) ;  /* 0xfffffffc00f0a947 */ /* 0x004fea000383ffff */
[----:B------:R-:W-:Y:S05]  /*13160*/  BRA `(.L_x_80) ;  /* 0xffffff1c00bc7947 */ /* 0x000fea000383ffff */
.L_x_84:
[----:B------:R-:W-:Y:S07]  /*13170*/  MOV R9, UR21 ;  /* 0x0000001500097c02 */ /* 0x000fee0008000f00 */
.L_x_215:
[----:B-1----:R1:W2:Y:S02]  /*13180*/  SYNCS.PHASECHK.TRANS64.TRYWAIT P0, [R9+URZ+0x50], R10 ;  /* 0x0000500a090075a7 */ /* 0x0022a400080011ff */
[----:B--2---:R-:W-:Y:S05]  /*13190*/  @!P0 NANOSLEEP.SYNCS 0x989680 ;  /* 0x009896800000895d */ /* 0x004fea0003900000 */
[----:B------:R-:W2:Y:S02]  /*131a0*/  @!P0 SYNCS.PHASECHK.TRANS64 P0, [R9+URZ+0x50], R10 ;  /* 0x0000500a090085a7 */ /* 0x000ea400080010ff */
[----:B--2---:R-:W-:Y:S05]  /*131b0*/  @!P0 BRA `(.L_x_215) ;  /* 0xfffffffc00f08947 */ /* 0x004fea000383ffff */
[----:B------:R-:W-:Y:S05]  /*131c0*/  BRA `(.L_x_216) ;  /* 0xffffff2000247947 */ /* 0x000fea000383ffff */
.L_x_85:
[----:B------:R-:W-:Y:S07]  /*131d0*/  MOV R9, UR21 ;  /* 0x0000001500097c02 */ /* 0x000fee0008000f00 */
.L_x_217:
[----:B-1----:R1:W2:Y:S02]  /*131e0*/  SYNCS.PHASECHK.TRANS64.TRYWAIT P0, [R9+URZ+0x58], R10 ;  /* 0x0000580a090075a7 */ /* 0x0022a400080011ff */
[----:B--2---:R-:W-:Y:S05]  /*131f0*/  @!P0 NANOSLEEP.SYNCS 0x989680 ;  /* 0x009896800000895d */ /* 0x004fea0003900000 */
[----:B------:R-:W2:Y:S02]  /*13200*/  @!P0 SYNCS.PHASECHK.TRANS64 P0, [R9+URZ+0x58], R10 ;  /* 0x0000580a090085a7 */ /* 0x000ea400080010ff */
[----:B--2---:R-:W-:Y:S05]  /*13210*/  @!P0 BRA `(.L_x_217) ;  /* 0xfffffffc00f08947 */ /* 0x004fea000383ffff */
[----:B------:R-:W-:Y:S05]  /*13220*/  BRA `(.L_x_218) ;  /* 0xffffff20007c7947 */ /* 0x000fea000383ffff */
.L_x_86:
[----:B------:R-:W-:Y:S07]  /*13230*/  MOV R9, UR21 ;  /* 0x0000001500097c02 */ /* 0x000fee0008000f00 */
.L_x_219:
[----:B-1----:R1:W2:Y:S02]  /*13240*/  SYNCS.PHASECHK.TRANS64.TRYWAIT P0, [R9+URZ+0x60], R10 ;  /* 0x0000600a090075a7 */ /* 0x0022a400080011ff */
[----:B--2---:R-:W-:Y:S05]  /*13250*/  @!P0 NANOSLEEP.SYNCS 0x989680 ;  /* 0x009896800000895d */ /* 0x004fea0003900000 */
[----:B------:R-:W2:Y:S02]  /*13260*/  @!P0 SYNCS.PHASECHK.TRANS64 P0, [R9+URZ+0x60], R10 ;  /* 0x0000600a090085a7 */ /* 0x000ea400080010ff */
[----:B--2---:R-:W-:Y:S05]  /*13270*/  @!P0 BRA `(.L_x_219) ;  /* 0xfffffffc00f08947 */ /* 0x004fea000383ffff */
[----:B------:R-:W-:Y:S05]  /*13280*/  BRA `(.L_x_220) ;  /* 0xffffff2000dc7947 */ /* 0x000fea000383ffff */
.L_x_87:
[----:B------:R-:W-:Y:S07]  /*13290*/  MOV R9, UR21 ;  /* 0x0000001500097c02 */ /* 0x000fee0008000f00 */
.L_x_221:
[----:B-1----:R1:W2:Y:S02]  /*132a0*/  SYNCS.PHASECHK.TRANS64.TRYWAIT P0, [R9+URZ+0x68], R10 ;  /* 0x0000680a090075a7 */ /* 0x0022a400080011ff */
[----:B--2---:R-:W-:Y:S05]  /*132b0*/  @!P0 NANOSLEEP.SYNCS 0x989680 ;  /* 0x009896800000895d */ /* 0x004fea0003900000 */
[----:B------:R-:W2:Y:S02]  /*132c0*/  @!P0 SYNCS.PHASECHK.TRANS64 P0, [R9+URZ+0x68], R10 ;  /* 0x0000680a090085a7 */ /* 0x000ea400080010ff */
[----:B--2---:R-:W-:Y:S05]  /*132d0*/  @!P0 BRA `(.L_x_221) ;  /* 0xfffffffc00f08947 */ /* 0x004fea000383ffff */
[----:B------:R-:W-:Y:S05]  /*132e0*/  BRA `(.L_x_222) ;  /* 0xffffff24003c7947 */ /* 0x000fea000383ffff */
.L_x_88:
[----:B------:R-:W-:Y:S07]  /*132f0*/  MOV R0, UR21 ;  /* 0x0000001500007c02 */ /* 0x000fee0008000f00 */
.L_x_223:
[----:B-1----:R1:W2:Y:S02]  /*13300*/  SYNCS.PHASECHK.TRANS64.TRYWAIT P0, [R0+URZ+0x50], R9 ;  /* 0x00005009000075a7 */ /* 0x0022a400080011ff */
[----:B--2---:R-:W-:Y:S05]  /*13310*/  @!P0 NANOSLEEP.SYNCS 0x989680 ;  /* 0x009896800000895d */ /* 0x004fea0003900000 */
[----:B------:R-:W2:Y:S02]  /*13320*/  @!P0 SYNCS.PHASECHK.TRANS64 P0, [R0+URZ+0x50], R9 ;  /* 0x00005009000085a7 */ /* 0x000ea400080010ff */
[----:B--2---:R-:W-:Y:S05]  /*13330*/  @!P0 BRA `(.L_x_223) ;  /* 0xfffffffc00f08947 */ /* 0x004fea000383ffff */
[----:B------:R-:W-:Y:S05]  /*13340*/  BRA `(.L_x_224) ;  /* 0xffffff2400a07947 */ /* 0x000fea000383ffff */
.L_x_89:
[----:B------:R-:W-:Y:S07]  /*13350*/  MOV R0, UR21 ;  /* 0x0000001500007c02 */ /* 0x000fee0008000f00 */
.L_x_225:
[----:B-1----:R1:W2:Y:S02]  /*13360*/  SYNCS.PHASECHK.TRANS64.TRYWAIT P0, [R0+URZ+0x58], R9 ;  /* 0x00005809000075a7 */ /* 0x0022a400080011ff */
[----:B--2---:R-:W-:Y:S05]  /*13370*/  @!P0 NANOSLEEP.SYNCS 0x989680 ;  /* 0x009896800000895d */ /* 0x004fea0003900000 */
[----:B------:R-:W2:Y:S02]  /*13380*/  @!P0 SYNCS.PHASECHK.TRANS64 P0, [R0+URZ+0x58], R9 ;  /* 0x00005809000085a7 */ /* 0x000ea400080010ff */
[----:B--2---:R-:W-:Y:S05]  /*13390*/  @!P0 BRA `(.L_x_225) ;  /* 0xfffffffc00f08947 */ /* 0x004fea000383ffff */
[----:B------:R-:W-:Y:S05]  /*133a0*/  BRA `(.L_x_226) ;  /* 0xffffff2800007947 */ /* 0x000fea000383ffff */
.L_x_90:
[----:B------:R-:W-:Y:S07]  /*133b0*/  MOV R0, UR21 ;  /* 0x0000001500007c02 */ /* 0x000fee0008000f00 */
.L_x_227:
[----:B-1----:R1:W2:Y:S02]  /*133c0*/  SYNCS.PHASECHK.TRANS64.TRYWAIT P0, [R0+URZ+0x60], R9 ;  /* 0x00006009000075a7 */ /* 0x0022a400080011ff */
[----:B--2---:R-:W-:Y:S05]  /*133d0*/  @!P0 NANOSLEEP.SYNCS 0x989680 ;  /* 0x009896800000895d */ /* 0x004fea0003900000 */
[----:B------:R-:W2:Y:S02]  /*133e0*/  @!P0 SYNCS.PHASECHK.TRANS64 P0, [R0+URZ+0x60], R9 ;  /* 0x00006009000085a7 */ /* 0x000ea400080010ff */
[----:B--2---:R-:W-:Y:S05]  /*133f0*/  @!P0 BRA `(.L_x_227) ;  /* 0xfffffffc00f08947 */ /* 0x004fea000383ffff */
[----:B------:R-:W-:Y:S05]  /*13400*/  BRA `(.L_x_228) ;  /* 0xffffff2800647947 */ /* 0x000fea000383ffff */
.L_x_91:
[----:B------:R-:W-:Y:S07]  /*13410*/  MOV R0, UR21 ;  /* 0x0000001500007c02 */ /* 0x000fee0008000f00 */
.L_x_229:
[----:B-1----:R1:W2:Y:S02]  /*13420*/  SYNCS.PHASECHK.TRANS64.TRYWAIT P0, [R0+URZ+0x68], R9 ;  /* 0x00006809000075a7 */ /* 0x0022a400080011ff */
[----:B--2---:R-:W-:Y:S05]  /*13430*/  @!P0 NANOSLEEP.SYNCS 0x989680 ;  /* 0x009896800000895d */ /* 0x004fea0003900000 */
[----:B------:R-:W2:Y:S02]  /*13440*/  @!P0 SYNCS.PHASECHK.TRANS64 P0, [R0+URZ+0x68], R9 ;  /* 0x00006809000085a7 */ /* 0x000ea400080010ff */
[----:B--2---:R-:W-:Y:S05]  /*13450*/  @!P0 BRA `(.L_x_229) ;  /* 0xfffffffc00f08947 */ /* 0x004fea000383ffff */
[----:B------:R-:W-:Y:S05]  /*13460*/  BRA `(.L_x_230) ;  /* 0xffffff2800c07947 */ /* 0x000fea000383ffff */
.L_x_93:
[----:B------:R-:W-:-:S07]  /*13470*/  MOV R3, UR21 ;  /* 0x0000001500037c02 */ /* 0x000fce0008000f00 */
.L_x_231:
[----:B-1----:R1:W3:Y:S02]  /*13480*/  SYNCS.PHASECHK.TRANS64.TRYWAIT P0, [R3+URZ+0x50], R10 ;  /* 0x0000500a030075a7 */ /* 0x0022e400080011ff */
[----:B---3--:R-:W-:Y:S05]  /*13490*/  @!P0 NANOSLEEP.SYNCS 0x989680 ;  /* 0x009896800000895d */ /* 0x008fea0003900000 */
[----:B------:R-:W3:Y:S02]  /*134a0*/  @!P0 SYNCS.PHASECHK.TRANS64 P0, [R3+URZ+0x50], R10 ;  /* 0x0000500a030085a7 */ /* 0x000ee400080010ff */
[----:B---3--:R-:W-:Y:S05]  /*134b0*/  @!P0 BRA `(.L_x_231) ;  /* 0xfffffffc00f08947 */ /* 0x008fea000383ffff */
[----:B------:R-:W-:Y:S05]  /*134c0*/  BRA `(.L_x_232) ;  /* 0xffffff2c00487947 */ /* 0x000fea000383ffff */
.L_x_94:
[----:B-1----:R-:W-:-:S07]  /*134d0*/  MOV R3, UR21 ;  /* 0x0000001500037c02 */ /* 0x002fce0008000f00 */
.L_x_233:
[----:B-1----:R1:W3:Y:S02]  /*134e0*/  SYNCS.PHASECHK.TRANS64.TRYWAIT P0, [R3+URZ+0x58], R10 ;  /* 0x0000580a030075a7 */ /* 0x0022e400080011ff */
[----:B---3--:R-:W-:Y:S05]  /*134f0*/  @!P0 NANOSLEEP.SYNCS 0x989680 ;  /* 0x009896800000895d */ /* 0x008fea0003900000 */
[----:B------:R-:W3:Y:S02]  /*13500*/  @!P0 SYNCS.PHASECHK.TRANS64 P0, [R3+URZ+0x58], R10 ;  /* 0x0000580a030085a7 */ /* 0x000ee400080010ff */
[----:B---3--:R-:W-:Y:S05]  /*13510*/  @!P0 BRA `(.L_x_233) ;  /* 0xfffffffc00f08947 */ /* 0x008fea000383ffff */
[----:B------:R-:W-:Y:S05]  /*13520*/  BRA `(.L_x_234) ;  /* 0xffffff2c00387947 */ /* 0x000fea000383ffff */
.L_x_95:
[----:B-1----:R-:W-:-:S07]  /*13530*/  MOV R3, UR21 ;  /* 0x0000001500037c02 */ /* 0x002fce0008000f00 */
.L_x_235:
[----:B-1----:R1:W3:Y:S02]  /*13540*/  SYNCS.PHASECHK.TRANS64.TRYWAIT P0, [R3+URZ+0x60], R10 ;  /* 0x0000600a030075a7 */ /* 0x0022e400080011ff */
[----:B---3--:R-:W-:Y:S05]  /*13550*/  @!P0 NANOSLEEP.SYNCS 0x989680 ;  /* 0x009896800000895d */ /* 0x008fea0003900000 */
[----:B------:R-:W3:Y:S02]  /*13560*/  @!P0 SYNCS.PHASECHK.TRANS64 P0, [R3+URZ+0x60], R10 ;  /* 0x0000600a030085a7 */ /* 0x000ee400080010ff */
[----:B---3--:R-:W-:Y:S05]  /*13570*/  @!P0 BRA `(.L_x_235) ;  /* 0xfffffffc00f08947 */ /* 0x008fea000383ffff */
[----:B------:R-:W-:Y:S05]  /*13580*/  BRA `(.L_x_236) ;  /* 0xffffff2c002c7947 */ /* 0x000fea000383ffff */
.L_x_97:
[----:B-1----:R1:W2:Y:S02]  /*13590*/  SYNCS.PHASECHK.TRANS64.TRYWAIT P0, [R0+URZ+0x80], R3 ;  /* 0x00008003000075a7 */ /* 0x0022a400080011ff */
[----:B--2---:R-:W-:Y:S05]  /*135a0*/  @!P0 NANOSLEEP.SYNCS 0x989680 ;  /* 0x009896800000895d */ /* 0x004fea0003900000 */
[----:B------:R-:W2:Y:S02]  /*135b0*/  @!P0 SYNCS.PHASECHK.TRANS64 P0, [R0+URZ+0x80], R3 ;  /* 0x00008003000085a7 */ /* 0x000ea400080010ff */
[----:B--2---:R-:W-:Y:S05]  /*135c0*/  @!P0 BRA `(.L_x_97) ;  /* 0xfffffffc00f08947 */ /* 0x004fea000383ffff */
[----:B------:R-:W-:Y:S05]  /*135d0*/  BRA `(.L_x_237) ;  /* 0xffffff3000047947 */ /* 0x000fea000383ffff */
.L_x_108:
[----:B-1----:R-:W-:Y:S04]  /*135e0*/  MOV R3, UR45 ;  /* 0x0000002d00037c02 */ /* 0x002fe80008000f00 */
[----:B------:R1:W3:Y:S03]  /*135f0*/  SYNCS.PHASECHK.TRANS64.TRYWAIT P1, [R3+URZ+0x30], R6 ;  /* 0x00003006030075a7 */ /* 0x0002e600080211ff */
[----:B---3--:R-:W-:Y:S05]  /*13600*/  @!P1 NANOSLEEP.SYNCS 0x989680 ;  /* 0x009896800000995d */ /* 0x008fea0003900000 */
[----:B------:R-:W3:Y:S02]  /*13610*/  @!P1 SYNCS.PHASECHK.TRANS64 P1, [R3+URZ+0x30], R6 ;  /* 0x00003006030095a7 */ /* 0x000ee400080210ff */
[----:B---3--:R-:W-:Y:S05]  /*13620*/  @!P1 BRA `(.L_x_108) ;  /* 0xfffffffc00ec9947 */ /* 0x008fea000383ffff */
[----:B------:R-:W-:Y:S05]  /*13630*/  BRA `(.L_x_107) ;  /* 0xffffff3c00e47947 */ /* 0x000fea000383ffff */
.L_x_110:
[----:B-1----:R-:W-:Y:S04]  /*13640*/  MOV R3, UR45 ;  /* 0x0000002d00037c02 */ /* 0x002fe80008000f00 */
[----:B------:R1:W4:Y:S03]  /*13650*/  SYNCS.PHASECHK.TRANS64.TRYWAIT P0, [R3+URZ+0xa0], R4 ;  /* 0x0000a004030075a7 */ /* 0x00032600080011ff */
[----:B----4-:R-:W-:Y:S05]  /*13660*/  @!P0 NANOSLEEP.SYNCS 0x989680 ;  /* 0x009896800000895d */ /* 0x010fea0003900000 */
[----:B------:R-:W4:Y:S02]  /*13670*/  @!P0 SYNCS.PHASECHK.TRANS64 P0, [R3+URZ+0xa0], R4 ;  /* 0x0000a004030085a7 */ /* 0x000f2400080010ff */
[----:B----4-:R-:W-:Y:S05]  /*13680*/  @!P0 BRA `(.L_x_110) ;  /* 0xfffffffc00ec8947 */ /* 0x010fea000383ffff */
[----:B------:R-:W-:Y:S05]  /*13690*/  BRA `(.L_x_109) ;  /* 0xffffff4000147947 */ /* 0x000fea000383ffff */
.L_x_121:
[----:B--2---:R2:W4:Y:S02]  /*136a0*/  SYNCS.PHASECHK.TRANS64.TRYWAIT P0, [R3+URZ+0x30], R0 ;  /* 0x00003000030075a7 */ /* 0x00452400080011ff */
[----:B----4-:R-:W-:Y:S05]  /*136b0*/  @!P0 NANOSLEEP.SYNCS 0x989680 ;  /* 0x009896800000895d */ /* 0x010fea0003900000 */
[----:B------:R-:W4:Y:S02]  /*136c0*/  @!P0 SYNCS.PHASECHK.TRANS64 P0, [R3+URZ+0x30], R0 ;  /* 0x00003000030085a7 */ /* 0x000f2400080010ff */
[----:B----4-:R-:W-:Y:S05]  /*136d0*/  @!P0 BRA `(.L_x_121) ;  /* 0xfffffffc00f08947 */ /* 0x010fea000383ffff */
[----:B------:R-:W-:Y:S05]  /*136e0*/  BRA `(.L_x_120) ;  /* 0xffffff5400c87947 */ /* 0x000fea000383ffff */
.L_x_131:
[----:B-1----:R1:W2:Y:S02]  /*136f0*/  SYNCS.PHASECHK.TRANS64.TRYWAIT P0, [R11+URZ+0x30], R8 ;  /* 0x000030080b0075a7 */ /* 0x0022a400080011ff */
[----:B--2---:R-:W-:Y:S05]  /*13700*/  @!P0 NANOSLEEP.SYNCS 0x989680 ;  /* 0x009896800000895d */ /* 0x004fea0003900000 */
[----:B------:R-:W2:Y:S02]  /*13710*/  @!P0 SYNCS.PHASECHK.TRANS64 P0, [R11+URZ+0x30], R8 ;  /* 0x000030080b0085a7 */ /* 0x000ea400080010ff */
[----:B--2---:R-:W-:Y:S05]  /*13720*/  @!P0 BRA `(.L_x_131) ;  /* 0xfffffffc00f08947 */ /* 0x004fea000383ffff */
[----:B------:R-:W-:Y:S05]  /*13730*/  BRA `(.L_x_130) ;  /* 0xffffff6c00647947 */ /* 0x000fea000383ffff */
.L_x_141:
[----:B-1----:R1:W2:Y:S02]  /*13740*/  SYNCS.PHASECHK.TRANS64.TRYWAIT P0, [R0+URZ+0x30], R5 ;  /* 0x00003005000075a7 */ /* 0x0022a400080011ff */
[----:B--2---:R-:W-:Y:S05]  /*13750*/  @!P0 NANOSLEEP.SYNCS 0x989680 ;  /* 0x009896800000895d */ /* 0x004fea0003900000 */
[----:B------:R-:W2:Y:S02]  /*13760*/  @!P0 SYNCS.PHASECHK.TRANS64 P0, [R0+URZ+0x30], R5 ;  /* 0x00003005000085a7 */ /* 0x000ea400080010ff */
[----:B--2---:R-:W-:Y:S05]  /*13770*/  @!P0 BRA `(.L_x_141) ;  /* 0xfffffffc00f08947 */ /* 0x004fea000383ffff */
[----:B------:R-:W-:Y:S05]  /*13780*/  BRA `(.L_x_140) ;  /* 0xffffff8000bc7947 */ /* 0x000fea000383ffff */
.L_x_151:
[----:B-1----:R1:W4:Y:S02]  /*13790*/  SYNCS.PHASECHK.TRANS64.TRYWAIT P0, [R8+URZ+0x30], R5 ;  /* 0x00003005080075a7 */ /* 0x00232400080011ff */
[----:B----4-:R-:W-:Y:S05]  /*137a0*/  @!P0 NANOSLEEP.SYNCS 0x989680 ;  /* 0x009896800000895d */ /* 0x010fea0003900000 */
[----:B------:R-:W4:Y:S02]  /*137b0*/  @!P0 SYNCS.PHASECHK.TRANS64 P0, [R8+URZ+0x30], R5 ;  /* 0x00003005080085a7 */ /* 0x000f2400080010ff */
[----:B----4-:R-:W-:Y:S05]  /*137c0*/  @!P0 BRA `(.L_x_151) ;  /* 0xfffffffc00f08947 */ /* 0x010fea000383ffff */
[----:B------:R-:W-:Y:S05]  /*137d0*/  BRA `(.L_x_150) ;  /* 0xffffff9800507947 */ /* 0x000fea000383ffff */
.L_x_161:
[----:B-1----:R1:W4:Y:S02]  /*137e0*/  SYNCS.PHASECHK.TRANS64.TRYWAIT P0, [R8+URZ+0x30], R5 ;  /* 0x00003005080075a7 */ /* 0x00232400080011ff */
[----:B----4-:R-:W-:Y:S05]  /*137f0*/  @!P0 NANOSLEEP.SYNCS 0x989680 ;  /* 0x009896800000895d */ /* 0x010fea0003900000 */
[----:B------:R-:W4:Y:S02]  /*13800*/  @!P0 SYNCS.PHASECHK.TRANS64 P0, [R8+URZ+0x30], R5 ;  /* 0x00003005080085a7 */ /* 0x000f2400080010ff */
[----:B----4-:R-:W-:Y:S05]  /*13810*/  @!P0 BRA `(.L_x_161) ;  /* 0xfffffffc00f08947 */ /* 0x010fea000383ffff */
[----:B------:R-:W-:Y:S05]  /*13820*/  BRA `(.L_x_160) ;  /* 0xffffffac00c07947 */ /* 0x000fea000383ffff */
.L_x_171:
[----:B-1----:R1:W4:Y:S02]  /*13830*/  SYNCS.PHASECHK.TRANS64.TRYWAIT P0, [R0+URZ+0x30], R5 ;  /* 0x00003005000075a7 */ /* 0x00232400080011ff */
[----:B----4-:R-:W-:Y:S05]  /*13840*/  @!P0 NANOSLEEP.SYNCS 0x989680 ;  /* 0x009896800000895d */ /* 0x010fea0003900000 */
[----:B------:R-:W4:Y:S02]  /*13850*/  @!P0 SYNCS.PHASECHK.TRANS64 P0, [R0+URZ+0x30], R5 ;  /* 0x00003005000085a7 */ /* 0x000f2400080010ff */
[----:B----4-:R-:W-:Y:S05]  /*13860*/  @!P0 BRA `(.L_x_171) ;  /* 0xfffffffc00f08947 */ /* 0x010fea000383ffff */
[----:B------:R-:W-:Y:S05]  /*13870*/  BRA `(.L_x_170) ;  /* 0xffffffc400547947 */ /* 0x000fea000383ffff */
.L_x_181:
[----:B-1----:R1:W4:Y:S02]  /*13880*/  SYNCS.PHASECHK.TRANS64.TRYWAIT P0, [R0+URZ+0x30], R3 ;  /* 0x00003003000075a7 */ /* 0x00232400080011ff */
[----:B----4-:R-:W-:Y:S05]  /*13890*/  @!P0 NANOSLEEP.SYNCS 0x989680 ;  /* 0x009896800000895d */ /* 0x010fea0003900000 */
[----:B------:R-:W4:Y:S02]  /*138a0*/  @!P0 SYNCS.PHASECHK.TRANS64 P0, [R0+URZ+0x30], R3 ;  /* 0x00003003000085a7 */ /* 0x000f2400080010ff */
[----:B----4-:R-:W-:Y:S05]  /*138b0*/  @!P0 BRA `(.L_x_181) ;  /* 0xfffffffc00f08947 */ /* 0x010fea000383ffff */
[----:B------:R-:W-:Y:S05]  /*138c0*/  BRA `(.L_x_180) ;  /* 0xffffffd800b87947 */ /* 0x000fea000383ffff */
        .weak           $__internal_0_$__cuda_sm10x_tcgen05_guardrail_trap_col_being_dealloced_not_returned_by_alloc
        .type           $__internal_0_$__cuda_sm10x_tcgen05_guardrail_trap_col_being_dealloced_not_returned_by_alloc,@function
        .size           $__internal_0_$__cuda_sm10x_tcgen05_guardrail_trap_col_being_dealloced_not_returned_by_alloc,($__internal_1_$__cuda_sm10x_tcgen05_guardrail_trap_phase_invalid_during_alloc - $__internal_0_$__cuda_sm10x_tcgen05_guardrail_trap_col_being_dealloced_not_returned_by_alloc)
$__internal_0_$__cuda_sm10x_tcgen05_guardrail_trap_col_being_dealloced_not_returned_by_alloc:
[----:B------:R-:W-:Y:S05]  /*138d0*/  BPT.TRAP 0x1 ;  /* 0x000000040000795c */ /* 0x000fea0000300000 */
[----:B------:R-:W-:-:S04]  /*138e0*/  HFMA2 R3, -RZ, RZ, 0, 0 ;  /* 0x00000000ff037431 */ /* 0x000fc800000001ff */
[----:B------:R-:W-:Y:S05]  /*138f0*/  RET.REL.NODEC R2 `(_ZN7cutlass13device_kernelINS_4gemm6kernel13GemmUniversalIN4cute5tupleIJiiiiEEENS1_10collective13CollectiveMmaINS1_46MainloopSm100TmaUmmaWarpSpecializedBlockScaledILi3ELi2ELi1ENS5_IJNS4_1CILi2EEESB_NSA_ILi1EEEEEEEENS5_IJNSA_ILi128EEENSA_ILi256EEESF_EEENS5_IJNS_12float_e5m2_tENS_13float_ue8m0_tEEEENS5_IJNS5_IJlSC_lEEENS4_6LayoutINS5_IJNS5_IJNS5_IJNSA_ILi32EEENSA_ILi4EEEEEEiEEESQ_NS5_IJSC_iEEEEEENS5_IJNS5_IJNS5_IJNSA_ILi16EEESO_EEEiEEENS5_IJNS5_IJNSA_ILi0EEESC_EEENSA_ILi512EEEEEENS5_IJSW_iEEEEEEEEEEESK_S13_NS4_8TiledMMAINS4_8MMA_AtomIJNS4_21SM100_MMA_MXF8F6F4_SSISI_SI_fSJ_Li128ELi256ELNS4_4UMMA5MajorE0ELS18_0ELNS17_7ScaleInE0ELS19_0EEEEEENSM_INS5_IJSC_SC_SC_EEENS5_IJSW_SW_SW_EEEEENS5_IJNS4_10UnderscoreES1F_S1F_EEEEENS5_IJNS4_23SM90_TMA_LOAD_MULTICASTES1I_EEENS5_IJNS4_14ComposedLayoutINS4_7SwizzleILi3ELi4ELi3EEENS4_18smem_ptr_flag_bitsILi8EEENSM_INS5_IJNSA_ILi8EEESF_EEENS5_IJSF_SC_EEEEEEENSM_INS5_IJNS5_IJNS5_IJSP_SC_EEENS5_IJSN_SC_EEEEEESC_NS5_IJSO_SC_EEEEEENS5_IJNS5_IJNS5_IJSU_SY_EEESX_EEESW_NS5_IJSC_SY_EEEEEEEEEEEvNS4_8identityES1J_NS5_IJS1T_NSM_INS5_IJNS5_IJNS5_IJSP_SB_EEES1V_EEESC_S1X_EEENS5_IJS20_SW_NS5_IJSC_NSA_ILi1024EEEEEEEEEEEEEEvS25_EENS_8epilogue10collective18CollectiveEpilogueINS2F_23Sm100TmaWarpSpecializedILi4ELi2ELi32ELb1ELb0EEEJNS5_IJNSA_ILi64EEESG_SF_EEENS5_IJNSM_IS2K_SC_EENSM_INS5_IJSN_SB_EEENS5_IJSC_SF_EEEEEEEENS_10bfloat16_tESL_S2R_SL_NS2F_6fusion15FusionCallbacksIS2J_NS2S_17LinearCombinationIS2R_fS2R_fLNS_15FloatRoundStyleE2EEES2L_S2Q_JEEENS4_5SM1004TMEM4LOAD26SM100_TMEM_LOAD_32dp32b32xENS4_13SM90_TMA_LOADENS1K_INS1L_ILi2ELi4ELi3EEENS1N_ILi16EEENSM_INS5_IJS1P_SN_EEES1V_EEEENS4_39AutoVectorizingCopyWithAssumedAlignmentILi128EEENS4_14SM90_TMA_STOREES37_S39_S39_EEEvvEEEEvNT_6ParamsE) ;  /* 0xfffffec402c07950 */ /* 0x000fea0003c3ffff */
        .weak           $__internal_1_$__cuda_sm10x_tcgen05_guardrail_trap_phase_invalid_during_alloc
        .type           $__internal_1_$__cuda_sm10x_tcgen05_guardrail_trap_phase_invalid_during_alloc,@function
        .size           $__internal_1_$__cuda_sm10x_tcgen05_guardrail_trap_phase_invalid_during_alloc,($__internal_2_$__cuda_sm10x_tcgen05_guardrail_trap_unallocated_columns_being_dealloced - $__internal_1_$__cuda_sm10x_tcgen05_guardrail_trap_phase_invalid_during_alloc)
$__internal_1_$__cuda_sm10x_tcgen05_guardrail_trap_phase_invalid_during_alloc:
[----:B------:R-:W-:Y:S05]  /*13900*/  BPT.TRAP 0x1 ;  /* 0x000000040000795c */ /* 0x000fea0000300000 */
[----:B------:R-:W-:-:S04]  /*13910*/  MOV R5, 0x0 ;  /* 0x0000000000057802 */ /* 0x000fc80000000f00 */
[----:B------:R-:W-:Y:S05]  /*13920*/  RET.REL.NODEC R4 `(_ZN7cutlass13device_kernelINS_4gemm6kernel13GemmUniversalIN4cute5tupleIJiiiiEEENS1_10collective13CollectiveMmaINS1_46MainloopSm100TmaUmmaWarpSpecializedBlockScaledILi3ELi2ELi1ENS5_IJNS4_1CILi2EEESB_NSA_ILi1EEEEEEEENS5_IJNSA_ILi128EEENSA_ILi256EEESF_EEENS5_IJNS_12float_e5m2_tENS_13float_ue8m0_tEEEENS5_IJNS5_IJlSC_lEEENS4_6LayoutINS5_IJNS5_IJNS5_IJNSA_ILi32EEENSA_ILi4EEEEEEiEEESQ_NS5_IJSC_iEEEEEENS5_IJNS5_IJNS5_IJNSA_ILi16EEESO_EEEiEEENS5_IJNS5_IJNSA_ILi0EEESC_EEENSA_ILi512EEEEEENS5_IJSW_iEEEEEEEEEEESK_S13_NS4_8TiledMMAINS4_8MMA_AtomIJNS4_21SM100_MMA_MXF8F6F4_SSISI_SI_fSJ_Li128ELi256ELNS4_4UMMA5MajorE0ELS18_0ELNS17_7ScaleInE0ELS19_0EEEEEENSM_INS5_IJSC_SC_SC_EEENS5_IJSW_SW_SW_EEEEENS5_IJNS4_10UnderscoreES1F_S1F_EEEEENS5_IJNS4_23SM90_TMA_LOAD_MULTICASTES1I_EEENS5_IJNS4_14ComposedLayoutINS4_7SwizzleILi3ELi4ELi3EEENS4_18smem_ptr_flag_bitsILi8EEENSM_INS5_IJNSA_ILi8EEESF_EEENS5_IJSF_SC_EEEEEEENSM_INS5_IJNS5_IJNS5_IJSP_SC_EEENS5_IJSN_SC_EEEEEESC_NS5_IJSO_SC_EEEEEENS5_IJNS5_IJNS5_IJSU_SY_EEESX_EEESW_NS5_IJSC_SY_EEEEEEEEEEEvNS4_8identityES1J_NS5_IJS1T_NSM_INS5_IJNS5_IJNS5_IJSP_SB_EEES1V_EEESC_S1X_EEENS5_IJS20_SW_NS5_IJSC_NSA_ILi1024EEEEEEEEEEEEEEvS25_EENS_8epilogue10collective18CollectiveEpilogueINS2F_23Sm100TmaWarpSpecializedILi4ELi2ELi32ELb1ELb0EEEJNS5_IJNSA_ILi64EEESG_SF_EEENS5_IJNSM_IS2K_SC_EENSM_INS5_IJSN_SB_EEENS5_IJSC_SF_EEEEEEEENS_10bfloat16_tESL_S2R_SL_NS2F_6fusion15FusionCallbacksIS2J_NS2S_17LinearCombinationIS2R_fS2R_fLNS_15FloatRoundStyleE2EEES2L_S2Q_JEEENS4_5SM1004TMEM4LOAD26SM100_TMEM_LOAD_32dp32b32xENS4_13SM90_TMA_LOADENS1K_INS1L_ILi2ELi4ELi3EEENS1N_ILi16EEENSM_INS5_IJS1P_SN_EEES1V_EEEENS4_39AutoVectorizingCopyWithAssumedAlignmentILi128EEENS4_14SM90_TMA_STOREES37_S39_S39_EEEvvEEEEvNT_6ParamsE) ;  /* 0xfffffec404b47950 */ /* 0x000fea0003c3ffff */
        .weak           $__internal_2_$__cuda_sm10x_tcgen05_guardrail_trap_unallocated_columns_being_dealloced
        .type           $__internal_2_$__cuda_sm10x_tcgen05_guardrail_trap_unallocated_columns_being_dealloced,@function
        .size           $__internal_2_$__cuda_sm10x_tcgen05_guardrail_trap_unallocated_columns_being_dealloced,(.L_x_239 - $__internal_2_$__cuda_sm10x_tcgen05_guardrail_trap_unallocated_columns_being_dealloced)
$__internal_2_$__cuda_sm10x_tcgen05_guardrail_trap_unallocated_columns_being_dealloced:
[----:B------:R-:W-:Y:S05]  /*13930*/  BPT.TRAP 0x1 ;  /* 0x000000040000795c */ /* 0x000fea0000300000 */
[----:B------:R-:W-:-:S04]  /*13940*/  HFMA2 R3, -RZ, RZ, 0, 0 ;  /* 0x00000000ff037431 */ /* 0x000fc800000001ff */
[----:B------:R-:W-:Y:S05]  /*13950*/  RET.REL.NODEC R2 `(_ZN7cutlass13device_kernelINS_4gemm6kernel13GemmUniversalIN4cute5tupleIJiiiiEEENS1_10collective13CollectiveMmaINS1_46MainloopSm100TmaUmmaWarpSpecializedBlockScaledILi3ELi2ELi1ENS5_IJNS4_1CILi2EEESB_NSA_ILi1EEEEEEEENS5_IJNSA_ILi128EEENSA_ILi256EEESF_EEENS5_IJNS_12float_e5m2_tENS_13float_ue8m0_tEEEENS5_IJNS5_IJlSC_lEEENS4_6LayoutINS5_IJNS5_IJNS5_IJNSA_ILi32EEENSA_ILi4EEEEEEiEEESQ_NS5_IJSC_iEEEEEENS5_IJNS5_IJNS5_IJNSA_ILi16EEESO_EEEiEEENS5_IJNS5_IJNSA_ILi0EEESC_EEENSA_ILi512EEEEEENS5_IJSW_iEEEEEEEEEEESK_S13_NS4_8TiledMMAINS4_8MMA_AtomIJNS4_21SM100_MMA_MXF8F6F4_SSISI_SI_fSJ_Li128ELi256ELNS4_4UMMA5MajorE0ELS18_0ELNS17_7ScaleInE0ELS19_0EEEEEENSM_INS5_IJSC_SC_SC_EEENS5_IJSW_SW_SW_EEEEENS5_IJNS4_10UnderscoreES1F_S1F_EEEEENS5_IJNS4_23SM90_TMA_LOAD_MULTICASTES1I_EEENS5_IJNS4_14ComposedLayoutINS4_7SwizzleILi3ELi4ELi3EEENS4_18smem_ptr_flag_bitsILi8EEENSM_INS5_IJNSA_ILi8EEESF_EEENS5_IJSF_SC_EEEEEEENSM_INS5_IJNS5_IJNS5_IJSP_SC_EEENS5_IJSN_SC_EEEEEESC_NS5_IJSO_SC_EEEEEENS5_IJNS5_IJNS5_IJSU_SY_EEESX_EEESW_NS5_IJSC_SY_EEEEEEEEEEEvNS4_8identityES1J_NS5_IJS1T_NSM_INS5_IJNS5_IJNS5_IJSP_SB_EEES1V_EEESC_S1X_EEENS5_IJS20_SW_NS5_IJSC_NSA_ILi1024EEEEEEEEEEEEEEvS25_EENS_8epilogue10collective18CollectiveEpilogueINS2F_23Sm100TmaWarpSpecializedILi4ELi2ELi32ELb1ELb0EEEJNS5_IJNSA_ILi64EEESG_SF_EEENS5_IJNSM_IS2K_SC_EENSM_INS5_IJSN_SB_EEENS5_IJSC_SF_EEEEEEEENS_10bfloat16_tESL_S2R_SL_NS2F_6fusion15FusionCallbacksIS2J_NS2S_17LinearCombinationIS2R_fS2R_fLNS_15FloatRoundStyleE2EEES2L_S2Q_JEEENS4_5SM1004TMEM4LOAD26SM100_TMEM_LOAD_32dp32b32xENS4_13SM90_TMA_LOADENS1K_INS1L_ILi2ELi4ELi3EEENS1N_ILi16EEENSM_INS5_IJS1P_SN_EEES1V_EEEENS4_39AutoVectorizingCopyWithAssumedAlignmentILi128EEENS4_14SM90_TMA_STOREES37_S39_S39_EEEvvEEEEvNT_6ParamsE) ;  /* 0xfffffec402a87950 */ /* 0x000fea0003c3ffff */
.L_x_238:
[----:B------:R-:W-:-:S00]  /*13960*/  BRA `(.L_x_238) ;  /* 0xfffffffc00fc7947 */ /* 0x000fc0000383ffff */
[----:B------:R-:W-:-:S00]  /*13970*/  NOP ;  /* 0x0000000000007918 */ /* 0x000fc00000000000 */
        /* <DEDUP_REMOVED lines=8> */
.L_x_239:


//--------------------- .nv.global.init           --------------------------
	.section	.nv.global.init,"aw",@progbits
.nv.global.init:
	.type		$str$27,@object
	.size		$str$27,($str$28 - $str$27)
$str$27:
        /*0000*/ 	.byte	0x28, 0x61, 0x64, 0x64, 0x72, 0x65, 0x73, 0x73, 0x20, 0x26, 0x20, 0x6d, 0x61, 0x73, 0x6b, 0x29
        /*0010*/ 	.byte	0x20, 0x3d, 0x3d, 0x20, 0x30, 0x00
	.type		$str$28,@object
	.size		$str$28,($str$26 - $str$28)
$str$28:
        /*0016*/ 	.byte	0x2f, 0x74, 0x6d, 0x70, 0x2f, 0x63, 0x75, 0x74, 0x6c, 0x61, 0x73, 0x73, 0x5f, 0x73, 0x77, 0x65
        /*0026*/ 	.byte	0x65, 0x70, 0x5f, 0x73, 0x72, 0x63, 0x2f, 0x69, 0x6e, 0x63, 0x6c, 0x75, 0x64, 0x65, 0x2f, 0x63
        /*0036*/ 	.byte	0x75, 0x74, 0x65, 0x2f, 0x70, 0x6f, 0x69, 0x6e, 0x74, 0x65, 0x72, 0x5f, 0x66, 0x6c, 0x61, 0x67
        /*0046*/ 	.byte	0x67, 0x65, 0x64, 0x2e, 0x68, 0x70, 0x70, 0x00
	.type		$str$26,@object
	.size		$str$26,($str$25 - $str$26)
$str$26:
        /*004e*/ 	.byte	0x2f, 0x74, 0x6d, 0x70, 0x2f, 0x63, 0x75, 0x74, 0x6c, 0x61, 0x73, 0x73, 0x5f, 0x73, 0x77, 0x65
        /*005e*/ 	.byte	0x65, 0x70, 0x5f, 0x73, 0x72, 0x63, 0x2f, 0x69, 0x6e, 0x63, 0x6c, 0x75, 0x64, 0x65, 0x2f, 0x63
        /*006e*/ 	.byte	0x75, 0x74, 0x65, 0x2f, 0x61, 0x74, 0x6f, 0x6d, 0x2f, 0x63, 0x6f, 0x70, 0x79, 0x5f, 0x74, 0x72
        /*007e*/ 	.byte	0x61, 0x69, 0x74, 0x73, 0x5f, 0x73, 0x6d, 0x31, 0x30, 0x30, 0x2e, 0x68, 0x70, 0x70, 0x00
	.type		$str$25,@object
	.size		$str$25,(__unnamed_1 - $str$25)
$str$25:
        /*008d*/ 	.byte	0x28, 0x28, 0x75, 0x69, 0x6e, 0x74, 0x33, 0x32, 0x5f, 0x74, 0x28, 0x74, 0x68, 0x72, 0x65, 0x61
        /*009d*/ 	.byte	0x64, 0x49, 0x64, 0x78, 0x2e, 0x78, 0x29, 0x20, 0x2f, 0x20, 0x33, 0x32, 0x29, 0x20, 0x25, 0x20
        /*00ad*/ 	.byte	0x34, 0x29, 0x20, 0x3d, 0x3d, 0x20, 0x28, 0x28, 0x28, 0x74, 0x6d, 0x65, 0x6d, 0x5f, 0x61, 0x64
        /*00bd*/ 	.byte	0x64, 0x72, 0x20, 0x3e, 0x3e, 0x20, 0x31, 0x36, 0x29, 0x20, 0x2f, 0x20, 0x33, 0x32, 0x29, 0x20
        /*00cd*/ 	.byte	0x25, 0x20, 0x34, 0x29, 0x00
	.type		__unnamed_1,@object
	.size		__unnamed_1,(__unnamed_2 - __unnamed_1)
__unnamed_1:
        /*00d2*/ 	.byte	0x61, 0x75, 0x74, 0x6f, 0x20, 0x63, 0x75, 0x74, 0x65, 0x3a, 0x3a, 0x61, 0x73, 0x5f, 0x70, 0x6f
        /* <DEDUP_REMOVED lines=24> */
        /*0262*/ 	.byte	0x43, 0x3c, 0x34, 0x30, 0x39, 0x36, 0x3e, 0x3e, 0x3e, 0x3e, 0x5d, 0x00
	.type		__unnamed_2,@object
	.size		__unnamed_2,(.L_2 - __unnamed_2)
__unnamed_2:
        /* <DEDUP_REMOVED lines=42> */
        /*050e*/ 	.byte	0x3e, 0x3e, 0x5d, 0x00
.L_2:


//--------------------- .nv.shared._ZN7cutlass13device_kernelINS_4gemm6kernel13GemmUniversalIN4cute5tupleIJiiiiEEENS1_10collective13CollectiveMmaINS1_46MainloopSm100TmaUmmaWarpSpecializedBlockScaledILi3ELi2ELi1ENS5_IJNS4_1CILi2EEESB_NSA_ILi1EEEEEEEENS5_IJNSA_ILi128EEENSA_ILi256EEESF_EEENS5_IJNS_12float_e5m2_tENS_13float_ue8m0_tEEEENS5_IJNS5_IJlSC_lEEENS4_6LayoutINS5_IJNS5_IJNS5_IJNSA_ILi32EEENSA_ILi4EEEEEEiEEESQ_NS5_IJSC_iEEEEEENS5_IJNS5_IJNS5_IJNSA_ILi16EEESO_EEEiEEENS5_IJNS5_IJNSA_ILi0EEESC_EEENSA_ILi512EEEEEENS5_IJSW_iEEEEEEEEEEESK_S13_NS4_8TiledMMAINS4_8MMA_AtomIJNS4_21SM100_MMA_MXF8F6F4_SSISI_SI_fSJ_Li128ELi256ELNS4_4UMMA5MajorE0ELS18_0ELNS17_7ScaleInE0ELS19_0EEEEEENSM_INS5_IJSC_SC_SC_EEENS5_IJSW_SW_SW_EEEEENS5_IJNS4_10UnderscoreES1F_S1F_EEEEENS5_IJNS4_23SM90_TMA_LOAD_MULTICASTES1I_EEENS5_IJNS4_14ComposedLayoutINS4_7SwizzleILi3ELi4ELi3EEENS4_18smem_ptr_flag_bitsILi8EEENSM_INS5_IJNSA_ILi8EEESF_EEENS5_IJSF_SC_EEEEEEENSM_INS5_IJNS5_IJNS5_IJSP_SC_EEENS5_IJSN_SC_EEEEEESC_NS5_IJSO_SC_EEEEEENS5_IJNS5_IJNS5_IJSU_SY_EEESX_EEESW_NS5_IJSC_SY_EEEEEEEEEEEvNS4_8identityES1J_NS5_IJS1T_NSM_INS5_IJNS5_IJNS5_IJSP_SB_EEES1V_EEESC_S1X_EEENS5_IJS20_SW_NS5_IJSC_NSA_ILi1024EEEEEEEEEEEEEEvS25_EENS_8epilogue10collective18CollectiveEpilogueINS2F_23Sm100TmaWarpSpecializedILi4ELi2ELi32ELb1ELb0EEEJNS5_IJNSA_ILi64EEESG_SF_EEENS5_IJNSM_IS2K_SC_EENSM_INS5_IJSN_SB_EEENS5_IJSC_SF_EEEEEEEENS_10bfloat16_tESL_S2R_SL_NS2F_6fusion15FusionCallbacksIS2J_NS2S_17LinearCombinationIS2R_fS2R_fLNS_15FloatRoundStyleE2EEES2L_S2Q_JEEENS4_5SM1004TMEM4LOAD26SM100_TMEM_LOAD_32dp32b32xENS4_13SM90_TMA_LOADENS1K_INS1L_ILi2ELi4ELi3EEENS1N_ILi16EEENSM_INS5_IJS1P_SN_EEES1V_EEEENS4_39AutoVectorizingCopyWithAssumedAlignmentILi128EEENS4_14SM90_TMA_STOREES37_S39_S39_EEEvvEEEEvNT_6ParamsE --------------------------
	.section	.nv.shared._ZN7cutlass13device_kernelINS_4gemm6kernel13GemmUniversalIN4cute5tupleIJiiiiEEENS1_10collective13CollectiveMmaINS1_46MainloopSm100TmaUmmaWarpSpecializedBlockScaledILi3ELi2ELi1ENS5_IJNS4_1CILi2EEESB_NSA_ILi1EEEEEEEENS5_IJNSA_ILi128EEENSA_ILi256EEESF_EEENS5_IJNS_12float_e5m2_tENS_13float_ue8m0_tEEEENS5_IJNS5_IJlSC_lEEENS4_6LayoutINS5_IJNS5_IJNS5_IJNSA_ILi32EEENSA_ILi4EEEEEEiEEESQ_NS5_IJSC_iEEEEEENS5_IJNS5_IJNS5_IJNSA_ILi16EEESO_EEEiEEENS5_IJNS5_IJNSA_ILi0EEESC_EEENSA_ILi512EEEEEENS5_IJSW_iEEEEEEEEEEESK_S13_NS4_8TiledMMAINS4_8MMA_AtomIJNS4_21SM100_MMA_MXF8F6F4_SSISI_SI_fSJ_Li128ELi256ELNS4_4UMMA5MajorE0ELS18_0ELNS17_7ScaleInE0ELS19_0EEEEEENSM_INS5_IJSC_SC_SC_EEENS5_IJSW_SW_SW_EEEEENS5_IJNS4_10UnderscoreES1F_S1F_EEEEENS5_IJNS4_23SM90_TMA_LOAD_MULTICASTES1I_EEENS5_IJNS4_14ComposedLayoutINS4_7SwizzleILi3ELi4ELi3EEENS4_18smem_ptr_flag_bitsILi8EEENSM_INS5_IJNSA_ILi8EEESF_EEENS5_IJSF_SC_EEEEEEENSM_INS5_IJNS5_IJNS5_IJSP_SC_EEENS5_IJSN_SC_EEEEEESC_NS5_IJSO_SC_EEEEEENS5_IJNS5_IJNS5_IJSU_SY_EEESX_EEESW_NS5_IJSC_SY_EEEEEEEEEEEvNS4_8identityES1J_NS5_IJS1T_NSM_INS5_IJNS5_IJNS5_IJSP_SB_EEES1V_EEESC_S1X_EEENS5_IJS20_SW_NS5_IJSC_NSA_ILi1024EEEEEEEEEEEEEEvS25_EENS_8epilogue10collective18CollectiveEpilogueINS2F_23Sm100TmaWarpSpecializedILi4ELi2ELi32ELb1ELb0EEEJNS5_IJNSA_ILi64EEESG_SF_EEENS5_IJNSM_IS2K_SC_EENSM_INS5_IJSN_SB_EEENS5_IJSC_SF_EEEEEEEENS_10bfloat16_tESL_S2R_SL_NS2F_6fusion15FusionCallbacksIS2J_NS2S_17LinearCombinationIS2R_fS2R_fLNS_15FloatRoundStyleE2EEES2L_S2Q_JEEENS4_5SM1004TMEM4LOAD26SM100_TMEM_LOAD_32dp32b32xENS4_13SM90_TMA_LOADENS1K_INS1L_ILi2ELi4ELi3EEENS1N_ILi16EEENSM_INS5_IJS1P_SN_EEES1V_EEEENS4_39AutoVectorizingCopyWithAssumedAlignmentILi128EEENS4_14SM90_TMA_STOREES37_S39_S39_EEEvvEEEEvNT_6ParamsE,"aw",@nobits
	.sectionflags	@""
	.align	16
	.zero		1024


//--------------------- .nv.shared.reserved.0     --------------------------
	.section	.nv.shared.reserved.0,"aw",@nobits
	.weak		__nv_reservedSMEM_offset_0_alias
	.size		__nv_reservedSMEM_offset_0_alias, 0, 64
	.other		__nv_reservedSMEM_offset_0_alias,@"STO_CUDA_RESERVED_SHARED STV_DEFAULT"
__nv_reservedSMEM_offset_0_alias:
	.zero		0
.nv.shared.reserved.0:
	.zero		64
	.weak		__nv_reservedSMEM_tcgen05_partition
	.type		__nv_reservedSMEM_tcgen05_partition,@object
	.size		__nv_reservedSMEM_tcgen05_partition,(.L_0 - __nv_reservedSMEM_tcgen05_partition)
__nv_reservedSMEM_tcgen05_partition:
	.zero		32
.L_0:


//--------------------- .nv.global                --------------------------
	.section	.nv.global,"aw",@nobits
.nv.global:
	.type		_ZN40_INTERNAL_10dc9d96_4_k_cu_52e3165c_335154cute1_E,@object
	.size		_ZN40_INTERNAL_10dc9d96_4_k_cu_52e3165c_335154cute1_E,(_ZN40_INTERNAL_10dc9d96_4_k_cu_52e3165c_335154cuda3std3__45__cpo6cbeginE - _ZN40_INTERNAL_10dc9d96_4_k_cu_52e3165c_335154cute1_E)
_ZN40_INTERNAL_10dc9d96_4_k_cu_52e3165c_335154cute1_E:
	.zero		1
	.type		_ZN40_INTERNAL_10dc9d96_4_k_cu_52e3165c_335154cuda3std3__45__cpo6cbeginE,@object
	.size		_ZN40_INTERNAL_10dc9d96_4_k_cu_52e3165c_335154cuda3std3__45__cpo6cbeginE,(_ZN40_INTERNAL_10dc9d96_4_k_cu_52e3165c_335154cuda3std3__48in_placeE - _ZN40_INTERNAL_10dc9d96_4_k_cu_52e3165c_335154cuda3std3__45__cpo6cbeginE)
_ZN40_INTERNAL_10dc9d96_4_k_cu_52e3165c_335154cuda3std3__45__cpo6cbeginE:
	.zero		1
	.type		_ZN40_INTERNAL_10dc9d96_4_k_cu_52e3165c_335154cuda3std3__48in_placeE,@object
	.size		_ZN40_INTERNAL_10dc9d96_4_k_cu_52e3165c_335154cuda3std3__48in_placeE,(_ZN40_INTERNAL_10dc9d96_4_k_cu_52e3165c_335154cuda3std6ranges3__45__cpo9iter_moveE - _ZN40_INTERNAL_10dc9d96_4_k_cu_52e3165c_335154cuda3std3__48in_placeE)
_ZN40_INTERNAL_10dc9d96_4_k_cu_52e3165c_335154cuda3std3__48in_placeE:
	.zero		1
	.type		_ZN40_INTERNAL_10dc9d96_4_k_cu_52e3165c_335154cuda3std6ranges3__45__cpo9iter_moveE,@object
	.size		_ZN40_INTERNAL_10dc9d96_4_k_cu_52e3165c_335154cuda3std6ranges3__45__cpo9iter_moveE,(_ZN40_INTERNAL_10dc9d96_4_k_cu_52e3165c_335154cuda3std3__45__cpo5beginE - _ZN40_INTERNAL_10dc9d96_4_k_cu_52e3165c_335154cuda3std6ranges3__45__cpo9iter_moveE)
_ZN40_INTERNAL_10dc9d96_4_k_cu_52e3165c_335154cuda3std6ranges3__45__cpo9iter_moveE:
	.zero		1
	.type		_ZN40_INTERNAL_10dc9d96_4_k_cu_52e3165c_335154cuda3std3__45__cpo5beginE,@object
	.size		_ZN40_INTERNAL_10dc9d96_4_k_cu_52e3165c_335154cuda3std3__45__cpo5beginE,(_ZN40_INTERNAL_10dc9d96_4_k_cu_52e3165c_335154cuda3std3__442_GLOBAL__N__10dc9d96_4_k_cu_52e3165c_335156ignoreE - _ZN40_INTERNAL_10dc9d96_4_k_cu_52e3165c_335154cuda3std3__45__cpo5beginE)
_ZN40_INTERNAL_10dc9d96_4_k_cu_52e3165c_335154cuda3std3__45__cpo5beginE:
	.zero		1
	.type		_ZN40_INTERNAL_10dc9d96_4_k_cu_52e3165c_335154cuda3std3__442_GLOBAL__N__10dc9d96_4_k_cu_52e3165c_335156ignoreE,@object
	.size		_ZN40_INTERNAL_10dc9d96_4_k_cu_52e3165c_335154cuda3std3__442_GLOBAL__N__10dc9d96_4_k_cu_52e3165c_335156ignoreE,(_ZN40_INTERNAL_10dc9d96_4_k_cu_52e3165c_335154cute7productE - _ZN40_INTERNAL_10dc9d96_4_k_cu_52e3165c_335154cuda3std3__442_GLOBAL__N__10dc9d96_4_k_cu_52e3165c_335156ignoreE)
_ZN40_INTERNAL_10dc9d96_4_k_cu_52e3165c_335154cuda3std3__442_GLOBAL__N__10dc9d96_4_k_cu_52e3165c_335156ignoreE:
	.zero		1
	.type		_ZN40_INTERNAL_10dc9d96_4_k_cu_52e3165c_335154cute7productE,@object
	.size		_ZN40_INTERNAL_10dc9d96_4_k_cu_52e3165c_335154cute7productE,(_ZN40_INTERNAL_10dc9d96_4_k_cu_52e3165c_335154cuda3std3__45__cpo3endE - _ZN40_INTERNAL_10dc9d96_4_k_cu_52e3165c_335154cute7productE)
_ZN40_INTERNAL_10dc9d96_4_k_cu_52e3165c_335154cute7productE:
	.zero		1
	.type		_ZN40_INTERNAL_10dc9d96_4_k_cu_52e3165c_335154cuda3std3__45__cpo3endE,@object
	.size		_ZN40_INTERNAL_10dc9d96_4_k_cu_52e3165c_335154cuda3std3__45__cpo3endE,(_ZN40_INTERNAL_10dc9d96_4_k_cu_52e3165c_335154cuda3std3__419piecewise_constructE - _ZN40_INTERNAL_10dc9d96_4_k_cu_52e3165c_335154cuda3std3__45__cpo3endE)
_ZN40_INTERNAL_10dc9d96_4_k_cu_52e3165c_335154cuda3std3__45__cpo3endE:
	.zero		1
	.type		_ZN40_INTERNAL_10dc9d96_4_k_cu_52e3165c_335154cuda3std3__419piecewise_constructE,@object
	.size		_ZN40_INTERNAL_10dc9d96_4_k_cu_52e3165c_335154cuda3std3__419piecewise_constructE,(_ZN40_INTERNAL_10dc9d96_4_k_cu_52e3165c_335154cuda3std3__45__cpo4cendE - _ZN40_INTERNAL_10dc9d96_4_k_cu_52e3165c_335154cuda3std3__419piecewise_constructE)
_ZN40_INTERNAL_10dc9d96_4_k_cu_52e3165c_335154cuda3std3__419piecewise_constructE:
	.zero		1
	.type		_ZN40_INTERNAL_10dc9d96_4_k_cu_52e3165c_335154cuda3std3__45__cpo4cendE,@object
	.size		_ZN40_INTERNAL_10dc9d96_4_k_cu_52e3165c_335154cuda3std3__45__cpo4cendE,(_ZN40_INTERNAL_10dc9d96_4_k_cu_52e3165c_335154cuda3std6ranges3__45__cpo4swapE - _ZN40_INTERNAL_10dc9d96_4_k_cu_52e3165c_335154cuda3std3__45__cpo4cendE)
_ZN40_INTERNAL_10dc9d96_4_k_cu_52e3165c_335154cuda3std3__45__cpo4cendE:
	.zero		1
	.type		_ZN40_INTERNAL_10dc9d96_4_k_cu_52e3165c_335154cuda3std6ranges3__45__cpo4swapE,@object
	.size		_ZN40_INTERNAL_10dc9d96_4_k_cu_52e3165c_335154cuda3std6ranges3__45__cpo4swapE,(.L_10 - _ZN40_INTERNAL_10dc9d96_4_k_cu_52e3165c_335154cuda3std6ranges3__45__cpo4swapE)
_ZN40_INTERNAL_10dc9d96_4_k_cu_52e3165c_335154cuda3std6ranges3__45__cpo4swapE:
	.zero		1
.L_10:


//--------------------- .nv.constant0._ZN7cutlass13device_kernelINS_4gemm6kernel13GemmUniversalIN4cute5tupleIJiiiiEEENS1_10collective13CollectiveMmaINS1_46MainloopSm100TmaUmmaWarpSpecializedBlockScaledILi3ELi2ELi1ENS5_IJNS4_1CILi2EEESB_NSA_ILi1EEEEEEEENS5_IJNSA_ILi128EEENSA_ILi256EEESF_EEENS5_IJNS_12float_e5m2_tENS_13float_ue8m0_tEEEENS5_IJNS5_IJlSC_lEEENS4_6LayoutINS5_IJNS5_IJNS5_IJNSA_ILi32EEENSA_ILi4EEEEEEiEEESQ_NS5_IJSC_iEEEEEENS5_IJNS5_IJNS5_IJNSA_ILi16EEESO_EEEiEEENS5_IJNS5_IJNSA_ILi0EEESC_EEENSA_ILi512EEEEEENS5_IJSW_iEEEEEEEEEEESK_S13_NS4_8TiledMMAINS4_8MMA_AtomIJNS4_21SM100_MMA_MXF8F6F4_SSISI_SI_fSJ_Li128ELi256ELNS4_4UMMA5MajorE0ELS18_0ELNS17_7ScaleInE0ELS19_0EEEEEENSM_INS5_IJSC_SC_SC_EEENS5_IJSW_SW_SW_EEEEENS5_IJNS4_10UnderscoreES1F_S1F_EEEEENS5_IJNS4_23SM90_TMA_LOAD_MULTICASTES1I_EEENS5_IJNS4_14ComposedLayoutINS4_7SwizzleILi3ELi4ELi3EEENS4_18smem_ptr_flag_bitsILi8EEENSM_INS5_IJNSA_ILi8EEESF_EEENS5_IJSF_SC_EEEEEEENSM_INS5_IJNS5_IJNS5_IJSP_SC_EEENS5_IJSN_SC_EEEEEESC_NS5_IJSO_SC_EEEEEENS5_IJNS5_IJNS5_IJSU_SY_EEESX_EEESW_NS5_IJSC_SY_EEEEEEEEEEEvNS4_8identityES1J_NS5_IJS1T_NSM_INS5_IJNS5_IJNS5_IJSP_SB_EEES1V_EEESC_S1X_EEENS5_IJS20_SW_NS5_IJSC_NSA_ILi1024EEEEEEEEEEEEEEvS25_EENS_8epilogue10collective18CollectiveEpilogueINS2F_23Sm100TmaWarpSpecializedILi4ELi2ELi32ELb1ELb0EEEJNS5_IJNSA_ILi64EEESG_SF_EEENS5_IJNSM_IS2K_SC_EENSM_INS5_IJSN_SB_EEENS5_IJSC_SF_EEEEEEEENS_10bfloat16_tESL_S2R_SL_NS2F_6fusion15FusionCallbacksIS2J_NS2S_17LinearCombinationIS2R_fS2R_fLNS_15FloatRoundStyleE2EEES2L_S2Q_JEEENS4_5SM1004TMEM4LOAD26SM100_TMEM_LOAD_32dp32b32xENS4_13SM90_TMA_LOADENS1K_INS1L_ILi2ELi4ELi3EEENS1N_ILi16EEENSM_INS5_IJS1P_SN_EEES1V_EEEENS4_39AutoVectorizingCopyWithAssumedAlignmentILi128EEENS4_14SM90_TMA_STOREES37_S39_S39_EEEvvEEEEvNT_6ParamsE --------------------------
	.section	.nv.constant0._ZN7cutlass13device_kernelINS_4gemm6kernel13GemmUniversalIN4cute5tupleIJiiiiEEENS1_10collective13CollectiveMmaINS1_46MainloopSm100TmaUmmaWarpSpecializedBlockScaledILi3ELi2ELi1ENS5_IJNS4_1CILi2EEESB_NSA_ILi1EEEEEEEENS5_IJNSA_ILi128EEENSA_ILi256EEESF_EEENS5_IJNS_12float_e5m2_tENS_13float_ue8m0_tEEEENS5_IJNS5_IJlSC_lEEENS4_6LayoutINS5_IJNS5_IJNS5_IJNSA_ILi32EEENSA_ILi4EEEEEEiEEESQ_NS5_IJSC_iEEEEEENS5_IJNS5_IJNS5_IJNSA_ILi16EEESO_EEEiEEENS5_IJNS5_IJNSA_ILi0EEESC_EEENSA_ILi512EEEEEENS5_IJSW_iEEEEEEEEEEESK_S13_NS4_8TiledMMAINS4_8MMA_AtomIJNS4_21SM100_MMA_MXF8F6F4_SSISI_SI_fSJ_Li128ELi256ELNS4_4UMMA5MajorE0ELS18_0ELNS17_7ScaleInE0ELS19_0EEEEEENSM_INS5_IJSC_SC_SC_EEENS5_IJSW_SW_SW_EEEEENS5_IJNS4_10UnderscoreES1F_S1F_EEEEENS5_IJNS4_23SM90_TMA_LOAD_MULTICASTES1I_EEENS5_IJNS4_14ComposedLayoutINS4_7SwizzleILi3ELi4ELi3EEENS4_18smem_ptr_flag_bitsILi8EEENSM_INS5_IJNSA_ILi8EEESF_EEENS5_IJSF_SC_EEEEEEENSM_INS5_IJNS5_IJNS5_IJSP_SC_EEENS5_IJSN_SC_EEEEEESC_NS5_IJSO_SC_EEEEEENS5_IJNS5_IJNS5_IJSU_SY_EEESX_EEESW_NS5_IJSC_SY_EEEEEEEEEEEvNS4_8identityES1J_NS5_IJS1T_NSM_INS5_IJNS5_IJNS5_IJSP_SB_EEES1V_EEESC_S1X_EEENS5_IJS20_SW_NS5_IJSC_NSA_ILi1024EEEEEEEEEEEEEEvS25_EENS_8epilogue10collective18CollectiveEpilogueINS2F_23Sm100TmaWarpSpecializedILi4ELi2ELi32ELb1ELb0EEEJNS5_IJNSA_ILi64EEESG_SF_EEENS5_IJNSM_IS2K_SC_EENSM_INS5_IJSN_SB_EEENS5_IJSC_SF_EEEEEEEENS_10bfloat16_tESL_S2R_SL_NS2F_6fusion15FusionCallbacksIS2J_NS2S_17LinearCombinationIS2R_fS2R_fLNS_15FloatRoundStyleE2EEES2L_S2Q_JEEENS4_5SM1004TMEM4LOAD26SM100_TMEM_LOAD_32dp32b32xENS4_13SM90_TMA_LOADENS1K_INS1L_ILi2ELi4ELi3EEENS1N_ILi16EEENSM_INS5_IJS1P_SN_EEES1V_EEEENS4_39AutoVectorizingCopyWithAssumedAlignmentILi128EEENS4_14SM90_TMA_STOREES37_S39_S39_EEEvvEEEEvNT_6ParamsE,"a",@progbits
	.sectionflags	@""
	.align	4
.nv.constant0._ZN7cutlass13device_kernelINS_4gemm6kernel13GemmUniversalIN4cute5tupleIJiiiiEEENS1_10collective13CollectiveMmaINS1_46MainloopSm100TmaUmmaWarpSpecializedBlockScaledILi3ELi2ELi1ENS5_IJNS4_1CILi2EEESB_NSA_ILi1EEEEEEEENS5_IJNSA_ILi128EEENSA_ILi256EEESF_EEENS5_IJNS_12float_e5m2_tENS_13float_ue8m0_tEEEENS5_IJNS5_IJlSC_lEEENS4_6LayoutINS5_IJNS5_IJNS5_IJNSA_ILi32EEENSA_ILi4EEEEEEiEEESQ_NS5_IJSC_iEEEEEENS5_IJNS5_IJNS5_IJNSA_ILi16EEESO_EEEiEEENS5_IJNS5_IJNSA_ILi0EEESC_EEENSA_ILi512EEEEEENS5_IJSW_iEEEEEEEEEEESK_S13_NS4_8TiledMMAINS4_8MMA_AtomIJNS4_21SM100_MMA_MXF8F6F4_SSISI_SI_fSJ_Li128ELi256ELNS4_4UMMA5MajorE0ELS18_0ELNS17_7ScaleInE0ELS19_0EEEEEENSM_INS5_IJSC_SC_SC_EEENS5_IJSW_SW_SW_EEEEENS5_IJNS4_10UnderscoreES1F_S1F_EEEEENS5_IJNS4_23SM90_TMA_LOAD_MULTICASTES1I_EEENS5_IJNS4_14ComposedLayoutINS4_7SwizzleILi3ELi4ELi3EEENS4_18smem_ptr_flag_bitsILi8EEENSM_INS5_IJNSA_ILi8EEESF_EEENS5_IJSF_SC_EEEEEEENSM_INS5_IJNS5_IJNS5_IJSP_SC_EEENS5_IJSN_SC_EEEEEESC_NS5_IJSO_SC_EEEEEENS5_IJNS5_IJNS5_IJSU_SY_EEESX_EEESW_NS5_IJSC_SY_EEEEEEEEEEEvNS4_8identityES1J_NS5_IJS1T_NSM_INS5_IJNS5_IJNS5_IJSP_SB_EEES1V_EEESC_S1X_EEENS5_IJS20_SW_NS5_IJSC_NSA_ILi1024EEEEEEEEEEEEEEvS25_EENS_8epilogue10collective18CollectiveEpilogueINS2F_23Sm100TmaWarpSpecializedILi4ELi2ELi32ELb1ELb0EEEJNS5_IJNSA_ILi64EEESG_SF_EEENS5_IJNSM_IS2K_SC_EENSM_INS5_IJSN_SB_EEENS5_IJSC_SF_EEEEEEEENS_10bfloat16_tESL_S2R_SL_NS2F_6fusion15FusionCallbacksIS2J_NS2S_17LinearCombinationIS2R_fS2R_fLNS_15FloatRoundStyleE2EEES2L_S2Q_JEEENS4_5SM1004TMEM4LOAD26SM100_TMEM_LOAD_32dp32b32xENS4_13SM90_TMA_LOADENS1K_INS1L_ILi2ELi4ELi3EEENS1N_ILi16EEENSM_INS5_IJS1P_SN_EEES1V_EEEENS4_39AutoVectorizingCopyWithAssumedAlignmentILi128EEENS4_14SM90_TMA_STOREES37_S39_S39_EEEvvEEEEvNT_6ParamsE:
	.zero		3968


//--------------------- SYMBOLS --------------------------

	.type		.nv.reservedSmem.offset0,@object
	.size		.nv.reservedSmem.offset0,0x4
	.type		.nv.reservedSmem.cap,@object
	.size		.nv.reservedSmem.cap,0x4
	.type		__assertfail,@function
